	.target	sm_80

	.elftype	@"ET_EXEC"


//--------------------- .note.nv.tkinfo           --------------------------
	.section	.note.nv.tkinfo,"",@"SHT_NOTE"
	.sectionflags	@"SHF_NOTE_NV_TKINFO"
	.tkinfo
        /*0018*/ 	.word	0x00000002
        /*0030*/ 	.string	""
        /*0030*/ 	.string	"ptxas"
        /*0030*/ 	.string	"Cuda compilation tools, release 13.0, V13.0.88"
        /*0030*/ 	.string	"Build cuda_13.0.r13.0/compiler.36424714_0"
        /*0030*/ 	.string	"-v  -suppress-debug-info  -lineinfo  -arch sm_80 "



//--------------------- .note.nv.cuinfo           --------------------------
	.section	.note.nv.cuinfo,"",@"SHT_NOTE"
	.sectionflags	@"SHF_NOTE_NV_CUINFO"
        /*0018*/ 	.short	0x0002
        /*001a*/ 	.short	0x0050
        /*001c*/ 	.short	0x0082
	.zero		2


//--------------------- .nv.info                  --------------------------
	.section	.nv.info,"",@"SHT_CUDA_INFO"
	.align	4


	//----- nvinfo : EIATTR_REGCOUNT
	.align		4
        /*0000*/ 	.byte	0x04, 0x2f
        /*0002*/ 	.short	(.L_1 - .L_0)
	.align		4
.L_0:
        /*0004*/ 	.word	index@(matmul_kernel)
        /*0008*/ 	.word	0x000000ff


	//----- nvinfo : EIATTR_FRAME_SIZE
	.align		4
.L_1:
        /*000c*/ 	.byte	0x04, 0x11
        /*000e*/ 	.short	(.L_3 - .L_2)
	.align		4
.L_2:
        /*0010*/ 	.word	index@(matmul_kernel)
        /*0014*/ 	.word	0x00000a30


	//----- nvinfo : EIATTR_MIN_STACK_SIZE
	.align		4
.L_3:
        /*0018*/ 	.byte	0x04, 0x12
        /*001a*/ 	.short	(.L_5 - .L_4)
	.align		4
.L_4:
        /*001c*/ 	.word	index@(matmul_kernel)
        /*0020*/ 	.word	0x00000a30
.L_5:


//--------------------- .nv.info.matmul_kernel    --------------------------
	.section	.nv.info.matmul_kernel,"",@"SHT_CUDA_INFO"
	.sectionflags	@""
	.align	4


	//----- nvinfo : EIATTR_CUDA_API_VERSION
	.align		4
        /*0000*/ 	.byte	0x04, 0x37
        /*0002*/ 	.short	(.L_7 - .L_6)
.L_6:
        /*0004*/ 	.word	0x00000082


	//----- nvinfo : EIATTR_SW2861232_WAR
	.align		4
.L_7:
        /*0008*/ 	.byte	0x01, 0x35
	.zero		2


	//----- nvinfo : EIATTR_PARAM_CBANK
	.align		4
        /*000c*/ 	.byte	0x04, 0x0a
        /*000e*/ 	.short	(.L_9 - .L_8)
	.align		4
.L_8:
        /*0010*/ 	.word	index@(.nv.constant0.matmul_kernel)
        /*0014*/ 	.short	0x0160
        /*0016*/ 	.short	0x0050


	//----- nvinfo : EIATTR_CBANK_PARAM_SIZE
	.align		4
.L_9:
        /*0018*/ 	.byte	0x03, 0x19
        /*001a*/ 	.short	0x0050


	//----- nvinfo : EIATTR_KPARAM_INFO
	.align		4
        /*001c*/ 	.byte	0x04, 0x17
        /*001e*/ 	.short	(.L_11 - .L_10)
.L_10:
        /*0020*/ 	.word	0x00000000
        /*0024*/ 	.short	0x000d
        /*0026*/ 	.short	0x0048
        /*0028*/ 	.byte	0x00, 0xf4, 0x21, 0x00


	//----- nvinfo : EIATTR_KPARAM_INFO
	.align		4
.L_11:
        /*002c*/ 	.byte	0x04, 0x17
        /*002e*/ 	.short	(.L_13 - .L_12)
.L_12:
        /*0030*/ 	.word	0x00000000
        /*0034*/ 	.short	0x000c
        /*0036*/ 	.short	0x0040
        /*0038*/ 	.byte	0x00, 0xf4, 0x21, 0x00


	//----- nvinfo : EIATTR_KPARAM_INFO
	.align		4
.L_13:
        /*003c*/ 	.byte	0x04, 0x17
        /*003e*/ 	.short	(.L_15 - .L_14)
.L_14:
        /*0040*/ 	.word	0x00000000
        /*0044*/ 	.short	0x000b
        /*0046*/ 	.short	0x0038
        /*0048*/ 	.byte	0x00, 0xf0, 0x11, 0x00


	//----- nvinfo : EIATTR_KPARAM_INFO
	.align		4
.L_15:
        /*004c*/ 	.byte	0x04, 0x17
        /*004e*/ 	.short	(.L_17 - .L_16)
.L_16:
        /*0050*/ 	.word	0x00000000
        /*0054*/ 	.short	0x000a
        /*0056*/ 	.short	0x0034
        /*0058*/ 	.byte	0x00, 0xf0, 0x11, 0x00


	//----- nvinfo : EIATTR_KPARAM_INFO
	.align		4
.L_17:
        /*005c*/ 	.byte	0x04, 0x17
        /*005e*/ 	.short	(.L_19 - .L_18)
.L_18:
        /*0060*/ 	.word	0x00000000
        /*0064*/ 	.short	0x0009
        /*0066*/ 	.short	0x0030
        /*0068*/ 	.byte	0x00, 0xf0, 0x11, 0x00


	//----- nvinfo : EIATTR_KPARAM_INFO
	.align		4
.L_19:
        /*006c*/ 	.byte	0x04, 0x17
        /*006e*/ 	.short	(.L_21 - .L_20)
.L_20:
        /*0070*/ 	.word	0x00000000
        /*0074*/ 	.short	0x0008
        /*0076*/ 	.short	0x002c
        /*0078*/ 	.byte	0x00, 0xf0, 0x11, 0x00


	//----- nvinfo : EIATTR_KPARAM_INFO
	.align		4
.L_21:
        /*007c*/ 	.byte	0x04, 0x17
        /*007e*/ 	.short	(.L_23 - .L_22)
.L_22:
        /*0080*/ 	.word	0x00000000
        /*0084*/ 	.short	0x0007
        /*0086*/ 	.short	0x0028
        /*0088*/ 	.byte	0x00, 0xf0, 0x11, 0x00


	//----- nvinfo : EIATTR_KPARAM_INFO
	.align		4
.L_23:
        /*008c*/ 	.byte	0x04, 0x17
        /*008e*/ 	.short	(.L_25 - .L_24)
.L_24:
        /*0090*/ 	.word	0x00000000
        /*0094*/ 	.short	0x0006
        /*0096*/ 	.short	0x0024
        /*0098*/ 	.byte	0x00, 0xf0, 0x11, 0x00


	//----- nvinfo : EIATTR_KPARAM_INFO
	.align		4
.L_25:
        /*009c*/ 	.byte	0x04, 0x17
        /*009e*/ 	.short	(.L_27 - .L_26)
.L_26:
        /*00a0*/ 	.word	0x00000000
        /*00a4*/ 	.short	0x0005
        /*00a6*/ 	.short	0x0020
        /*00a8*/ 	.byte	0x00, 0xf0, 0x11, 0x00


	//----- nvinfo : EIATTR_KPARAM_INFO
	.align		4
.L_27:
        /*00ac*/ 	.byte	0x04, 0x17
        /*00ae*/ 	.short	(.L_29 - .L_28)
.L_28:
        /*00b0*/ 	.word	0x00000000
        /*00b4*/ 	.short	0x0004
        /*00b6*/ 	.short	0x001c
        /*00b8*/ 	.byte	0x00, 0xf0, 0x11, 0x00


	//----- nvinfo : EIATTR_KPARAM_INFO
	.align		4
.L_29:
        /*00bc*/ 	.byte	0x04, 0x17
        /*00be*/ 	.short	(.L_31 - .L_30)
.L_30:
        /*00c0*/ 	.word	0x00000000
        /*00c4*/ 	.short	0x0003
        /*00c6*/ 	.short	0x0018
        /*00c8*/ 	.byte	0x00, 0xf0, 0x11, 0x00


	//----- nvinfo : EIATTR_KPARAM_INFO
	.align		4
.L_31:
        /*00cc*/ 	.byte	0x04, 0x17
        /*00ce*/ 	.short	(.L_33 - .L_32)
.L_32:
        /*00d0*/ 	.word	0x00000000
        /*00d4*/ 	.short	0x0002
        /*00d6*/ 	.short	0x0010
        /*00d8*/ 	.byte	0x00, 0xf4, 0x21, 0x00


	//----- nvinfo : EIATTR_KPARAM_INFO
	.align		4
.L_33:
        /*00dc*/ 	.byte	0x04, 0x17
        /*00de*/ 	.short	(.L_35 - .L_34)
.L_34:
        /*00e0*/ 	.word	0x00000000
        /*00e4*/ 	.short	0x0001
        /*00e6*/ 	.short	0x0008
        /*00e8*/ 	.byte	0x00, 0xf4, 0x21, 0x00


	//----- nvinfo : EIATTR_KPARAM_INFO
	.align		4
.L_35:
        /*00ec*/ 	.byte	0x04, 0x17
        /*00ee*/ 	.short	(.L_37 - .L_36)
.L_36:
        /*00f0*/ 	.word	0x00000000
        /*00f4*/ 	.short	0x0000
        /*00f6*/ 	.short	0x0000
        /*00f8*/ 	.byte	0x00, 0xf4, 0x21, 0x00


	//----- nvinfo : EIATTR_MAXREG_COUNT
	.align		4
.L_37:
        /*00fc*/ 	.byte	0x03, 0x1b
        /*00fe*/ 	.short	0x00ff


	//----- nvinfo : EIATTR_NUM_BARRIERS
	.align		4
        /*0100*/ 	.byte	0x02, 0x4c
        /*0102*/ 	.byte	0x01
	.zero		1


	//----- nvinfo : EIATTR_ANNOTATIONS
	.align		4
        /*0104*/ 	.byte	0x04, 0x55
        /*0106*/ 	.short	(.L_39 - .L_38)


	//   ....[0]....
.L_38:
        /*0108*/ 	.word	0x00000001
        /*010c*/ 	.byte	0x00, 0x06, 0x00, 0x00, 0x01, 0x00, 0x00, 0x00, 0xb0, 0x06, 0x00, 0x00, 0x01, 0x00, 0x00, 0x00
        /* <DEDUP_REMOVED lines=1400> */
        /*589c*/ 	.byte	0x30, 0x5a, 0x02, 0x00, 0x01, 0x00, 0x00, 0x00, 0x50, 0x5a, 0x02, 0x00


	//----- nvinfo : EIATTR_MERCURY_ISA_VERSION
	.align		4
.L_39:
        /*58a8*/ 	.byte	0x03, 0x5f
        /*58aa*/ 	.short	0x0000


	//----- nvinfo : EIATTR_EXIT_INSTR_OFFSETS
	.align		4
        /*58ac*/ 	.byte	0x04, 0x1c
        /*58ae*/ 	.short	(.L_41 - .L_40)


	//   ....[0]....
.L_40:
        /*58b0*/ 	.word	0x00025dd0


	//   ....[1]....
        /*58b4*/ 	.word	0x00025df0


	//----- nvinfo : EIATTR_REQNTID
	.align		4
.L_41:
        /*58b8*/ 	.byte	0x04, 0x10
        /*58ba*/ 	.short	(.L_43 - .L_42)
.L_42:
        /*58bc*/ 	.word	0x00000080
        /*58c0*/ 	.word	0x00000001
        /*58c4*/ 	.word	0x00000001
.L_43:


//--------------------- .nv.callgraph             --------------------------
	.section	.nv.callgraph,"",@"SHT_CUDA_CALLGRAPH"
	.align	4
	.sectionentsize	8
	.align		4
        /*0000*/ 	.word	0x00000000
	.align		4
        /*0004*/ 	.word	0xffffffff
	.align		4
        /*0008*/ 	.word	0x00000000
	.align		4
        /*000c*/ 	.word	0xfffffffe
	.align		4
        /*0010*/ 	.word	0x00000000
	.align		4
        /*0014*/ 	.word	0xfffffffd
	.align		4
        /*0018*/ 	.word	0x00000000
	.align		4
        /*001c*/ 	.word	0xfffffffc


//--------------------- .nv.rel.action            --------------------------
	.section	.nv.rel.action,"",@"SHT_CUDA_RELOCINFO"
	.align	8
	.sectionentsize	8
        /*0000*/ 	.byte	0x73, 0x00, 0x00, 0x00, 0x00, 0x00, 0x00, 0x00, 0x00, 0x00, 0x00, 0x11, 0x25, 0x00, 0x05, 0x36


//--------------------- .nv.constant0.matmul_kernel --------------------------
	.section	.nv.constant0.matmul_kernel,"a",@progbits
	.sectionflags	@""
	.align	4
.nv.constant0.matmul_kernel:
	.zero		432


//--------------------- .text.matmul_kernel       --------------------------
	.section	.text.matmul_kernel,"ax",@progbits
	.sectioninfo	@"SHI_REGISTERS=255"
	.align	128
        .global         matmul_kernel
        .type           matmul_kernel,@function
        .size           matmul_kernel,(.L_x_3 - matmul_kernel)
        .other          matmul_kernel,@"STO_CUDA_ENTRY STV_DEFAULT"
matmul_kernel:
.text.matmul_kernel:
[----:B------:R-:W-:Y:S02]  /*0000*/  IMAD.MOV.U32 R1, RZ, RZ, c[0x0][0x28] ;  /* 0x00000a00ff017624 */ /* 0x000fe400078e00ff */
[----:B------:R-:W-:Y:S01]  /*0010*/  IMAD.MOV.U32 R0, RZ, RZ, c[0x0][0x17c] ;  /* 0x00005f00ff007624 */ /* 0x000fe200078e00ff */
[----:B------:R-:W1:Y:S01]  /*0020*/  S2R R5, SR_CTAID.X ;  /* 0x0000000000057919 */ /* 0x000e620000002500 */
[----:B------:R-:W-:Y:S01]  /*0030*/  IABS R13, c[0x0][0x178] ;  /* 0x00005e00000d7a13 */ /* 0x000fe20000000000 */
[----:B------:R-:W-:Y:S01]  /*0040*/  IMAD.MOV.U32 R252, RZ, RZ, c[0x0][0x188] ;  /* 0x00006200fffc7624 */ /* 0x000fe200078e00ff */
[----:B------:R-:W-:Y:S01]  /*0050*/  IADD3 R1, R1, -0xa30, RZ ;  /* 0xfffff5d001017810 */ /* 0x000fe20007ffe0ff */
[----:B------:R-:W2:Y:S01]  /*0060*/  S2R R30, SR_TID.X ;  /* 0x00000000001e7919 */ /* 0x000ea20000002100 */
[----:B------:R-:W-:Y:S01]  /*0070*/  IADD3 R0, R0, 0x1ff, RZ ;  /* 0x000001ff00007810 */ /* 0x000fe20007ffe0ff */
[----:B------:R-:W-:Y:S01]  /*0080*/  ULDC.64 UR6, c[0x0][0x118] ;  /* 0x0000460000067ab9 */ /* 0x000fe20000000a00 */
[----:B------:R-:W-:Y:S02]  /*0090*/  LOP3.LUT R64, RZ, c[0x0][0x17c], RZ, 0x33, !PT ;  /* 0x00005f00ff407a12 */ /* 0x000fe400078e33ff */
[----:B------:R-:W-:-:S04]  /*00a0*/  SHF.R.S32.HI R3, RZ, 0x1f, R0 ;  /* 0x0000001fff037819 */ /* 0x000fc80000011400 */
[----:B------:R-:W-:-:S04]  /*00b0*/  LEA.HI R3, R3, R0, RZ, 0x9 ;  /* 0x0000000003037211 */ /* 0x000fc800078f48ff */
[----:B------:R-:W-:-:S04]  /*00c0*/  SHF.R.S32.HI R4, RZ, 0x9, R3 ;  /* 0x00000009ff047819 */ /* 0x000fc80000011403 */
[-C--:B------:R-:W-:Y:S02]  /*00d0*/  IABS R7, R4.reuse ;  /* 0x0000000400077213 */ /* 0x080fe40000000000 */
[----:B------:R-:W-:Y:S02]  /*00e0*/  IABS R10, R4 ;  /* 0x00000004000a7213 */ /* 0x000fe40000000000 */
[----:B------:R-:W3:Y:S01]  /*00f0*/  I2F.RP R0, R7 ;  /* 0x0000000700007306 */ /* 0x000ee20000209400 */
[----:B-1----:R-:W-:-:S07]  /*0100*/  IABS R8, R5 ;  /* 0x0000000500087213 */ /* 0x002fce0000000000 */
[----:B---3--:R-:W1:Y:S02]  /*0110*/  MUFU.RCP R0, R0 ;  /* 0x0000000000007308 */ /* 0x008e640000001000 */
[----:B-1----:R-:W-:Y:S01]  /*0120*/  IADD3 R2, R0, 0xffffffe, RZ ;  /* 0x0ffffffe00027810 */ /* 0x002fe20007ffe0ff */
[----:B------:R-:W-:-:S05]  /*0130*/  IMAD.MOV R0, RZ, RZ, -R10 ;  /* 0x000000ffff007224 */ /* 0x000fca00078e0a0a */
[----:B------:R1:W3:Y:S02]  /*0140*/  F2I.FTZ.U32.TRUNC.NTZ R3, R2 ;  /* 0x0000000200037305 */ /* 0x0002e4000021f000 */
[----:B-1----:R-:W-:Y:S02]  /*0150*/  IMAD.MOV.U32 R2, RZ, RZ, RZ ;  /* 0x000000ffff027224 */ /* 0x002fe400078e00ff */
[----:B---3--:R-:W-:-:S04]  /*0160*/  IMAD.MOV R6, RZ, RZ, -R3 ;  /* 0x000000ffff067224 */ /* 0x008fc800078e0a03 */
[----:B------:R-:W-:Y:S02]  /*0170*/  IMAD R9, R6, R7, RZ ;  /* 0x0000000706097224 */ /* 0x000fe400078e02ff */
[----:B------:R-:W-:Y:S02]  /*0180*/  IMAD.MOV.U32 R6, RZ, RZ, R8 ;  /* 0x000000ffff067224 */ /* 0x000fe400078e0008 */
[----:B------:R-:W-:-:S06]  /*0190*/  IMAD.HI.U32 R3, R3, R9, R2 ;  /* 0x0000000903037227 */ /* 0x000fcc00078e0002 */
[----:B------:R-:W-:-:S04]  /*01a0*/  IMAD.HI.U32 R3, R3, R6, RZ ;  /* 0x0000000603037227 */ /* 0x000fc800078e00ff */
[----:B------:R-:W-:-:S05]  /*01b0*/  IMAD R0, R3, R0, R6 ;  /* 0x0000000003007224 */ /* 0x000fca00078e0206 */
[----:B------:R-:W-:-:S13]  /*01c0*/  ISETP.GT.U32.AND P1, PT, R7, R0, PT ;  /* 0x000000000700720c */ /* 0x000fda0003f24070 */
[----:B------:R-:W-:Y:S01]  /*01d0*/  @!P1 IMAD.IADD R0, R0, 0x1, -R7 ;  /* 0x0000000100009824 */ /* 0x000fe200078e0a07 */
[----:B------:R-:W-:Y:S02]  /*01e0*/  @!P1 IADD3 R3, R3, 0x1, RZ ;  /* 0x0000000103039810 */ /* 0x000fe40007ffe0ff */
[----:B------:R-:W-:Y:S02]  /*01f0*/  ISETP.NE.AND P1, PT, R4, RZ, PT ;  /* 0x000000ff0400720c */ /* 0x000fe40003f25270 */
[----:B------:R-:W-:Y:S02]  /*0200*/  ISETP.GE.U32.AND P0, PT, R0, R7, PT ;  /* 0x000000070000720c */ /* 0x000fe40003f06070 */
[----:B------:R-:W-:-:S04]  /*0210*/  LOP3.LUT R0, R5, R4, RZ, 0x3c, !PT ;  /* 0x0000000405007212 */ /* 0x000fc800078e3cff */
[----:B------:R-:W-:Y:S01]  /*0220*/  ISETP.GE.AND P2, PT, R0, RZ, PT ;  /* 0x000000ff0000720c */ /* 0x000fe20003f46270 */
[----:B------:R-:W-:-:S05]  /*0230*/  IMAD.MOV.U32 R0, RZ, RZ, c[0x0][0x178] ;  /* 0x00005e00ff007624 */ /* 0x000fca00078e00ff */
[----:B------:R-:W-:Y:S02]  /*0240*/  IADD3 R0, R0, 0x3f, RZ ;  /* 0x0000003f00007810 */ /* 0x000fe40007ffe0ff */
[----:B------:R-:W-:-:S05]  /*0250*/  @P0 IADD3 R3, R3, 0x1, RZ ;  /* 0x0000000103030810 */ /* 0x000fca0007ffe0ff */
[----:B------:R-:W-:Y:S01]  /*0260*/  IMAD.MOV.U32 R8, RZ, RZ, R3 ;  /* 0x000000ffff087224 */ /* 0x000fe200078e0003 */
[----:B------:R-:W-:-:S03]  /*0270*/  SHF.R.S32.HI R3, RZ, 0x1f, R0 ;  /* 0x0000001fff037819 */ /* 0x000fc60000011400 */
[----:B------:R-:W-:Y:S01]  /*0280*/  @!P2 IMAD.MOV R8, RZ, RZ, -R8 ;  /* 0x000000ffff08a224 */ /* 0x000fe200078e0a08 */
[----:B------:R-:W-:Y:S02]  /*0290*/  LEA.HI R3, R3, R0, RZ, 0x6 ;  /* 0x0000000003037211 */ /* 0x000fe400078f30ff */
[----:B------:R-:W-:-:S04]  /*02a0*/  @!P1 LOP3.LUT R8, RZ, R4, RZ, 0x33, !PT ;  /* 0x00000004ff089212 */ /* 0x000fc800078e33ff */
[----:B------:R-:W-:Y:S01]  /*02b0*/  LEA.HI.SX32 R3, R3, -R8, 0x1a ;  /* 0x8000000803037211 */ /* 0x000fe200078fd2ff */
[----:B------:R-:W-:-:S03]  /*02c0*/  IMAD.MOV R6, RZ, RZ, -R8 ;  /* 0x000000ffff067224 */ /* 0x000fc600078e0a08 */
[----:B------:R-:W-:Y:S01]  /*02d0*/  IMNMX R11, R3, 0x1, PT ;  /* 0x00000001030b7817 */ /* 0x000fe20003800200 */
[----:B------:R-:W-:-:S03]  /*02e0*/  IMAD R10, R4, R6, R5 ;  /* 0x00000006040a7224 */ /* 0x000fc600078e0205 */
[-C--:B------:R-:W-:Y:S02]  /*02f0*/  IABS R9, R11.reuse ;  /* 0x0000000b00097213 */ /* 0x080fe40000000000 */
[----:B------:R-:W-:Y:S02]  /*0300*/  IABS R4, R10 ;  /* 0x0000000a00047213 */ /* 0x000fe40000000000 */
[----:B------:R-:W1:Y:S01]  /*0310*/  I2F.RP R0, R9 ;  /* 0x0000000900007306 */ /* 0x000e620000209400 */
[----:B------:R-:W-:-:S07]  /*0320*/  IABS R6, R11 ;  /* 0x0000000b00067213 */ /* 0x000fce0000000000 */
[----:B-1----:R-:W1:Y:S02]  /*0330*/  MUFU.RCP R0, R0 ;  /* 0x0000000000007308 */ /* 0x002e640000001000 */
[----:B-1----:R-:W-:Y:S02]  /*0340*/  IADD3 R2, R0, 0xffffffe, RZ ;  /* 0x0ffffffe00027810 */ /* 0x002fe40007ffe0ff */
[----:B------:R-:W-:-:S04]  /*0350*/  IABS R0, c[0x0][0x17c] ;  /* 0x00005f0000007a13 */ /* 0x000fc80000000000 */
[----:B------:R1:W3:Y:S08]  /*0360*/  F2I.FTZ.U32.TRUNC.NTZ R3, R2 ;  /* 0x0000000200037305 */ /* 0x0002f0000021f000 */
[----:B------:R-:W4:Y:S01]  /*0370*/  I2F.RP R7, R0 ;  /* 0x0000000000077306 */ /* 0x000f220000209400 */
[----:B-1----:R-:W-:Y:S02]  /*0380*/  IMAD.MOV.U32 R2, RZ, RZ, RZ ;  /* 0x000000ffff027224 */ /* 0x002fe400078e00ff */
[----:B---3--:R-:W-:-:S04]  /*0390*/  IMAD.MOV R12, RZ, RZ, -R3 ;  /* 0x000000ffff0c7224 */ /* 0x008fc800078e0a03 */
[----:B------:R-:W-:-:S04]  /*03a0*/  IMAD R5, R12, R9, RZ ;  /* 0x000000090c057224 */ /* 0x000fc800078e02ff */
[----:B------:R-:W-:Y:S01]  /*03b0*/  IMAD.HI.U32 R3, R3, R5, R2 ;  /* 0x0000000503037227 */ /* 0x000fe200078e0002 */
[----:B----4-:R-:W1:Y:S03]  /*03c0*/  MUFU.RCP R7, R7 ;  /* 0x0000000700077308 */ /* 0x010e660000001000 */
[----:B------:R-:W-:Y:S02]  /*03d0*/  IMAD.MOV.U32 R2, RZ, RZ, R4 ;  /* 0x000000ffff027224 */ /* 0x000fe400078e0004 */
[----:B------:R-:W-:Y:S02]  /*03e0*/  IMAD.MOV R4, RZ, RZ, -R6 ;  /* 0x000000ffff047224 */ /* 0x000fe400078e0a06 */
[----:B------:R-:W-:Y:S01]  /*03f0*/  IMAD.HI.U32 R3, R3, R2, RZ ;  /* 0x0000000203037227 */ /* 0x000fe200078e00ff */
[----:B------:R-:W3:Y:S03]  /*0400*/  I2F.RP R6, R13 ;  /* 0x0000000d00067306 */ /* 0x000ee60000209400 */
[----:B------:R-:W-:-:S05]  /*0410*/  IMAD R2, R3, R4, R2 ;  /* 0x0000000403027224 */ /* 0x000fca00078e0202 */
[----:B------:R-:W-:Y:S02]  /*0420*/  ISETP.GT.U32.AND P1, PT, R9, R2, PT ;  /* 0x000000020900720c */ /* 0x000fe40003f24070 */
[----:B-1----:R-:W-:-:S04]  /*0430*/  IADD3 R4, R7, 0xffffffe, RZ ;  /* 0x0ffffffe07047810 */ /* 0x002fc80007ffe0ff */
[----:B------:R1:W4:Y:S07]  /*0440*/  F2I.FTZ.U32.TRUNC.NTZ R5, R4 ;  /* 0x0000000400057305 */ /* 0x00032e000021f000 */
[----:B------:R-:W-:Y:S01]  /*0450*/  @!P1 IMAD.IADD R2, R2, 0x1, -R9 ;  /* 0x0000000102029824 */ /* 0x000fe200078e0a09 */
[----:B---3--:R-:W3:Y:S01]  /*0460*/  MUFU.RCP R6, R6 ;  /* 0x0000000600067308 */ /* 0x008ee20000001000 */
[----:B------:R-:W-:Y:S01]  /*0470*/  @!P1 IADD3 R3, R3, 0x1, RZ ;  /* 0x0000000103039810 */ /* 0x000fe20007ffe0ff */
[----:B-1----:R-:W-:Y:S01]  /*0480*/  IMAD.MOV.U32 R4, RZ, RZ, RZ ;  /* 0x000000ffff047224 */ /* 0x002fe200078e00ff */
[----:B------:R-:W-:-:S02]  /*0490*/  ISETP.NE.AND P1, PT, R11, RZ, PT ;  /* 0x000000ff0b00720c */ /* 0x000fc40003f25270 */
[----:B------:R-:W-:Y:S02]  /*04a0*/  ISETP.GE.U32.AND P0, PT, R2, R9, PT ;  /* 0x000000090200720c */ /* 0x000fe40003f06070 */
[----:B------:R-:W-:Y:S01]  /*04b0*/  LOP3.LUT R2, R10, R11, RZ, 0x3c, !PT ;  /* 0x0000000b0a027212 */ /* 0x000fe200078e3cff */
[----:B----4-:R-:W-:-:S03]  /*04c0*/  IMAD.MOV R7, RZ, RZ, -R5 ;  /* 0x000000ffff077224 */ /* 0x010fc600078e0a05 */
[----:B------:R-:W-:Y:S01]  /*04d0*/  ISETP.GE.AND P2, PT, R2, RZ, PT ;  /* 0x000000ff0200720c */ /* 0x000fe20003f46270 */
[----:B------:R-:W-:-:S04]  /*04e0*/  IMAD R7, R7, R0, RZ ;  /* 0x0000000007077224 */ /* 0x000fc800078e02ff */
[----:B------:R-:W-:Y:S02]  /*04f0*/  IMAD.HI.U32 R4, R5, R7, R4 ;  /* 0x0000000705047227 */ /* 0x000fe400078e0004 */
[----:B------:R-:W-:-:S05]  /*0500*/  @P0 IADD3 R3, R3, 0x1, RZ ;  /* 0x0000000103030810 */ /* 0x000fca0007ffe0ff */
[----:B------:R-:W-:Y:S01]  /*0510*/  IMAD.MOV.U32 R9, RZ, RZ, R3 ;  /* 0x000000ffff097224 */ /* 0x000fe200078e0003 */
[----:B---3--:R-:W-:Y:S02]  /*0520*/  IADD3 R3, R6, 0xffffffe, RZ ;  /* 0x0ffffffe06037810 */ /* 0x008fe40007ffe0ff */
[----:B--2---:R-:W-:Y:S01]  /*0530*/  SHF.R.U32.HI R6, RZ, 0x5, R30 ;  /* 0x00000005ff067819 */ /* 0x004fe2000001161e */
[----:B------:R-:W-:Y:S01]  /*0540*/  @!P2 IMAD.MOV R9, RZ, RZ, -R9 ;  /* 0x000000ffff09a224 */ /* 0x000fe200078e0a09 */
[----:B------:R-:W-:Y:S02]  /*0550*/  @!P1 LOP3.LUT R9, RZ, R11, RZ, 0x33, !PT ;  /* 0x0000000bff099212 */ /* 0x000fe400078e33ff */
[----:B------:R-:W1:Y:S01]  /*0560*/  F2I.FTZ.U32.TRUNC.NTZ R3, R3 ;  /* 0x0000000300037305 */ /* 0x000e62000021f000 */
[----:B------:R-:W-:Y:S02]  /*0570*/  SGXT.U32 R6, R6, 0x2 ;  /* 0x000000020606781a */ /* 0x000fe40000000000 */
[----:B------:R-:W-:-:S02]  /*0580*/  IMAD.MOV R2, RZ, RZ, -R9 ;  /* 0x000000ffff027224 */ /* 0x000fc400078e0a09 */
[----:B------:R-:W-:Y:S02]  /*0590*/  IMAD.SHL.U32 R14, R9, 0x200, RZ ;  /* 0x00000200090e7824 */ /* 0x000fe400078e00ff */
[----:B------:R-:W-:-:S03]  /*05a0*/  IMAD R2, R11, R2, R10 ;  /* 0x000000020b027224 */ /* 0x000fc600078e020a */
[----:B------:R-:W-:Y:S01]  /*05b0*/  LOP3.LUT R6, R14, R6, RZ, 0xfc, !PT ;  /* 0x000000060e067212 */ /* 0x000fe200078efcff */
[----:B------:R-:W-:Y:S01]  /*05c0*/  IMAD.IADD R5, R8, 0x1, R2 ;  /* 0x0000000108057824 */ /* 0x000fe200078e0202 */
[----:B------:R-:W-:Y:S01]  /*05d0*/  LOP3.LUT R8, R30, 0x3f, RZ, 0xc0, !PT ;  /* 0x0000003f1e087812 */ /* 0x000fe200078ec0ff */
[----:B------:R-:W-:Y:S01]  /*05e0*/  IMAD.MOV.U32 R2, RZ, RZ, RZ ;  /* 0x000000ffff027224 */ /* 0x000fe200078e00ff */
[----:B------:R-:W-:Y:S01]  /*05f0*/  LOP3.LUT R15, R6, 0x1fc, RZ, 0xfc, !PT ;  /* 0x000001fc060f7812 */ /* 0x000fe200078efcff */
[----:B------:R2:W-:Y:S01]  /*0600*/  STL [R1+0x1d0], R14 ;  /* 0x0001d00e01007387 */ /* 0x0005e20000100800 */
[--C-:B-1----:R-:W-:Y:S01]  /*0610*/  IMAD.MOV R10, RZ, RZ, -R3.reuse ;  /* 0x000000ffff0a7224 */ /* 0x102fe200078e0a03 */
[----:B------:R-:W-:Y:S01]  /*0620*/  IABS R9, R6 ;  /* 0x0000000600097213 */ /* 0x000fe20000000000 */
[----:B------:R-:W-:Y:S01]  /*0630*/  IMAD R26, R5, 0x40, R8 ;  /* 0x00000040051a7824 */ /* 0x000fe200078e0208 */
[----:B------:R-:W-:Y:S01]  /*0640*/  IABS R11, R15 ;  /* 0x0000000f000b7213 */ /* 0x000fe20000000000 */
[----:B------:R-:W-:Y:S01]  /*0650*/  IMAD R5, R10, R13, RZ ;  /* 0x0000000d0a057224 */ /* 0x000fe200078e02ff */
[----:B------:R-:W-:Y:S01]  /*0660*/  LOP3.LUT R12, R6, 0x8, RZ, 0xfc, !PT ;  /* 0x00000008060c7812 */ /* 0x000fe200078efcff */
[----:B------:R-:W-:Y:S01]  /*0670*/  IMAD.SHL.U32 R8, R8, 0x4, RZ ;  /* 0x0000000408087824 */ /* 0x000fe200078e00ff */
[----:B------:R-:W-:Y:S01]  /*0680*/  IABS R7, R26 ;  /* 0x0000001a00077213 */ /* 0x000fe20000000000 */
[----:B------:R-:W-:Y:S01]  /*0690*/  IMAD.HI.U32 R2, R3, R5, R2 ;  /* 0x0000000503027227 */ /* 0x000fe200078e0002 */
[----:B--2---:R-:W-:Y:S01]  /*06a0*/  LOP3.LUT R14, R6, 0xc, RZ, 0xfc, !PT ;  /* 0x0000000c060e7812 */ /* 0x004fe200078efcff */
[----:B------:R1:W-:Y:S01]  /*06b0*/  STL [R1+0x6a8], R26 ;  /* 0x0006a81a01007387 */ /* 0x0003e20000100800 */
[----:B------:R-:W-:Y:S01]  /*06c0*/  IABS R95, R12 ;  /* 0x0000000c005f7213 */ /* 0x000fe20000000000 */
[----:B------:R-:W-:Y:S01]  /*06d0*/  IMAD.HI.U32 R5, R4, R11, RZ ;  /* 0x0000000b04057227 */ /* 0x000fe200078e00ff */
[----:B------:R-:W-:-:S02]  /*06e0*/  ISETP.GE.AND P4, PT, R15, RZ, PT ;  /* 0x000000ff0f00720c */ /* 0x000fc40003f86270 */
[----:B------:R-:W-:Y:S01]  /*06f0*/  ISETP.GE.AND P3, PT, R12, RZ, PT ;  /* 0x000000ff0c00720c */ /* 0x000fe20003f66270 */
[----:B------:R-:W-:Y:S01]  /*0700*/  IMAD.MOV R10, RZ, RZ, -R5 ;  /* 0x000000ffff0a7224 */ /* 0x000fe200078e0a05 */
[----:B------:R-:W-:Y:S01]  /*0710*/  LOP3.LUT R12, R6, 0x14, RZ, 0xfc, !PT ;  /* 0x00000014060c7812 */ /* 0x000fe200078efcff */
[----:B------:R-:W-:Y:S01]  /*0720*/  IMAD.HI.U32 R3, R4, R9, RZ ;  /* 0x0000000904037227 */ /* 0x000fe200078e00ff */
[----:B------:R-:W-:Y:S02]  /*0730*/  LOP3.LUT R16, R6, 0x20, RZ, 0xfc, !PT ;  /* 0x0000002006107812 */ /* 0x000fe400078efcff */
[----:B------:R-:W-:Y:S01]  /*0740*/  IABS R91, R12 ;  /* 0x0000000c005b7213 */ /* 0x000fe20000000000 */
[----:B------:R-:W-:Y:S01]  /*0750*/  IMAD R11, R0, R10, R11 ;  /* 0x0000000a000b7224 */ /* 0x000fe200078e020b */
[----:B------:R-:W-:Y:S01]  /*0760*/  LOP3.LUT R10, R6, 0x4, RZ, 0xfc, !PT ;  /* 0x00000004060a7812 */ /* 0x000fe200078efcff */
[----:B------:R-:W-:Y:S01]  /*0770*/  IMAD.HI.U32 R2, R2, R7, RZ ;  /* 0x0000000702027227 */ /* 0x000fe200078e00ff */
[----:B------:R-:W-:-:S02]  /*0780*/  IABS R87, R16 ;  /* 0x0000001000577213 */ /* 0x000fc40000000000 */
[----:B------:R-:W-:Y:S01]  /*0790*/  ISETP.GT.U32.AND P2, PT, R0, R11, PT ;  /* 0x0000000b0000720c */ /* 0x000fe20003f44070 */
[----:B------:R-:W-:Y:S01]  /*07a0*/  IMAD.MOV R3, RZ, RZ, -R3 ;  /* 0x000000ffff037224 */ /* 0x000fe200078e0a03 */
[C---:B------:R-:W-:Y:S01]  /*07b0*/  LOP3.LUT R20, R6.reuse, 0x28, RZ, 0xfc, !PT ;  /* 0x0000002806147812 */ /* 0x040fe200078efcff */
[----:B------:R-:W-:Y:S01]  /*07c0*/  IMAD.MOV R2, RZ, RZ, -R2 ;  /* 0x000000ffff027224 */ /* 0x000fe200078e0a02 */
[----:B------:R-:W-:Y:S01]  /*07d0*/  LOP3.LUT R18, R6, 0x24, RZ, 0xfc, !PT ;  /* 0x0000002406127812 */ /* 0x000fe200078efcff */
[----:B------:R-:W-:Y:S01]  /*07e0*/  IMAD R5, R0, R3, R9 ;  /* 0x0000000300057224 */ /* 0x000fe200078e0209 */
[----:B------:R-:W-:Y:S01]  /*07f0*/  SHF.R.S32.HI R3, RZ, 0x6, R30 ;  /* 0x00000006ff037819 */ /* 0x000fe2000001141e */
[----:B------:R-:W-:Y:S01]  /*0800*/  IMAD R2, R13, R2, R7 ;  /* 0x000000020d027224 */ /* 0x000fe200078e0207 */
[----:B------:R-:W-:Y:S02]  /*0810*/  IABS R7, R10 ;  /* 0x0000000a00077213 */ /* 0x000fe40000000000 */
[----:B------:R-:W-:-:S02]  /*0820*/  SGXT R3, R3, 0x1 ;  /* 0x000000010303781a */ /* 0x000fc40000000200 */
[----:B------:R-:W-:Y:S01]  /*0830*/  ISETP.GT.U32.AND P1, PT, R0, R5, PT ;  /* 0x000000050000720c */ /* 0x000fe20003f24070 */
[----:B------:R-:W-:Y:S01]  /*0840*/  @!P2 IMAD.IADD R11, R11, 0x1, -R0 ;  /* 0x000000010b0ba824 */ /* 0x000fe200078e0a00 */
[----:B------:R-:W-:Y:S01]  /*0850*/  LOP3.LUT R108, R8, 0x120, R3, 0x78, !PT ;  /* 0x00000120086c7812 */ /* 0x000fe200078e7803 */
[----:B------:R-:W-:Y:S01]  /*0860*/  IMAD.HI.U32 R3, R4, R7, RZ ;  /* 0x0000000704037227 */ /* 0x000fe200078e00ff */
[----:B------:R-:W-:Y:S02]  /*0870*/  ISETP.GT.U32.AND P0, PT, R13, R2, PT ;  /* 0x000000020d00720c */ /* 0x000fe40003f04070 */
[----:B------:R-:W-:Y:S01]  /*0880*/  ISETP.GT.U32.AND P6, PT, R0, R11, PT ;  /* 0x0000000b0000720c */ /* 0x000fe20003fc4070 */
[----:B------:R-:W-:Y:S01]  /*0890*/  IMAD.MOV R8, RZ, RZ, -R3 ;  /* 0x000000ffff087224 */ /* 0x000fe200078e0a03 */
[----:B------:R-:W-:Y:S01]  /*08a0*/  IABS R9, R14 ;  /* 0x0000000e00097213 */ /* 0x000fe20000000000 */
[----:B------:R-:W-:Y:S01]  /*08b0*/  IMAD.HI.U32 R3, R4, R95, RZ ;  /* 0x0000005f04037227 */ /* 0x000fe200078e00ff */
[----:B------:R-:W-:Y:S01]  /*08c0*/  IABS R19, R20 ;  /* 0x0000001400137213 */ /* 0x000fe20000000000 */
[----:B------:R-:W-:Y:S01]  /*08d0*/  STL [R1+0x608], R108 ;  /* 0x0006086c01007387 */ /* 0x000fe20000100800 */
[----:B------:R-:W-:Y:S01]  /*08e0*/  IABS R17, R18 ;  /* 0x0000001200117213 */ /* 0x000fe20000000000 */
[----:B------:R-:W-:Y:S01]  /*08f0*/  IMAD R7, R0, R8, R7 ;  /* 0x0000000800077224 */ /* 0x000fe200078e0207 */
[----:B------:R-:W-:Y:S01]  /*0900*/  LOP3.LUT R24, R6, 0x38, RZ, 0xfc, !PT ;  /* 0x0000003806187812 */ /* 0x000fe200078efcff */
[----:B------:R-:W-:Y:S01]  /*0910*/  IMAD.HI.U32 R8, R4, R9, RZ ;  /* 0x0000000904087227 */ /* 0x000fe200078e00ff */
[----:B------:R-:W-:-:S02]  /*0920*/  LOP3.LUT R22, R6, 0x34, RZ, 0xfc, !PT ;  /* 0x0000003406167812 */ /* 0x000fc400078efcff */
[----:B------:R-:W-:Y:S01]  /*0930*/  IABS R79, R24 ;  /* 0x00000018004f7213 */ /* 0x000fe20000000000 */
[----:B------:R-:W-:Y:S01]  /*0940*/  IMAD.MOV R3, RZ, RZ, -R3 ;  /* 0x000000ffff037224 */ /* 0x000fe200078e0a03 */
[----:B------:R-:W-:Y:S01]  /*0950*/  IABS R23, R22 ;  /* 0x0000001600177213 */ /* 0x000fe20000000000 */
[----:B------:R-:W-:Y:S02]  /*0960*/  IMAD.MOV R8, RZ, RZ, -R8 ;  /* 0x000000ffff087224 */ /* 0x000fe400078e0a08 */
[--C-:B------:R-:W-:Y:S01]  /*0970*/  @!P6 IMAD.IADD R11, R11, 0x1, -R0.reuse ;  /* 0x000000010b0be824 */ /* 0x100fe200078e0a00 */
[----:B------:R-:W-:Y:S01]  /*0980*/  ISETP.GE.AND P6, PT, R14, RZ, PT ;  /* 0x000000ff0e00720c */ /* 0x000fe20003fc6270 */
[----:B------:R-:W-:Y:S01]  /*0990*/  @!P1 IMAD.IADD R5, R5, 0x1, -R0 ;  /* 0x0000000105059824 */ /* 0x000fe200078e0a00 */
[C---:B------:R-:W-:Y:S01]  /*09a0*/  ISETP.GT.U32.AND P1, PT, R0.reuse, R7, PT ;  /* 0x000000070000720c */ /* 0x040fe20003f24070 */
[----:B------:R-:W-:Y:S01]  /*09b0*/  IMAD R95, R0, R3, R95 ;  /* 0x00000003005f7224 */ /* 0x000fe200078e025f */
[----:B------:R-:W-:Y:S01]  /*09c0*/  LOP3.LUT R14, R6, 0x18, RZ, 0xfc, !PT ;  /* 0x00000018060e7812 */ /* 0x000fe200078efcff */
[----:B------:R-:W-:Y:S01]  /*09d0*/  @!P0 IMAD.IADD R2, R2, 0x1, -R13 ;  /* 0x0000000102028824 */ /* 0x000fe200078e0a0d */
[C---:B------:R-:W-:Y:S01]  /*09e0*/  ISETP.GT.U32.AND P2, PT, R0.reuse, R5, PT ;  /* 0x000000050000720c */ /* 0x040fe20003f44070 */
[----:B------:R-:W-:Y:S01]  /*09f0*/  IMAD R9, R0, R8, R9 ;  /* 0x0000000800097224 */ /* 0x000fe200078e0209 */
[----:B------:R-:W-:Y:S01]  /*0a00*/  ISETP.GE.AND P0, PT, R10, RZ, PT ;  /* 0x000000ff0a00720c */ /* 0x000fe20003f06270 */
[----:B------:R-:W-:Y:S01]  /*0a10*/  IMAD.MOV.U32 R3, RZ, RZ, R11 ;  /* 0x000000ffff037224 */ /* 0x000fe200078e000b */
[----:B------:R-:W-:Y:S01]  /*0a20*/  ISETP.GT.U32.AND P5, PT, R13, R2, PT ;  /* 0x000000020d00720c */ /* 0x000fe20003fa4070 */
[----:B------:R-:W-:Y:S01]  /*0a30*/  IMAD.HI.U32 R10, R4, R91, RZ ;  /* 0x0000005b040a7227 */ /* 0x000fe200078e00ff */
[----:B------:R-:W-:-:S02]  /*0a40*/  LOP3.LUT R8, R6, 0x10, RZ, 0xfc, !PT ;  /* 0x0000001006087812 */ /* 0x000fc400078efcff */
[----:B------:R-:W-:Y:S01]  /*0a50*/  IABS R15, R14 ;  /* 0x0000000e000f7213 */ /* 0x000fe20000000000 */
[----:B------:R-:W-:Y:S01]  /*0a60*/  @!P4 IMAD.MOV R3, RZ, RZ, -R3 ;  /* 0x000000ffff03c224 */ /* 0x000fe200078e0a03 */
[----:B------:R-:W-:Y:S01]  /*0a70*/  ISETP.GT.U32.AND P4, PT, R0, R9, PT ;  /* 0x000000090000720c */ /* 0x000fe20003f84070 */
[--C-:B------:R-:W-:Y:S02]  /*0a80*/  @!P1 IMAD.IADD R7, R7, 0x1, -R0.reuse ;  /* 0x0000000107079824 */ /* 0x100fe400078e0a00 */
[----:B------:R-:W-:Y:S01]  /*0a90*/  @!P2 IMAD.IADD R5, R5, 0x1, -R0 ;  /* 0x000000010505a824 */ /* 0x000fe200078e0a00 */
[----:B------:R-:W-:Y:S01]  /*0aa0*/  ISETP.GE.AND P2, PT, R6, RZ, PT ;  /* 0x000000ff0600720c */ /* 0x000fe20003f46270 */
[----:B------:R-:W-:Y:S01]  /*0ab0*/  IMAD.MOV R10, RZ, RZ, -R10 ;  /* 0x000000ffff0a7224 */ /* 0x000fe200078e0a0a */
[----:B------:R-:W-:Y:S01]  /*0ac0*/  ISETP.GT.U32.AND P1, PT, R0, R7, PT ;  /* 0x000000070000720c */ /* 0x000fe20003f24070 */
[----:B------:R-:W-:Y:S01]  /*0ad0*/  @!P5 IMAD.IADD R2, R2, 0x1, -R13 ;  /* 0x000000010202d824 */ /* 0x000fe200078e0a0d */
[C---:B------:R-:W-:Y:S01]  /*0ae0*/  ISETP.GT.U32.AND P5, PT, R0.reuse, R95, PT ;  /* 0x0000005f0000720c */ /* 0x040fe20003fa4070 */
[----:B------:R-:W-:Y:S01]  /*0af0*/  IMAD R91, R0, R10, R91 ;  /* 0x0000000a005b7224 */ /* 0x000fe200078e025b */
[----:B------:R-:W-:Y:S01]  /*0b00*/  IABS R13, R8 ;  /* 0x00000008000d7213 */ /* 0x000fe20000000000 */
[----:B------:R-:W-:-:S04]  /*0b10*/  IMAD.HI.U32 R11, R4, R15, RZ ;  /* 0x0000000f040b7227 */ /* 0x000fc800078e00ff */
[----:B------:R-:W-:Y:S02]  /*0b20*/  @!P4 IMAD.IADD R9, R9, 0x1, -R0 ;  /* 0x000000010909c824 */ /* 0x000fe400078e0a00 */
[----:B------:R-:W-:Y:S01]  /*0b30*/  @!P2 IMAD.MOV R5, RZ, RZ, -R5 ;  /* 0x000000ffff05a224 */ /* 0x000fe200078e0a05 */
[----:B------:R-:W-:Y:S01]  /*0b40*/  ISETP.GE.AND P2, PT, R8, RZ, PT ;  /* 0x000000ff0800720c */ /* 0x000fe20003f46270 */
[----:B------:R-:W-:Y:S01]  /*0b50*/  IMAD.HI.U32 R8, R4, R13, RZ ;  /* 0x0000000d04087227 */ /* 0x000fe200078e00ff */
[----:B------:R-:W-:-:S03]  /*0b60*/  ISETP.GT.U32.AND P4, PT, R0, R9, PT ;  /* 0x000000090000720c */ /* 0x000fc60003f84070 */
[----:B------:R-:W-:Y:S02]  /*0b70*/  @!P5 IMAD.IADD R95, R95, 0x1, -R0 ;  /* 0x000000015f5fd824 */ /* 0x000fe400078e0a00 */
[----:B------:R-:W-:Y:S02]  /*0b80*/  IMAD.MOV R8, RZ, RZ, -R8 ;  /* 0x000000ffff087224 */ /* 0x000fe400078e0a08 */
[----:B------:R-:W-:Y:S01]  /*0b90*/  @!P1 IMAD.IADD R7, R7, 0x1, -R0 ;  /* 0x0000000107079824 */ /* 0x000fe200078e0a00 */
[----:B------:R-:W-:Y:S01]  /*0ba0*/  ISETP.GT.U32.AND P5, PT, R0, R95, PT ;  /* 0x0000005f0000720c */ /* 0x000fe20003fa4070 */
[----:B------:R-:W-:Y:S01]  /*0bb0*/  IMAD.HI.U32 R10, R4, R87, RZ ;  /* 0x00000057040a7227 */ /* 0x000fe200078e00ff */
[----:B------:R-:W-:-:S03]  /*0bc0*/  ISETP.GE.AND P1, PT, R12, RZ, PT ;  /* 0x000000ff0c00720c */ /* 0x000fc60003f26270 */
[--C-:B------:R-:W-:Y:S01]  /*0bd0*/  @!P4 IMAD.IADD R9, R9, 0x1, -R0.reuse ;  /* 0x000000010909c824 */ /* 0x100fe200078e0a00 */
[C---:B------:R-:W-:Y:S01]  /*0be0*/  ISETP.GT.U32.AND P4, PT, R0.reuse, R91, PT ;  /* 0x0000005b0000720c */ /* 0x040fe20003f84070 */
[----:B------:R-:W-:Y:S02]  /*0bf0*/  IMAD.MOV R12, RZ, RZ, -R11 ;  /* 0x000000ffff0c7224 */ /* 0x000fe400078e0a0b */
[----:B------:R-:W-:Y:S01]  /*0c00*/  IMAD R11, R0, R8, R13 ;  /* 0x00000008000b7224 */ /* 0x000fe200078e020d */
[----:B------:R-:W-:Y:S01]  /*0c10*/  LOP3.LUT R8, R6, 0x1c, RZ, 0xfc, !PT ;  /* 0x0000001c06087812 */ /* 0x000fe200078efcff */
[----:B------:R-:W-:Y:S02]  /*0c20*/  @!P0 IMAD.MOV R7, RZ, RZ, -R7 ;  /* 0x000000ffff078224 */ /* 0x000fe400078e0a07 */
[--C-:B------:R-:W-:Y:S01]  /*0c30*/  @!P5 IMAD.IADD R95, R95, 0x1, -R0.reuse ;  /* 0x000000015f5fd824 */ /* 0x100fe200078e0a00 */
[C---:B------:R-:W-:Y:S01]  /*0c40*/  ISETP.GT.U32.AND P0, PT, R0.reuse, R11, PT ;  /* 0x0000000b0000720c */ /* 0x040fe20003f04070 */
[----:B------:R-:W-:Y:S01]  /*0c50*/  IMAD R13, R0, R12, R15 ;  /* 0x0000000c000d7224 */ /* 0x000fe200078e020f */
[----:B------:R-:W-:Y:S01]  /*0c60*/  IABS R15, R8 ;  /* 0x00000008000f7213 */ /* 0x000fe20000000000 */
[----:B------:R-:W-:Y:S01]  /*0c70*/  @!P3 IMAD.MOV R95, RZ, RZ, -R95 ;  /* 0x000000ffff5fb224 */ /* 0x000fe200078e0a5f */
[----:B------:R-:W-:Y:S01]  /*0c80*/  ISETP.GE.AND P3, PT, R8, RZ, PT ;  /* 0x000000ff0800720c */ /* 0x000fe20003f66270 */
[----:B------:R-:W-:Y:S01]  /*0c90*/  @!P4 IMAD.IADD R91, R91, 0x1, -R0 ;  /* 0x000000015b5bc824 */ /* 0x000fe200078e0a00 */
[----:B------:R-:W-:Y:S01]  /*0ca0*/  ISETP.GE.AND P5, PT, R14, RZ, PT ;  /* 0x000000ff0e00720c */ /* 0x000fe20003fa6270 */
[----:B------:R-:W-:Y:S01]  /*0cb0*/  @!P6 IMAD.MOV R9, RZ, RZ, -R9 ;  /* 0x000000ffff09e224 */ /* 0x000fe200078e0a09 */
[----:B------:R-:W-:Y:S01]  /*0cc0*/  ISETP.GT.U32.AND P6, PT, R0, R13, PT ;  /* 0x0000000d0000720c */ /* 0x000fe20003fc4070 */
[----:B------:R-:W-:Y:S01]  /*0cd0*/  IMAD.HI.U32 R8, R4, R15, RZ ;  /* 0x0000000f04087227 */ /* 0x000fe200078e00ff */
[----:B------:R-:W-:-:S03]  /*0ce0*/  ISETP.GT.U32.AND P4, PT, R0, R91, PT ;  /* 0x0000005b0000720c */ /* 0x000fc60003f84070 */
[----:B------:R-:W-:Y:S02]  /*0cf0*/  @!P0 IMAD.IADD R11, R11, 0x1, -R0 ;  /* 0x000000010b0b8824 */ /* 0x000fe400078e0a00 */
[----:B------:R-:W-:Y:S02]  /*0d00*/  IMAD.MOV R8, RZ, RZ, -R8 ;  /* 0x000000ffff087224 */ /* 0x000fe400078e0a08 */
[----:B------:R-:W-:Y:S01]  /*0d10*/  IMAD.MOV R10, RZ, RZ, -R10 ;  /* 0x000000ffff0a7224 */ /* 0x000fe200078e0a0a */
[C---:B------:R-:W-:Y:S01]  /*0d20*/  ISETP.GT.U32.AND P0, PT, R0.reuse, R11, PT ;  /* 0x0000000b0000720c */ /* 0x040fe20003f04070 */
[C---:B------:R-:W-:Y:S02]  /*0d30*/  IMAD R15, R0.reuse, R8, R15 ;  /* 0x00000008000f7224 */ /* 0x040fe400078e020f */
[C---:B------:R-:W-:Y:S02]  /*0d40*/  IMAD R87, R0.reuse, R10, R87 ;  /* 0x0000000a00577224 */ /* 0x040fe400078e0257 */
[--C-:B------:R-:W-:Y:S01]  /*0d50*/  @!P4 IMAD.IADD R91, R91, 0x1, -R0.reuse ;  /* 0x000000015b5bc824 */ /* 0x100fe200078e0a00 */
[C---:B------:R-:W-:Y:S01]  /*0d60*/  ISETP.GT.U32.AND P4, PT, R0.reuse, R15, PT ;  /* 0x0000000f0000720c */ /* 0x040fe20003f84070 */
[----:B------:R-:W-:Y:S01]  /*0d70*/  @!P6 IMAD.IADD R13, R13, 0x1, -R0 ;  /* 0x000000010d0de824 */ /* 0x000fe200078e0a00 */
[----:B------:R-:W-:Y:S01]  /*0d80*/  ISETP.GT.U32.AND P6, PT, R0, R87, PT ;  /* 0x000000570000720c */ /* 0x000fe20003fc4070 */
[----:B------:R-:W-:-:S04]  /*0d90*/  IMAD.HI.U32 R14, R4, R19, RZ ;  /* 0x00000013040e7227 */ /* 0x000fc800078e00ff */
[----:B------:R-:W-:Y:S02]  /*0da0*/  IMAD.MOV R14, RZ, RZ, -R14 ;  /* 0x000000ffff0e7224 */ /* 0x000fe400078e0a0e */
[--C-:B------:R-:W-:Y:S01]  /*0db0*/  @!P0 IMAD.IADD R11, R11, 0x1, -R0.reuse ;  /* 0x000000010b0b8824 */ /* 0x100fe200078e0a00 */
[----:B------:R-:W-:Y:S01]  /*0dc0*/  ISETP.GE.AND P0, PT, R16, RZ, PT ;  /* 0x000000ff1000720c */ /* 0x000fe20003f06270 */
[----:B------:R-:W-:Y:S01]  /*0dd0*/  IMAD R19, R0, R14, R19 ;  /* 0x0000000e00137224 */ /* 0x000fe200078e0213 */
[C---:B------:R-:W-:Y:S01]  /*0de0*/  LOP3.LUT R14, R6.reuse, 0x2c, RZ, 0xfc, !PT ;  /* 0x0000002c060e7812 */ /* 0x040fe200078efcff */
[--C-:B------:R-:W-:Y:S01]  /*0df0*/  @!P4 IMAD.IADD R15, R15, 0x1, -R0.reuse ;  /* 0x000000010f0fc824 */ /* 0x100fe200078e0a00 */
[----:B------:R-:W-:Y:S01]  /*0e00*/  LOP3.LUT R16, R6, 0x30, RZ, 0xfc, !PT ;  /* 0x0000003006107812 */ /* 0x000fe200078efcff */
[----:B------:R-:W-:Y:S01]  /*0e10*/  @!P6 IMAD.IADD R87, R87, 0x1, -R0 ;  /* 0x000000015757e824 */ /* 0x000fe200078e0a00 */
[----:B------:R-:W-:Y:S01]  /*0e20*/  IABS R83, R14 ;  /* 0x0000000e00537213 */ /* 0x000fe20000000000 */
[----:B------:R-:W-:Y:S01]  /*0e30*/  IMAD.HI.U32 R12, R4, R17, RZ ;  /* 0x00000011040c7227 */ /* 0x000fe200078e00ff */
[----:B------:R-:W-:-:S02]  /*0e40*/  IABS R21, R16 ;  /* 0x0000001000157213 */ /* 0x000fc40000000000 */
[C---:B------:R-:W-:Y:S01]  /*0e50*/  ISETP.GT.U32.AND P4, PT, R0.reuse, R13, PT ;  /* 0x0000000d0000720c */ /* 0x040fe20003f84070 */
[----:B------:R-:W-:Y:S01]  /*0e60*/  @!P2 IMAD.MOV R11, RZ, RZ, -R11 ;  /* 0x000000ffff0ba224 */ /* 0x000fe200078e0a0b */
[C---:B------:R-:W-:Y:S01]  /*0e70*/  ISETP.GT.U32.AND P2, PT, R0.reuse, R15, PT ;  /* 0x0000000f0000720c */ /* 0x040fe20003f44070 */
[----:B------:R-:W-:Y:S01]  /*0e80*/  IMAD.MOV R12, RZ, RZ, -R12 ;  /* 0x000000ffff0c7224 */ /* 0x000fe200078e0a0c */
[----:B------:R-:W-:Y:S01]  /*0e90*/  ISETP.GT.U32.AND P6, PT, R0, R87, PT ;  /* 0x000000570000720c */ /* 0x000fe20003fc4070 */
[----:B------:R-:W-:-:S04]  /*0ea0*/  IMAD.HI.U32 R8, R4, R83, RZ ;  /* 0x0000005304087227 */ /* 0x000fc800078e00ff */
[----:B------:R-:W-:-:S04]  /*0eb0*/  IMAD.HI.U32 R10, R4, R21, RZ ;  /* 0x00000015040a7227 */ /* 0x000fc800078e00ff */
[C---:B------:R-:W-:Y:S02]  /*0ec0*/  IMAD R17, R0.reuse, R12, R17 ;  /* 0x0000000c00117224 */ /* 0x040fe400078e0211 */
[----:B------:R-:W-:Y:S02]  /*0ed0*/  IMAD.MOV R8, RZ, RZ, -R8 ;  /* 0x000000ffff087224 */ /* 0x000fe400078e0a08 */
[----:B------:R-:W-:Y:S02]  /*0ee0*/  IMAD.MOV R12, RZ, RZ, -R10 ;  /* 0x000000ffff0c7224 */ /* 0x000fe400078e0a0a */
[----:B------:R-:W-:Y:S01]  /*0ef0*/  @!P1 IMAD.MOV R91, RZ, RZ, -R91 ;  /* 0x000000ffff5b9224 */ /* 0x000fe200078e0a5b */
[C---:B------:R-:W-:Y:S01]  /*0f00*/  ISETP.GT.U32.AND P1, PT, R0.reuse, R17, PT ;  /* 0x000000110000720c */ /* 0x040fe20003f24070 */
[----:B------:R-:W-:Y:S01]  /*0f10*/  @!P4 IMAD.IADD R13, R13, 0x1, -R0 ;  /* 0x000000010d0dc824 */ /* 0x000fe200078e0a00 */
[C---:B------:R-:W-:Y:S01]  /*0f20*/  ISETP.GT.U32.AND P4, PT, R0.reuse, R19, PT ;  /* 0x000000130000720c */ /* 0x040fe20003f84070 */
[----:B------:R-:W-:-:S02]  /*0f30*/  IMAD R83, R0, R8, R83 ;  /* 0x0000000800537224 */ /* 0x000fc400078e0253 */
[----:B------:R-:W-:Y:S01]  /*0f40*/  IMAD R21, R0, R12, R21 ;  /* 0x0000000c00157224 */ /* 0x000fe200078e0215 */
[----:B------:R-:W-:Y:S01]  /*0f50*/  LOP3.LUT R12, R6, 0x3c, RZ, 0xfc, !PT ;  /* 0x0000003c060c7812 */ /* 0x000fe200078efcff */
[--C-:B------:R-:W-:Y:S01]  /*0f60*/  @!P2 IMAD.IADD R15, R15, 0x1, -R0.reuse ;  /* 0x000000010f0fa824 */ /* 0x100fe200078e0a00 */
[C---:B------:R-:W-:Y:S01]  /*0f70*/  ISETP.GT.U32.AND P2, PT, R0.reuse, R83, PT ;  /* 0x000000530000720c */ /* 0x040fe20003f44070 */
[----:B------:R-:W-:Y:S01]  /*0f80*/  @!P6 IMAD.IADD R87, R87, 0x1, -R0 ;  /* 0x000000015757e824 */ /* 0x000fe200078e0a00 */
[----:B------:R-:W-:Y:S01]  /*0f90*/  ISETP.GT.U32.AND P6, PT, R0, R21, PT ;  /* 0x000000150000720c */ /* 0x000fe20003fc4070 */
[----:B------:R-:W-:Y:S01]  /*0fa0*/  IMAD.HI.U32 R10, R4, R79, RZ ;  /* 0x0000004f040a7227 */ /* 0x000fe200078e00ff */
[----:B------:R-:W-:-:S03]  /*0fb0*/  IABS R25, R12 ;  /* 0x0000000c00197213 */ /* 0x000fc60000000000 */
[--C-:B------:R-:W-:Y:S01]  /*0fc0*/  @!P1 IMAD.IADD R17, R17, 0x1, -R0.reuse ;  /* 0x0000000111119824 */ /* 0x100fe200078e0a00 */
[----:B------:R-:W-:Y:S01]  /*0fd0*/  ISETP.GE.AND P1, PT, R18, RZ, PT ;  /* 0x000000ff1200720c */ /* 0x000fe20003f26270 */
[--C-:B------:R-:W-:Y:S01]  /*0fe0*/  @!P4 IMAD.IADD R19, R19, 0x1, -R0.reuse ;  /* 0x000000011313c824 */ /* 0x100fe200078e0a00 */
[----:B------:R-:W-:Y:S01]  /*0ff0*/  LOP3.LUT R18, R6, 0x40, RZ, 0xfc, !PT ;  /* 0x0000004006127812 */ /* 0x000fe200078efcff */
[----:B------:R-:W-:Y:S01]  /*1000*/  @!P5 IMAD.MOV R13, RZ, RZ, -R13 ;  /* 0x000000ffff0dd224 */ /* 0x000fe200078e0a0d */
[----:B------:R-:W-:Y:S01]  /*1010*/  ISETP.GE.AND P4, PT, R20, RZ, PT ;  /* 0x000000ff1400720c */ /* 0x000fe20003f86270 */
[--C-:B------:R-:W-:Y:S01]  /*1020*/  @!P2 IMAD.IADD R83, R83, 0x1, -R0.reuse ;  /* 0x000000015353a824 */ /* 0x100fe200078e0a00 */
[C---:B------:R-:W-:Y:S01]  /*1030*/  ISETP.GT.U32.AND P2, PT, R0.reuse, R17, PT ;  /* 0x000000110000720c */ /* 0x040fe20003f44070 */
[----:B------:R-:W-:Y:S01]  /*1040*/  @!P6 IMAD.IADD R21, R21, 0x1, -R0 ;  /* 0x000000011515e824 */ /* 0x000fe200078e0a00 */
[C---:B------:R-:W-:Y:S01]  /*1050*/  ISETP.GT.U32.AND P6, PT, R0.reuse, R19, PT ;  /* 0x000000130000720c */ /* 0x040fe20003fc4070 */
[----:B------:R-:W-:Y:S01]  /*1060*/  IMAD.MOV R10, RZ, RZ, -R10 ;  /* 0x000000ffff0a7224 */ /* 0x000fe200078e0a0a */
[----:B------:R-:W-:Y:S01]  /*1070*/  ISETP.GT.U32.AND P5, PT, R0, R83, PT ;  /* 0x000000530000720c */ /* 0x000fe20003fa4070 */
[----:B------:R-:W-:Y:S01]  /*1080*/  IMAD.HI.U32 R8, R4, R23, RZ ;  /* 0x0000001704087227 */ /* 0x000fe200078e00ff */
[----:B------:R-:W-:-:S02]  /*1090*/  IABS R27, R18 ;  /* 0x00000012001b7213 */ /* 0x000fc40000000000 */
[----:B------:R-:W-:Y:S01]  /*10a0*/  LOP3.LUT R20, R6, 0x68, RZ, 0xfc, !PT ;  /* 0x0000006806147812 */ /* 0x000fe200078efcff */
[C---:B------:R-:W-:Y:S02]  /*10b0*/  IMAD R79, R0.reuse, R10, R79 ;  /* 0x0000000a004f7224 */ /* 0x040fe400078e024f */
[----:B------:R-:W-:Y:S01]  /*10c0*/  IMAD.MOV R8, RZ, RZ, -R8 ;  /* 0x000000ffff087224 */ /* 0x000fe200078e0a08 */
[----:B------:R-:W-:Y:S01]  /*10d0*/  IABS R61, R20 ;  /* 0x00000014003d7213 */ /* 0x000fe20000000000 */
[----:B------:R-:W-:Y:S01]  /*10e0*/  @!P3 IMAD.MOV R15, RZ, RZ, -R15 ;  /* 0x000000ffff0fb224 */ /* 0x000fe200078e0a0f */
[----:B------:R-:W-:Y:S01]  /*10f0*/  ISETP.GT.U32.AND P3, PT, R0, R21, PT ;  /* 0x000000150000720c */ /* 0x000fe20003f64070 */
[--C-:B------:R-:W-:Y:S01]  /*1100*/  @!P2 IMAD.IADD R17, R17, 0x1, -R0.reuse ;  /* 0x000000011111a824 */ /* 0x100fe200078e0a00 */
[----:B------:R-:W-:Y:S01]  /*1110*/  ISETP.GE.AND P2, PT, R14, RZ, PT ;  /* 0x000000ff0e00720c */ /* 0x000fe20003f46270 */
[----:B------:R-:W-:Y:S01]  /*1120*/  @!P6 IMAD.IADD R19, R19, 0x1, -R0 ;  /* 0x000000011313e824 */ /* 0x000fe200078e0a00 */
[C---:B------:R-:W-:Y:S01]  /*1130*/  ISETP.GT.U32.AND P6, PT, R0.reuse, R79, PT ;  /* 0x0000004f0000720c */ /* 0x040fe20003fc4070 */
[----:B------:R-:W-:Y:S01]  /*1140*/  IMAD R23, R0, R8, R23 ;  /* 0x0000000800177224 */ /* 0x000fe200078e0217 */
[----:B------:R-:W-:Y:S01]  /*1150*/  LOP3.LUT R14, R6, 0x58, RZ, 0xfc, !PT ;  /* 0x00000058060e7812 */ /* 0x000fe200078efcff */
[----:B------:R-:W-:-:S03]  /*1160*/  IMAD.HI.U32 R8, R4, R25, RZ ;  /* 0x0000001904087227 */ /* 0x000fc600078e00ff */
[----:B------:R-:W-:Y:S01]  /*1170*/  IABS R35, R14 ;  /* 0x0000000e00237213 */ /* 0x000fe20000000000 */
[----:B------:R-:W-:Y:S01]  /*1180*/  @!P5 IMAD.IADD R83, R83, 0x1, -R0 ;  /* 0x000000015353d824 */ /* 0x000fe200078e0a00 */
[----:B------:R-:W-:Y:S01]  /*1190*/  ISETP.GE.AND P5, PT, R16, RZ, PT ;  /* 0x000000ff1000720c */ /* 0x000fe20003fa6270 */
[----:B------:R-:W-:Y:S01]  /*11a0*/  IMAD.HI.U32 R10, R4, R27, RZ ;  /* 0x0000001b040a7227 */ /* 0x000fe200078e00ff */
[----:B------:R-:W-:-:S03]  /*11b0*/  LOP3.LUT R16, R6, 0x60, RZ, 0xfc, !PT ;  /* 0x0000006006107812 */ /* 0x000fc600078efcff */
[----:B------:R-:W-:Y:S01]  /*11c0*/  IMAD.MOV R8, RZ, RZ, -R8 ;  /* 0x000000ffff087224 */ /* 0x000fe200078e0a08 */
[----:B------:R-:W-:Y:S01]  /*11d0*/  IABS R37, R16 ;  /* 0x0000001000257213 */ /* 0x000fe20000000000 */
[----:B------:R-:W-:Y:S01]  /*11e0*/  @!P0 IMAD.MOV R87, RZ, RZ, -R87 ;  /* 0x000000ffff578224 */ /* 0x000fe200078e0a57 */
[C---:B------:R-:W-:Y:S01]  /*11f0*/  ISETP.GT.U32.AND P0, PT, R0.reuse, R23, PT ;  /* 0x000000170000720c */ /* 0x040fe20003f04070 */
[----:B------:R-:W-:Y:S02]  /*1200*/  IMAD.MOV R10, RZ, RZ, -R10 ;  /* 0x000000ffff0a7224 */ /* 0x000fe400078e0a0a */
[----:B------:R-:W-:Y:S01]  /*1210*/  IMAD R25, R0, R8, R25 ;  /* 0x0000000800197224 */ /* 0x000fe200078e0219 */
[----:B------:R-:W-:Y:S01]  /*1220*/  LOP3.LUT R8, R6, 0x44, RZ, 0xfc, !PT ;  /* 0x0000004406087812 */ /* 0x000fe200078efcff */
[--C-:B------:R-:W-:Y:S01]  /*1230*/  @!P3 IMAD.IADD R21, R21, 0x1, -R0.reuse ;  /* 0x000000011515b824 */ /* 0x100fe200078e0a00 */
[----:B------:R-:W-:Y:S01]  /*1240*/  ISETP.GE.AND P3, PT, R22, RZ, PT ;  /* 0x000000ff1600720c */ /* 0x000fe20003f66270 */
[--C-:B------:R-:W-:Y:S01]  /*1250*/  @!P6 IMAD.IADD R79, R79, 0x1, -R0.reuse ;  /* 0x000000014f4fe824 */ /* 0x100fe200078e0a00 */
[----:B------:R-:W-:Y:S01]  /*1260*/  IABS R75, R8 ;  /* 0x00000008004b7213 */ /* 0x000fe20000000000 */
[----:B------:R-:W-:Y:S01]  /*1270*/  IMAD R27, R0, R10, R27 ;  /* 0x0000000a001b7224 */ /* 0x000fe200078e021b */
[----:B------:R-:W-:Y:S01]  /*1280*/  LOP3.LUT R10, R6, 0x48, RZ, 0xfc, !PT ;  /* 0x00000048060a7812 */ /* 0x000fe200078efcff */
[----:B------:R-:W-:Y:S01]  /*1290*/  @!P2 IMAD.MOV R83, RZ, RZ, -R83 ;  /* 0x000000ffff53a224 */ /* 0x000fe200078e0a53 */
[C---:B------:R-:W-:Y:S01]  /*12a0*/  ISETP.GT.U32.AND P2, PT, R0.reuse, R25, PT ;  /* 0x000000190000720c */ /* 0x040fe20003f44070 */
[----:B------:R-:W-:Y:S01]  /*12b0*/  @!P4 IMAD.MOV R19, RZ, RZ, -R19 ;  /* 0x000000ffff13c224 */ /* 0x000fe200078e0a13 */
[C---:B------:R-:W-:Y:S01]  /*12c0*/  ISETP.GT.U32.AND P4, PT, R0.reuse, R79, PT ;  /* 0x0000004f0000720c */ /* 0x040fe20003f84070 */
[----:B------:R-:W-:Y:S01]  /*12d0*/  @!P5 IMAD.MOV R21, RZ, RZ, -R21 ;  /* 0x000000ffff15d224 */ /* 0x000fe200078e0a15 */
[----:B------:R-:W-:Y:S01]  /*12e0*/  ISETP.GT.U32.AND P5, PT, R0, R27, PT ;  /* 0x0000001b0000720c */ /* 0x000fe20003fa4070 */
[----:B------:R-:W-:Y:S01]  /*12f0*/  @!P0 IMAD.IADD R23, R23, 0x1, -R0 ;  /* 0x0000000117178824 */ /* 0x000fe200078e0a00 */
[----:B------:R-:W-:Y:S01]  /*1300*/  IABS R29, R10 ;  /* 0x0000000a001d7213 */ /* 0x000fe20000000000 */
[----:B------:R-:W-:Y:S01]  /*1310*/  @!P1 IMAD.MOV R17, RZ, RZ, -R17 ;  /* 0x000000ffff119224 */ /* 0x000fe200078e0a11 */
[----:B------:R-:W-:-:S02]  /*1320*/  ISETP.GE.AND P6, PT, R12, RZ, PT ;  /* 0x000000ff0c00720c */ /* 0x000fc40003fc6270 */
[----:B------:R-:W-:Y:S02]  /*1330*/  ISETP.GT.U32.AND P1, PT, R0, R23, PT ;  /* 0x000000170000720c */ /* 0x000fe40003f24070 */
[----:B------:R-:W-:Y:S01]  /*1340*/  ISETP.GE.AND P0, PT, R24, RZ, PT ;  /* 0x000000ff1800720c */ /* 0x000fe20003f06270 */
[--C-:B------:R-:W-:Y:S01]  /*1350*/  @!P2 IMAD.IADD R25, R25, 0x1, -R0.reuse ;  /* 0x000000011919a824 */ /* 0x100fe200078e0a00 */
[----:B------:R-:W-:Y:S01]  /*1360*/  ISETP.GE.AND P2, PT, R10, RZ, PT ;  /* 0x000000ff0a00720c */ /* 0x000fe20003f46270 */
[--C-:B------:R-:W-:Y:S01]  /*1370*/  @!P4 IMAD.IADD R79, R79, 0x1, -R0.reuse ;  /* 0x000000014f4fc824 */ /* 0x100fe200078e0a00 */
[----:B------:R-:W-:Y:S01]  /*1380*/  ISETP.GE.AND P4, PT, R8, RZ, PT ;  /* 0x000000ff0800720c */ /* 0x000fe20003f86270 */
[----:B------:R-:W-:Y:S01]  /*1390*/  @!P5 IMAD.IADD R27, R27, 0x1, -R0 ;  /* 0x000000011b1bd824 */ /* 0x000fe200078e0a00 */
[----:B------:R-:W-:Y:S01]  /*13a0*/  ISETP.GT.U32.AND P5, PT, R0, R25, PT ;  /* 0x000000190000720c */ /* 0x000fe20003fa4070 */
[----:B------:R-:W-:Y:S01]  /*13b0*/  IMAD.HI.U32 R8, R4, R75, RZ ;  /* 0x0000004b04087227 */ /* 0x000fe200078e00ff */
[----:B------:R-:W-:-:S02]  /*13c0*/  LOP3.LUT R12, R6, 0x4c, RZ, 0xfc, !PT ;  /* 0x0000004c060c7812 */ /* 0x000fc400078efcff */
[----:B------:R-:W-:Y:S01]  /*13d0*/  LOP3.LUT R22, R6, 0xdc, RZ, 0xfc, !PT ;  /* 0x000000dc06167812 */ /* 0x000fe200078efcff */
[----:B------:R-:W-:Y:S01]  /*13e0*/  IMAD.MOV R8, RZ, RZ, -R8 ;  /* 0x000000ffff087224 */ /* 0x000fe200078e0a08 */
[----:B------:R-:W-:Y:S01]  /*13f0*/  IABS R31, R12 ;  /* 0x0000000c001f7213 */ /* 0x000fe20000000000 */
[--C-:B------:R-:W-:Y:S01]  /*1400*/  @!P1 IMAD.IADD R23, R23, 0x1, -R0.reuse ;  /* 0x0000000117179824 */ /* 0x100fe200078e0a00 */
[----:B------:R-:W-:Y:S01]  /*1410*/  ISETP.GE.AND P1, PT, R18, RZ, PT ;  /* 0x000000ff1200720c */ /* 0x000fe20003f26270 */
[----:B------:R-:W-:Y:S01]  /*1420*/  IMAD R75, R0, R8, R75 ;  /* 0x00000008004b7224 */ /* 0x000fe200078e024b */
[----:B------:R-:W-:Y:S01]  /*1430*/  LOP3.LUT R8, R6, 0x50, RZ, 0xfc, !PT ;  /* 0x0000005006087812 */ /* 0x000fe200078efcff */
[----:B------:R-:W-:Y:S01]  /*1440*/  IMAD.HI.U32 R10, R4, R29, RZ ;  /* 0x0000001d040a7227 */ /* 0x000fe200078e00ff */
[----:B------:R-:W-:Y:S02]  /*1450*/  LOP3.LUT R18, R6, 0x64, RZ, 0xfc, !PT ;  /* 0x0000006406127812 */ /* 0x000fe400078efcff */
[----:B------:R-:W-:Y:S01]  /*1460*/  IABS R71, R8 ;  /* 0x0000000800477213 */ /* 0x000fe20000000000 */
[----:B------:R-:W-:Y:S01]  /*1470*/  @!P3 IMAD.MOV R23, RZ, RZ, -R23 ;  /* 0x000000ffff17b224 */ /* 0x000fe200078e0a17 */
[C---:B------:R-:W-:Y:S01]  /*1480*/  ISETP.GT.U32.AND P3, PT, R0.reuse, R27, PT ;  /* 0x0000001b0000720c */ /* 0x040fe20003f64070 */
[----:B------:R-:W-:Y:S01]  /*1490*/  @!P5 IMAD.IADD R25, R25, 0x1, -R0 ;  /* 0x000000011919d824 */ /* 0x000fe200078e0a00 */
[----:B------:R-:W-:Y:S01]  /*14a0*/  ISETP.GT.U32.AND P5, PT, R0, R75, PT ;  /* 0x0000004b0000720c */ /* 0x000fe20003fa4070 */
[----:B------:R-:W-:Y:S01]  /*14b0*/  IMAD.MOV R10, RZ, RZ, -R10 ;  /* 0x000000ffff0a7224 */ /* 0x000fe200078e0a0a */
[----:B------:R-:W-:Y:S01]  /*14c0*/  IABS R39, R18 ;  /* 0x0000001200277213 */ /* 0x000fe20000000000 */
[----:B------:R-:W-:Y:S01]  /*14d0*/  @!P6 IMAD.MOV R25, RZ, RZ, -R25 ;  /* 0x000000ffff19e224 */ /* 0x000fe200078e0a19 */
[----:B------:R-:W-:Y:S01]  /*14e0*/  LOP3.LUT R24, R6, 0xe0, RZ, 0xfc, !PT ;  /* 0x000000e006187812 */ /* 0x000fe200078efcff */
[----:B------:R-:W-:Y:S01]  /*14f0*/  IMAD R29, R0, R10, R29 ;  /* 0x0000000a001d7224 */ /* 0x000fe200078e021d */
[----:B------:R-:W-:Y:S01]  /*1500*/  IABS R127, R22 ;  /* 0x00000016007f7213 */ /* 0x000fe20000000000 */
[----:B------:R-:W-:Y:S01]  /*1510*/  @!P0 IMAD.MOV R79, RZ, RZ, -R79 ;  /* 0x000000ffff4f8224 */ /* 0x000fe200078e0a4f */
[----:B------:R-:W-:-:S02]  /*1520*/  ISETP.GE.AND P0, PT, R12, RZ, PT ;  /* 0x000000ff0c00720c */ /* 0x000fc40003f06270 */
[----:B------:R-:W-:Y:S01]  /*1530*/  ISETP.GT.U32.AND P6, PT, R0, R29, PT ;  /* 0x0000001d0000720c */ /* 0x000fe20003fc4070 */
[--C-:B------:R-:W-:Y:S01]  /*1540*/  @!P3 IMAD.IADD R27, R27, 0x1, -R0.reuse ;  /* 0x000000011b1bb824 */ /* 0x100fe200078e0a00 */
[----:B------:R-:W-:Y:S01]  /*1550*/  ISETP.GE.AND P3, PT, R8, RZ, PT ;  /* 0x000000ff0800720c */ /* 0x000fe20003f66270 */
[----:B------:R-:W-:Y:S01]  /*1560*/  @!P5 IMAD.IADD R75, R75, 0x1, -R0 ;  /* 0x000000014b4bd824 */ /* 0x000fe200078e0a00 */
[----:B------:R-:W-:Y:S01]  /*1570*/  LOP3.LUT R12, R6, 0x54, RZ, 0xfc, !PT ;  /* 0x00000054060c7812 */ /* 0x000fe200078efcff */
[----:B------:R-:W-:Y:S01]  /*1580*/  IMAD.HI.U32 R8, R4, R31, RZ ;  /* 0x0000001f04087227 */ /* 0x000fe200078e00ff */
[----:B------:R-:W-:Y:S02]  /*1590*/  IABS R139, R24 ;  /* 0x00000018008b7213 */ /* 0x000fe40000000000 */
[----:B------:R-:W-:Y:S01]  /*15a0*/  ISETP.GT.U32.AND P5, PT, R0, R75, PT ;  /* 0x0000004b0000720c */ /* 0x000fe20003fa4070 */
[----:B------:R-:W-:Y:S01]  /*15b0*/  IMAD.MOV R10, RZ, RZ, -R8 ;  /* 0x000000ffff0a7224 */ /* 0x000fe200078e0a08 */
[----:B------:R-:W-:Y:S01]  /*15c0*/  IABS R33, R12 ;  /* 0x0000000c00217213 */ /* 0x000fe20000000000 */
[----:B------:R-:W-:-:S04]  /*15d0*/  IMAD.HI.U32 R8, R4, R71, RZ ;  /* 0x0000004704087227 */ /* 0x000fc800078e00ff */
[----:B------:R-:W-:Y:S02]  /*15e0*/  @!P6 IMAD.IADD R29, R29, 0x1, -R0 ;  /* 0x000000011d1de824 */ /* 0x000fe400078e0a00 */
[----:B------:R-:W-:Y:S02]  /*15f0*/  IMAD.MOV R8, RZ, RZ, -R8 ;  /* 0x000000ffff087224 */ /* 0x000fe400078e0a08 */
[C---:B------:R-:W-:Y:S01]  /*1600*/  IMAD R31, R0.reuse, R10, R31 ;  /* 0x0000000a001f7224 */ /* 0x040fe200078e021f */
[C---:B------:R-:W-:Y:S01]  /*1610*/  ISETP.GT.U32.AND P6, PT, R0.reuse, R29, PT ;  /* 0x0000001d0000720c */ /* 0x040fe20003fc4070 */
[----:B------:R-:W-:Y:S02]  /*1620*/  IMAD R71, R0, R8, R71 ;  /* 0x0000000800477224 */ /* 0x000fe400078e0247 */
[----:B------:R-:W-:-:S04]  /*1630*/  IMAD.HI.U32 R8, R4, R33, RZ ;  /* 0x0000002104087227 */ /* 0x000fc800078e00ff */
[----:B------:R-:W-:Y:S01]  /*1640*/  @!P5 IMAD.IADD R75, R75, 0x1, -R0 ;  /* 0x000000014b4bd824 */ /* 0x000fe200078e0a00 */
[----:B------:R-:W-:Y:S01]  /*1650*/  ISETP.GT.U32.AND P5, PT, R0, R31, PT ;  /* 0x0000001f0000720c */ /* 0x000fe20003fa4070 */
[----:B------:R-:W-:-:S04]  /*1660*/  IMAD.HI.U32 R10, R4, R35, RZ ;  /* 0x00000023040a7227 */ /* 0x000fc800078e00ff */
[----:B------:R-:W-:Y:S02]  /*1670*/  IMAD.MOV R8, RZ, RZ, -R8 ;  /* 0x000000ffff087224 */ /* 0x000fe400078e0a08 */
[----:B------:R-:W-:Y:S02]  /*1680*/  IMAD.MOV R10, RZ, RZ, -R10 ;  /* 0x000000ffff0a7224 */ /* 0x000fe400078e0a0a */
[----:B------:R-:W-:Y:S02]  /*1690*/  IMAD R33, R0, R8, R33 ;  /* 0x0000000800217224 */ /* 0x000fe400078e0221 */
[----:B------:R-:W-:Y:S01]  /*16a0*/  @!P1 IMAD.MOV R27, RZ, RZ, -R27 ;  /* 0x000000ffff1b9224 */ /* 0x000fe200078e0a1b */
[----:B------:R-:W-:Y:S01]  /*16b0*/  ISETP.GE.AND P1, PT, R12, RZ, PT ;  /* 0x000000ff0c00720c */ /* 0x000fe20003f26270 */
[----:B------:R-:W-:Y:S01]  /*16c0*/  IMAD R35, R0, R10, R35 ;  /* 0x0000000a00237224 */ /* 0x000fe200078e0223 */
[----:B------:R-:W-:Y:S01]  /*16d0*/  LOP3.LUT R12, R6, 0x5c, RZ, 0xfc, !PT ;  /* 0x0000005c060c7812 */ /* 0x000fe200078efcff */
[--C-:B------:R-:W-:Y:S01]  /*16e0*/  @!P6 IMAD.IADD R29, R29, 0x1, -R0.reuse ;  /* 0x000000011d1de824 */ /* 0x100fe200078e0a00 */
[C---:B------:R-:W-:Y:S01]  /*16f0*/  ISETP.GT.U32.AND P6, PT, R0.reuse, R33, PT ;  /* 0x000000210000720c */ /* 0x040fe20003fc4070 */
[----:B------:R-:W-:Y:S01]  /*1700*/  @!P5 IMAD.IADD R31, R31, 0x1, -R0 ;  /* 0x000000011f1fd824 */ /* 0x000fe200078e0a00 */
[C---:B------:R-:W-:Y:S01]  /*1710*/  ISETP.GT.U32.AND P5, PT, R0.reuse, R35, PT ;  /* 0x000000230000720c */ /* 0x040fe20003fa4070 */
[----:B------:R-:W-:Y:S01]  /*1720*/  @!P4 IMAD.MOV R75, RZ, RZ, -R75 ;  /* 0x000000ffff4bc224 */ /* 0x000fe200078e0a4b */
[----:B------:R-:W-:Y:S01]  /*1730*/  IABS R67, R12 ;  /* 0x0000000c00437213 */ /* 0x000fe20000000000 */
[----:B------:R-:W-:Y:S01]  /*1740*/  @!P2 IMAD.MOV R29, RZ, RZ, -R29 ;  /* 0x000000ffff1da224 */ /* 0x000fe200078e0a1d */
[----:B------:R-:W-:Y:S01]  /*1750*/  ISETP.GT.U32.AND P4, PT, R0, R71, PT ;  /* 0x000000470000720c */ /* 0x000fe20003f84070 */
[----:B------:R-:W-:-:S04]  /*1760*/  IMAD.HI.U32 R10, R4, R61, RZ ;  /* 0x0000003d040a7227 */ /* 0x000fc800078e00ff */
[----:B------:R-:W-:-:S04]  /*1770*/  IMAD.HI.U32 R8, R4, R67, RZ ;  /* 0x0000004304087227 */ /* 0x000fc800078e00ff */
[----:B------:R-:W-:Y:S02]  /*1780*/  @!P6 IMAD.IADD R33, R33, 0x1, -R0 ;  /* 0x000000012121e824 */ /* 0x000fe400078e0a00 */
[----:B------:R-:W-:Y:S02]  /*1790*/  IMAD.MOV R8, RZ, RZ, -R8 ;  /* 0x000000ffff087224 */ /* 0x000fe400078e0a08 */
[----:B------:R-:W-:Y:S01]  /*17a0*/  @!P5 IMAD.IADD R35, R35, 0x1, -R0 ;  /* 0x000000012323d824 */ /* 0x000fe200078e0a00 */
[C---:B------:R-:W-:Y:S01]  /*17b0*/  ISETP.GT.U32.AND P5, PT, R0.reuse, R33, PT ;  /* 0x000000210000720c */ /* 0x040fe20003fa4070 */
[----:B------:R-:W-:Y:S02]  /*17c0*/  IMAD R67, R0, R8, R67 ;  /* 0x0000000800437224 */ /* 0x000fe400078e0243 */
[----:B------:R-:W-:Y:S01]  /*17d0*/  IMAD.HI.U32 R8, R4, R37, RZ ;  /* 0x0000002504087227 */ /* 0x000fe200078e00ff */
[----:B------:R-:W-:-:S03]  /*17e0*/  ISETP.GT.U32.AND P2, PT, R0, R35, PT ;  /* 0x000000230000720c */ /* 0x000fc60003f44070 */
[----:B------:R-:W-:Y:S01]  /*17f0*/  @!P4 IMAD.IADD R71, R71, 0x1, -R0 ;  /* 0x000000014747c824 */ /* 0x000fe200078e0a00 */
[C---:B------:R-:W-:Y:S01]  /*1800*/  ISETP.GT.U32.AND P4, PT, R0.reuse, R31, PT ;  /* 0x0000001f0000720c */ /* 0x040fe20003f84070 */
[----:B------:R-:W-:Y:S02]  /*1810*/  IMAD.MOV R8, RZ, RZ, -R8 ;  /* 0x000000ffff087224 */ /* 0x000fe400078e0a08 */
[----:B------:R-:W-:Y:S01]  /*1820*/  IMAD.MOV R10, RZ, RZ, -R10 ;  /* 0x000000ffff0a7224 */ /* 0x000fe200078e0a0a */
[C---:B------:R-:W-:Y:S01]  /*1830*/  ISETP.GT.U32.AND P6, PT, R0.reuse, R71, PT ;  /* 0x000000470000720c */ /* 0x040fe20003fc4070 */
[----:B------:R-:W-:Y:S02]  /*1840*/  IMAD R37, R0, R8, R37 ;  /* 0x0000000800257224 */ /* 0x000fe400078e0225 */
[----:B------:R-:W-:Y:S02]  /*1850*/  @!P5 IMAD.IADD R33, R33, 0x1, -R0 ;  /* 0x000000012121d824 */ /* 0x000fe400078e0a00 */
[----:B------:R-:W-:Y:S01]  /*1860*/  IMAD.HI.U32 R8, R4, R39, RZ ;  /* 0x0000002704087227 */ /* 0x000fe200078e00ff */
[----:B------:R-:W-:-:S03]  /*1870*/  ISETP.GT.U32.AND P5, PT, R0, R37, PT ;  /* 0x000000250000720c */ /* 0x000fc60003fa4070 */
[----:B------:R-:W-:Y:S02]  /*1880*/  IMAD.MOV R8, RZ, RZ, -R8 ;  /* 0x000000ffff087224 */ /* 0x000fe400078e0a08 */
[--C-:B------:R-:W-:Y:S01]  /*1890*/  @!P4 IMAD.IADD R31, R31, 0x1, -R0.reuse ;  /* 0x000000011f1fc824 */ /* 0x100fe200078e0a00 */
[----:B------:R-:W-:Y:S01]  /*18a0*/  ISETP.GT.U32.AND P4, PT, R0, R67, PT ;  /* 0x000000430000720c */ /* 0x000fe20003f84070 */
[--C-:B------:R-:W-:Y:S01]  /*18b0*/  @!P6 IMAD.IADD R71, R71, 0x1, -R0.reuse ;  /* 0x000000014747e824 */ /* 0x100fe200078e0a00 */
[----:B------:R-:W-:Y:S01]  /*18c0*/  ISETP.GE.AND P6, PT, R14, RZ, PT ;  /* 0x000000ff0e00720c */ /* 0x000fe20003fc6270 */
[----:B------:R-:W-:Y:S01]  /*18d0*/  IMAD R39, R0, R8, R39 ;  /* 0x0000000800277224 */ /* 0x000fe200078e0227 */
[----:B------:R-:W-:Y:S01]  /*18e0*/  LOP3.LUT R14, R6, 0x6c, RZ, 0xfc, !PT ;  /* 0x0000006c060e7812 */ /* 0x000fe200078efcff */
[--C-:B------:R-:W-:Y:S01]  /*18f0*/  @!P2 IMAD.IADD R35, R35, 0x1, -R0.reuse ;  /* 0x000000012323a824 */ /* 0x100fe200078e0a00 */
[----:B------:R-:W-:Y:S01]  /*1900*/  ISETP.GE.AND P2, PT, R12, RZ, PT ;  /* 0x000000ff0c00720c */ /* 0x000fe20003f46270 */
[----:B------:R-:W-:Y:S01]  /*1910*/  @!P5 IMAD.IADD R37, R37, 0x1, -R0 ;  /* 0x000000012525d824 */ /* 0x000fe200078e0a00 */
[----:B------:R-:W-:Y:S01]  /*1920*/  IABS R41, R14 ;  /* 0x0000000e00297213 */ /* 0x000fe20000000000 */
[----:B------:R-:W-:Y:S01]  /*1930*/  IMAD R61, R0, R10, R61 ;  /* 0x0000000a003d7224 */ /* 0x000fe200078e023d */
[----:B------:R-:W-:Y:S01]  /*1940*/  LOP3.LUT R12, R6, 0x70, RZ, 0xfc, !PT ;  /* 0x00000070060c7812 */ /* 0x000fe200078efcff */
[----:B------:R-:W-:Y:S01]  /*1950*/  @!P3 IMAD.MOV R71, RZ, RZ, -R71 ;  /* 0x000000ffff47b224 */ /* 0x000fe200078e0a47 */
[----:B------:R-:W-:Y:S01]  /*1960*/  ISETP.GT.U32.AND P5, PT, R0, R37, PT ;  /* 0x000000250000720c */ /* 0x000fe20003fa4070 */
[----:B------:R-:W-:Y:S01]  /*1970*/  IMAD.HI.U32 R8, R4, R41, RZ ;  /* 0x0000002904087227 */ /* 0x000fe200078e00ff */
[----:B------:R-:W-:-:S02]  /*1980*/  ISETP.GT.U32.AND P3, PT, R0, R39, PT ;  /* 0x000000270000720c */ /* 0x000fc40003f64070 */
[----:B------:R-:W-:Y:S01]  /*1990*/  IABS R43, R12 ;  /* 0x0000000c002b7213 */ /* 0x000fe20000000000 */
[----:B------:R-:W-:Y:S02]  /*19a0*/  IMAD.MOV R8, RZ, RZ, -R8 ;  /* 0x000000ffff087224 */ /* 0x000fe400078e0a08 */
[--C-:B------:R-:W-:Y:S01]  /*19b0*/  @!P4 IMAD.IADD R67, R67, 0x1, -R0.reuse ;  /* 0x000000014343c824 */ /* 0x100fe200078e0a00 */
[----:B------:R-:W-:Y:S01]  /*19c0*/  ISETP.GE.AND P4, PT, R16, RZ, PT ;  /* 0x000000ff1000720c */ /* 0x000fe20003f86270 */
[----:B------:R-:W-:Y:S01]  /*19d0*/  IMAD R41, R0, R8, R41 ;  /* 0x0000000800297224 */ /* 0x000fe200078e0229 */
[----:B------:R-:W-:Y:S01]  /*19e0*/  LOP3.LUT R16, R6, 0x74, RZ, 0xfc, !PT ;  /* 0x0000007406107812 */ /* 0x000fe200078efcff */
[----:B------:R-:W-:Y:S01]  /*19f0*/  @!P6 IMAD.MOV R35, RZ, RZ, -R35 ;  /* 0x000000ffff23e224 */ /* 0x000fe200078e0a23 */
[C---:B------:R-:W-:Y:S01]  /*1a00*/  ISETP.GT.U32.AND P6, PT, R0.reuse, R61, PT ;  /* 0x0000003d0000720c */ /* 0x040fe20003fc4070 */
[----:B------:R-:W-:Y:S01]  /*1a10*/  @!P5 IMAD.IADD R37, R37, 0x1, -R0 ;  /* 0x000000012525d824 */ /* 0x000fe200078e0a00 */
[C---:B------:R-:W-:Y:S01]  /*1a20*/  ISETP.GT.U32.AND P5, PT, R0.reuse, R41, PT ;  /* 0x000000290000720c */ /* 0x040fe20003fa4070 */
[----:B------:R-:W-:Y:S01]  /*1a30*/  @!P0 IMAD.MOV R31, RZ, RZ, -R31 ;  /* 0x000000ffff1f8224 */ /* 0x000fe200078e0a1f */
[----:B------:R-:W-:Y:S01]  /*1a40*/  ISETP.GT.U32.AND P0, PT, R0, R67, PT ;  /* 0x000000430000720c */ /* 0x000fe20003f04070 */
[----:B------:R-:W-:Y:S01]  /*1a50*/  IMAD.HI.U32 R8, R4, R43, RZ ;  /* 0x0000002b04087227 */ /* 0x000fe200078e00ff */
[----:B------:R-:W-:-:S03]  /*1a60*/  IABS R57, R16 ;  /* 0x0000001000397213 */ /* 0x000fc60000000000 */
[----:B------:R-:W-:Y:S01]  /*1a70*/  @!P3 IMAD.IADD R39, R39, 0x1, -R0 ;  /* 0x000000012727b824 */ /* 0x000fe200078e0a00 */
[----:B------:R-:W-:Y:S01]  /*1a80*/  ISETP.GE.AND P3, PT, R14, RZ, PT ;  /* 0x000000ff0e00720c */ /* 0x000fe20003f66270 */
[----:B------:R-:W-:Y:S01]  /*1a90*/  IMAD.MOV R10, RZ, RZ, -R8 ;  /* 0x000000ffff0a7224 */ /* 0x000fe200078e0a08 */
[----:B------:R-:W-:Y:S01]  /*1aa0*/  LOP3.LUT R14, R6, 0x78, RZ, 0xfc, !PT ;  /* 0x00000078060e7812 */ /* 0x000fe200078efcff */
[--C-:B------:R-:W-:Y:S01]  /*1ab0*/  @!P6 IMAD.IADD R61, R61, 0x1, -R0.reuse ;  /* 0x000000013d3de824 */ /* 0x100fe200078e0a00 */
[----:B------:R-:W-:Y:S01]  /*1ac0*/  ISETP.GT.U32.AND P6, PT, R0, R39, PT ;  /* 0x000000270000720c */ /* 0x000fe20003fc4070 */
[----:B------:R-:W-:Y:S01]  /*1ad0*/  @!P5 IMAD.IADD R41, R41, 0x1, -R0 ;  /* 0x000000012929d824 */ /* 0x000fe200078e0a00 */
[----:B------:R-:W-:Y:S01]  /*1ae0*/  IABS R45, R14 ;  /* 0x0000000e002d7213 */ /* 0x000fe20000000000 */
[----:B------:R-:W-:-:S03]  /*1af0*/  IMAD.HI.U32 R8, R4, R57, RZ ;  /* 0x0000003904087227 */ /* 0x000fc600078e00ff */
[----:B------:R-:W-:Y:S01]  /*1b00*/  ISETP.GT.U32.AND P5, PT, R0, R41, PT ;  /* 0x000000290000720c */ /* 0x000fe20003fa4070 */
[----:B------:R-:W-:Y:S01]  /*1b10*/  @!P0 IMAD.IADD R67, R67, 0x1, -R0 ;  /* 0x0000000143438824 */ /* 0x000fe200078e0a00 */
[----:B------:R-:W-:Y:S01]  /*1b20*/  ISETP.GE.AND P0, PT, R20, RZ, PT ;  /* 0x000000ff1400720c */ /* 0x000fe20003f06270 */
[----:B------:R-:W-:Y:S01]  /*1b30*/  IMAD.MOV R8, RZ, RZ, -R8 ;  /* 0x000000ffff087224 */ /* 0x000fe200078e0a08 */
[----:B------:R-:W-:Y:S01]  /*1b40*/  LOP3.LUT R20, R6, 0xd8, RZ, 0xfc, !PT ;  /* 0x000000d806147812 */ /* 0x000fe200078efcff */
[----:B------:R-:W-:Y:S01]  /*1b50*/  @!P2 IMAD.MOV R67, RZ, RZ, -R67 ;  /* 0x000000ffff43a224 */ /* 0x000fe200078e0a43 */
[C---:B------:R-:W-:Y:S01]  /*1b60*/  ISETP.GT.U32.AND P2, PT, R0.reuse, R61, PT ;  /* 0x0000003d0000720c */ /* 0x040fe20003f44070 */
[C---:B------:R-:W-:Y:S01]  /*1b70*/  IMAD R57, R0.reuse, R8, R57 ;  /* 0x0000000800397224 */ /* 0x040fe200078e0239 */
[----:B------:R-:W-:Y:S01]  /*1b80*/  IABS R119, R20 ;  /* 0x0000001400777213 */ /* 0x000fe20000000000 */
[----:B------:R-:W-:Y:S02]  /*1b90*/  IMAD R43, R0, R10, R43 ;  /* 0x0000000a002b7224 */ /* 0x000fe400078e022b */
[----:B------:R-:W-:-:S02]  /*1ba0*/  @!P6 IMAD.IADD R39, R39, 0x1, -R0 ;  /* 0x000000012727e824 */ /* 0x000fc400078e0a00 */
[--C-:B------:R-:W-:Y:S01]  /*1bb0*/  @!P5 IMAD.IADD R41, R41, 0x1, -R0.reuse ;  /* 0x000000012929d824 */ /* 0x100fe200078e0a00 */
[C---:B------:R-:W-:Y:S01]  /*1bc0*/  ISETP.GT.U32.AND P5, PT, R0.reuse, R57, PT ;  /* 0x000000390000720c */ /* 0x040fe20003fa4070 */
[----:B------:R-:W-:Y:S01]  /*1bd0*/  @!P1 IMAD.MOV R33, RZ, RZ, -R33 ;  /* 0x000000ffff219224 */ /* 0x000fe200078e0a21 */
[----:B------:R-:W-:Y:S01]  /*1be0*/  ISETP.GT.U32.AND P6, PT, R0, R43, PT ;  /* 0x0000002b0000720c */ /* 0x000fe20003fc4070 */
[----:B------:R-:W-:Y:S01]  /*1bf0*/  IMAD.HI.U32 R8, R4, R45, RZ ;  /* 0x0000002d04087227 */ /* 0x000fe200078e00ff */
[----:B------:R-:W-:Y:S02]  /*1c00*/  ISETP.GE.AND P1, PT, R18, RZ, PT ;  /* 0x000000ff1200720c */ /* 0x000fe40003f26270 */
[----:B------:R-:W-:Y:S01]  /*1c10*/  LOP3.LUT R18, R6, 0x7c, RZ, 0xfc, !PT ;  /* 0x0000007c06127812 */ /* 0x000fe200078efcff */
[----:B------:R-:W-:Y:S01]  /*1c20*/  @!P2 IMAD.IADD R61, R61, 0x1, -R0 ;  /* 0x000000013d3da824 */ /* 0x000fe200078e0a00 */
[----:B------:R-:W-:Y:S01]  /*1c30*/  ISETP.GE.AND P2, PT, R12, RZ, PT ;  /* 0x000000ff0c00720c */ /* 0x000fe20003f46270 */
[----:B------:R-:W-:Y:S01]  /*1c40*/  IMAD.MOV R8, RZ, RZ, -R8 ;  /* 0x000000ffff087224 */ /* 0x000fe200078e0a08 */
[----:B------:R-:W-:Y:S01]  /*1c50*/  LOP3.LUT R12, R6, 0x80, RZ, 0xfc, !PT ;  /* 0x00000080060c7812 */ /* 0x000fe200078efcff */
[----:B------:R-:W-:Y:S01]  /*1c60*/  @!P4 IMAD.MOV R37, RZ, RZ, -R37 ;  /* 0x000000ffff25c224 */ /* 0x000fe200078e0a25 */
[----:B------:R-:W-:Y:S01]  /*1c70*/  IABS R47, R18 ;  /* 0x00000012002f7213 */ /* 0x000fe20000000000 */
[--C-:B------:R-:W-:Y:S01]  /*1c80*/  @!P5 IMAD.IADD R57, R57, 0x1, -R0.reuse ;  /* 0x000000013939d824 */ /* 0x100fe200078e0a00 */
[----:B------:R-:W-:Y:S01]  /*1c90*/  IABS R53, R12 ;  /* 0x0000000c00357213 */ /* 0x000fe20000000000 */
[----:B------:R-:W-:Y:S01]  /*1ca0*/  @!P6 IMAD.IADD R43, R43, 0x1, -R0 ;  /* 0x000000012b2be824 */ /* 0x000fe200078e0a00 */
[----:B------:R-:W-:Y:S01]  /*1cb0*/  ISETP.GE.AND P6, PT, R16, RZ, PT ;  /* 0x000000ff1000720c */ /* 0x000fe20003fc6270 */
[C---:B------:R-:W-:Y:S01]  /*1cc0*/  IMAD R45, R0.reuse, R8, R45 ;  /* 0x00000008002d7224 */ /* 0x040fe200078e022d */
[----:B------:R-:W-:Y:S01]  /*1cd0*/  ISETP.GT.U32.AND P4, PT, R0, R57, PT ;  /* 0x000000390000720c */ /* 0x000fe20003f84070 */
[----:B------:R-:W-:Y:S01]  /*1ce0*/  IMAD.HI.U32 R8, R4, R53, RZ ;  /* 0x0000003504087227 */ /* 0x000fe200078e00ff */
[----:B------:R-:W-:-:S02]  /*1cf0*/  ISETP.GT.U32.AND P5, PT, R0, R43, PT ;  /* 0x0000002b0000720c */ /* 0x000fc40003fa4070 */
[----:B------:R-:W-:Y:S01]  /*1d00*/  LOP3.LUT R16, R6, 0x84, RZ, 0xfc, !PT ;  /* 0x0000008406107812 */ /* 0x000fe200078efcff */
[----:B------:R-:W-:Y:S01]  /*1d10*/  @!P1 IMAD.MOV R39, RZ, RZ, -R39 ;  /* 0x000000ffff279224 */ /* 0x000fe200078e0a27 */
[----:B------:R-:W-:Y:S01]  /*1d20*/  ISETP.GT.U32.AND P1, PT, R0, R45, PT ;  /* 0x0000002d0000720c */ /* 0x000fe20003f24070 */
[----:B------:R-:W-:Y:S01]  /*1d30*/  IMAD.MOV R8, RZ, RZ, -R8 ;  /* 0x000000ffff087224 */ /* 0x000fe200078e0a08 */
[----:B------:R-:W-:Y:S01]  /*1d40*/  IABS R49, R16 ;  /* 0x0000001000317213 */ /* 0x000fe20000000000 */
[----:B------:R-:W-:-:S04]  /*1d50*/  IMAD.HI.U32 R10, R4, R47, RZ ;  /* 0x0000002f040a7227 */ /* 0x000fc800078e00ff */
[C---:B------:R-:W-:Y:S02]  /*1d60*/  IMAD R53, R0.reuse, R8, R53 ;  /* 0x0000000800357224 */ /* 0x040fe400078e0235 */
[----:B------:R-:W-:Y:S02]  /*1d70*/  @!P4 IMAD.IADD R57, R57, 0x1, -R0 ;  /* 0x000000013939c824 */ /* 0x000fe400078e0a00 */
[----:B------:R-:W-:Y:S01]  /*1d80*/  IMAD.MOV R10, RZ, RZ, -R10 ;  /* 0x000000ffff0a7224 */ /* 0x000fe200078e0a0a */
[----:B------:R-:W-:Y:S01]  /*1d90*/  ISETP.GT.U32.AND P4, PT, R0, R53, PT ;  /* 0x000000350000720c */ /* 0x000fe20003f84070 */
[--C-:B------:R-:W-:Y:S01]  /*1da0*/  @!P5 IMAD.IADD R43, R43, 0x1, -R0.reuse ;  /* 0x000000012b2bd824 */ /* 0x100fe200078e0a00 */
[----:B------:R-:W-:Y:S01]  /*1db0*/  ISETP.GE.AND P5, PT, R18, RZ, PT ;  /* 0x000000ff1200720c */ /* 0x000fe20003fa6270 */
[----:B------:R-:W-:Y:S01]  /*1dc0*/  @!P1 IMAD.IADD R45, R45, 0x1, -R0 ;  /* 0x000000012d2d9824 */ /* 0x000fe200078e0a00 */
[----:B------:R-:W-:Y:S01]  /*1dd0*/  ISETP.GE.AND P1, PT, R12, RZ, PT ;  /* 0x000000ff0c00720c */ /* 0x000fe20003f26270 */
[----:B------:R-:W-:Y:S01]  /*1de0*/  IMAD R47, R0, R10, R47 ;  /* 0x0000000a002f7224 */ /* 0x000fe200078e022f */
[----:B------:R-:W-:Y:S01]  /*1df0*/  LOP3.LUT R10, R6, 0x88, RZ, 0xfc, !PT ;  /* 0x00000088060a7812 */ /* 0x000fe200078efcff */
[----:B------:R-:W-:Y:S01]  /*1e00*/  @!P2 IMAD.MOV R43, RZ, RZ, -R43 ;  /* 0x000000ffff2ba224 */ /* 0x000fe200078e0a2b */
[----:B------:R-:W-:Y:S01]  /*1e10*/  ISETP.GT.U32.AND P2, PT, R0, R45, PT ;  /* 0x0000002d0000720c */ /* 0x000fe20003f44070 */
[----:B------:R-:W-:Y:S01]  /*1e20*/  IMAD.HI.U32 R8, R4, R49, RZ ;  /* 0x0000003104087227 */ /* 0x000fe200078e00ff */
[----:B------:R-:W-:-:S02]  /*1e30*/  IABS R51, R10 ;  /* 0x0000000a00337213 */ /* 0x000fc40000000000 */
[----:B------:R-:W-:Y:S01]  /*1e40*/  LOP3.LUT R12, R6, 0x8c, RZ, 0xfc, !PT ;  /* 0x0000008c060c7812 */ /* 0x000fe200078efcff */
[----:B------:R-:W-:Y:S01]  /*1e50*/  @!P3 IMAD.MOV R41, RZ, RZ, -R41 ;  /* 0x000000ffff29b224 */ /* 0x000fe200078e0a29 */
[----:B------:R-:W-:Y:S01]  /*1e60*/  ISETP.GT.U32.AND P3, PT, R0, R47, PT ;  /* 0x0000002f0000720c */ /* 0x000fe20003f64070 */
[----:B------:R-:W-:Y:S01]  /*1e70*/  IMAD.MOV R8, RZ, RZ, -R8 ;  /* 0x000000ffff087224 */ /* 0x000fe200078e0a08 */
[----:B------:R-:W-:Y:S01]  /*1e80*/  IABS R55, R12 ;  /* 0x0000000c00377213 */ /* 0x000fe20000000000 */
[----:B------:R-:W-:Y:S01]  /*1e90*/  @!P4 IMAD.IADD R53, R53, 0x1, -R0 ;  /* 0x000000013535c824 */ /* 0x000fe200078e0a00 */
[----:B------:R-:W-:Y:S01]  /*1ea0*/  LOP3.LUT R18, R6, 0xb0, RZ, 0xfc, !PT ;  /* 0x000000b006127812 */ /* 0x000fe200078efcff */
[----:B------:R-:W-:Y:S02]  /*1eb0*/  IMAD R49, R0, R8, R49 ;  /* 0x0000000800317224 */ /* 0x000fe400078e0231 */
[----:B------:R-:W-:Y:S01]  /*1ec0*/  IMAD.HI.U32 R8, R4, R51, RZ ;  /* 0x0000003304087227 */ /* 0x000fe200078e00ff */
[----:B------:R-:W-:-:S02]  /*1ed0*/  ISETP.GT.U32.AND P4, PT, R0, R53, PT ;  /* 0x000000350000720c */ /* 0x000fc40003f84070 */
[----:B------:R-:W-:Y:S01]  /*1ee0*/  IABS R89, R18 ;  /* 0x0000001200597213 */ /* 0x000fe20000000000 */
[--C-:B------:R-:W-:Y:S01]  /*1ef0*/  @!P2 IMAD.IADD R45, R45, 0x1, -R0.reuse ;  /* 0x000000012d2da824 */ /* 0x100fe200078e0a00 */
[----:B------:R-:W-:Y:S01]  /*1f00*/  ISETP.GT.U32.AND P2, PT, R0, R49, PT ;  /* 0x000000310000720c */ /* 0x000fe20003f44070 */
[----:B------:R-:W-:Y:S01]  /*1f10*/  @!P0 IMAD.MOV R61, RZ, RZ, -R61 ;  /* 0x000000ffff3d8224 */ /* 0x000fe200078e0a3d */
[----:B------:R-:W-:Y:S01]  /*1f20*/  ISETP.GE.AND P0, PT, R14, RZ, PT ;  /* 0x000000ff0e00720c */ /* 0x000fe20003f06270 */
[----:B------:R-:W-:Y:S01]  /*1f30*/  @!P3 IMAD.IADD R47, R47, 0x1, -R0 ;  /* 0x000000012f2fb824 */ /* 0x000fe200078e0a00 */
[----:B------:R-:W-:Y:S01]  /*1f40*/  LOP3.LUT R14, R6, 0x90, RZ, 0xfc, !PT ;  /* 0x00000090060e7812 */ /* 0x000fe200078efcff */
[----:B------:R-:W-:Y:S02]  /*1f50*/  IMAD.MOV R8, RZ, RZ, -R8 ;  /* 0x000000ffff087224 */ /* 0x000fe400078e0a08 */
[----:B------:R-:W-:Y:S01]  /*1f60*/  @!P6 IMAD.MOV R57, RZ, RZ, -R57 ;  /* 0x000000ffff39e224 */ /* 0x000fe200078e0a39 */
[C---:B------:R-:W-:Y:S01]  /*1f70*/  ISETP.GT.U32.AND P3, PT, R0.reuse, R47, PT ;  /* 0x0000002f0000720c */ /* 0x040fe20003f64070 */
[----:B------:R-:W-:Y:S01]  /*1f80*/  IMAD R51, R0, R8, R51 ;  /* 0x0000000800337224 */ /* 0x000fe200078e0233 */
[----:B------:R-:W-:Y:S01]  /*1f90*/  ISETP.GE.AND P6, PT, R16, RZ, PT ;  /* 0x000000ff1000720c */ /* 0x000fe20003fc6270 */
[----:B------:R-:W-:Y:S01]  /*1fa0*/  @!P4 IMAD.IADD R53, R53, 0x1, -R0 ;  /* 0x000000013535c824 */ /* 0x000fe200078e0a00 */
[----:B------:R-:W-:Y:S01]  /*1fb0*/  LOP3.LUT R16, R6, 0x94, RZ, 0xfc, !PT ;  /* 0x0000009406107812 */ /* 0x000fe200078efcff */
[----:B------:R-:W-:Y:S01]  /*1fc0*/  IMAD.HI.U32 R8, R4, R55, RZ ;  /* 0x0000003704087227 */ /* 0x000fe200078e00ff */
[----:B------:R-:W-:-:S02]  /*1fd0*/  ISETP.GT.U32.AND P4, PT, R0, R51, PT ;  /* 0x000000330000720c */ /* 0x000fc40003f84070 */
[----:B------:R-:W-:Y:S01]  /*1fe0*/  IABS R63, R16 ;  /* 0x00000010003f7213 */ /* 0x000fe20000000000 */
[----:B------:R-:W-:Y:S01]  /*1ff0*/  @!P2 IMAD.IADD R49, R49, 0x1, -R0 ;  /* 0x000000013131a824 */ /* 0x000fe200078e0a00 */
[----:B------:R-:W-:Y:S01]  /*2000*/  IABS R59, R14 ;  /* 0x0000000e003b7213 */ /* 0x000fe20000000000 */
[----:B------:R-:W-:Y:S01]  /*2010*/  IMAD.MOV R8, RZ, RZ, -R8 ;  /* 0x000000ffff087224 */ /* 0x000fe200078e0a08 */
[----:B------:R-:W-:Y:S01]  /*2020*/  ISETP.GE.AND P2, PT, R12, RZ, PT ;  /* 0x000000ff0c00720c */ /* 0x000fe20003f46270 */
[----:B------:R-:W-:Y:S01]  /*2030*/  @!P0 IMAD.MOV R45, RZ, RZ, -R45 ;  /* 0x000000ffff2d8224 */ /* 0x000fe200078e0a2d */
[----:B------:R-:W-:Y:S01]  /*2040*/  ISETP.GT.U32.AND P0, PT, R0, R49, PT ;  /* 0x000000310000720c */ /* 0x000fe20003f04070 */
[----:B------:R-:W-:Y:S01]  /*2050*/  @!P3 IMAD.IADD R47, R47, 0x1, -R0 ;  /* 0x000000012f2fb824 */ /* 0x000fe200078e0a00 */
[----:B------:R-:W-:Y:S01]  /*2060*/  ISETP.GE.AND P3, PT, R10, RZ, PT ;  /* 0x000000ff0a00720c */ /* 0x000fe20003f66270 */
[----:B------:R-:W-:Y:S01]  /*2070*/  IMAD R55, R0, R8, R55 ;  /* 0x0000000800377224 */ /* 0x000fe200078e0237 */
[----:B------:R-:W-:Y:S01]  /*2080*/  LOP3.LUT R12, R6, 0x98, RZ, 0xfc, !PT ;  /* 0x00000098060c7812 */ /* 0x000fe200078efcff */
[----:B------:R-:W-:-:S03]  /*2090*/  IMAD.HI.U32 R10, R4, R63, RZ ;  /* 0x0000003f040a7227 */ /* 0x000fc600078e00ff */
[----:B------:R-:W-:Y:S01]  /*20a0*/  IABS R65, R12 ;  /* 0x0000000c00417213 */ /* 0x000fe20000000000 */
[----:B------:R-:W-:Y:S02]  /*20b0*/  @!P4 IMAD.IADD R51, R51, 0x1, -R0 ;  /* 0x000000013333c824 */ /* 0x000fe400078e0a00 */
[----:B------:R-:W-:Y:S01]  /*20c0*/  @!P5 IMAD.MOV R47, RZ, RZ, -R47 ;  /* 0x000000ffff2fd224 */ /* 0x000fe200078e0a2f */
[C---:B------:R-:W-:Y:S01]  /*20d0*/  ISETP.GT.U32.AND P5, PT, R0.reuse, R55, PT ;  /* 0x000000370000720c */ /* 0x040fe20003fa4070 */
[----:B------:R-:W-:Y:S01]  /*20e0*/  IMAD.MOV R10, RZ, RZ, -R10 ;  /* 0x000000ffff0a7224 */ /* 0x000fe200078e0a0a */
[----:B------:R-:W-:Y:S01]  /*20f0*/  ISETP.GT.U32.AND P4, PT, R0, R51, PT ;  /* 0x000000330000720c */ /* 0x000fe20003f84070 */
[----:B------:R-:W-:-:S04]  /*2100*/  IMAD.HI.U32 R8, R4, R59, RZ ;  /* 0x0000003b04087227 */ /* 0x000fc800078e00ff */
[----:B------:R-:W-:Y:S01]  /*2110*/  @!P0 IMAD.IADD R49, R49, 0x1, -R0 ;  /* 0x0000000131318824 */ /* 0x000fe200078e0a00 */
[----:B------:R-:W-:Y:S01]  /*2120*/  ISETP.GE.AND P0, PT, R16, RZ, PT ;  /* 0x000000ff1000720c */ /* 0x000fe20003f06270 */
[----:B------:R-:W-:Y:S01]  /*2130*/  IMAD R63, R0, R10, R63 ;  /* 0x0000000a003f7224 */ /* 0x000fe200078e023f */
[C---:B------:R-:W-:Y:S01]  /*2140*/  LOP3.LUT R10, R6.reuse, 0x9c, RZ, 0xfc, !PT ;  /* 0x0000009c060a7812 */ /* 0x040fe200078efcff */
[----:B------:R-:W-:Y:S01]  /*2150*/  IMAD.MOV R8, RZ, RZ, -R8 ;  /* 0x000000ffff087224 */ /* 0x000fe200078e0a08 */
[----:B------:R-:W-:Y:S01]  /*2160*/  LOP3.LUT R16, R6, 0xac, RZ, 0xfc, !PT ;  /* 0x000000ac06107812 */ /* 0x000fe200078efcff */
[----:B------:R-:W-:Y:S01]  /*2170*/  @!P6 IMAD.MOV R49, RZ, RZ, -R49 ;  /* 0x000000ffff31e224 */ /* 0x000fe200078e0a31 */
[C---:B------:R-:W-:Y:S01]  /*2180*/  ISETP.GT.U32.AND P6, PT, R0.reuse, R63, PT ;  /* 0x0000003f0000720c */ /* 0x040fe20003fc4070 */
[C---:B------:R-:W-:Y:S01]  /*2190*/  IMAD R59, R0.reuse, R8, R59 ;  /* 0x00000008003b7224 */ /* 0x040fe200078e023b */
[----:B------:R-:W-:Y:S01]  /*21a0*/  IABS R73, R10 ;  /* 0x0000000a00497213 */ /* 0x000fe20000000000 */
[--C-:B------:R-:W-:Y:S01]  /*21b0*/  @!P5 IMAD.IADD R55, R55, 0x1, -R0.reuse ;  /* 0x000000013737d824 */ /* 0x100fe200078e0a00 */
[----:B------:R-:W-:Y:S01]  /*21c0*/  IABS R85, R16 ;  /* 0x0000001000557213 */ /* 0x000fe20000000000 */
[----:B------:R-:W-:Y:S01]  /*21d0*/  @!P4 IMAD.IADD R51, R51, 0x1, -R0 ;  /* 0x000000013333c824 */ /* 0x000fe200078e0a00 */
[C---:B------:R-:W-:Y:S01]  /*21e0*/  ISETP.GT.U32.AND P4, PT, R0.reuse, R59, PT ;  /* 0x0000003b0000720c */ /* 0x040fe20003f84070 */
[----:B------:R-:W-:Y:S01]  /*21f0*/  @!P1 IMAD.MOV R53, RZ, RZ, -R53 ;  /* 0x000000ffff359224 */ /* 0x000fe200078e0a35 */
[----:B------:R-:W-:Y:S01]  /*2200*/  ISETP.GT.U32.AND P5, PT, R0, R55, PT ;  /* 0x000000370000720c */ /* 0x000fe20003fa4070 */
[----:B------:R-:W-:Y:S01]  /*2210*/  IMAD.HI.U32 R8, R4, R65, RZ ;  /* 0x0000004104087227 */ /* 0x000fe200078e00ff */
[----:B------:R-:W-:-:S02]  /*2220*/  ISETP.GE.AND P1, PT, R14, RZ, PT ;  /* 0x000000ff0e00720c */ /* 0x000fc40003f26270 */
[----:B------:R-:W-:Y:S01]  /*2230*/  LOP3.LUT R14, R6, 0xa0, RZ, 0xfc, !PT ;  /* 0x000000a0060e7812 */ /* 0x000fe200078efcff */
[--C-:B------:R-:W-:Y:S02]  /*2240*/  @!P6 IMAD.IADD R63, R63, 0x1, -R0.reuse ;  /* 0x000000013f3fe824 */ /* 0x100fe400078e0a00 */
[----:B------:R-:W-:Y:S01]  /*2250*/  @!P3 IMAD.MOV R51, RZ, RZ, -R51 ;  /* 0x000000ffff33b224 */ /* 0x000fe200078e0a33 */
[----:B------:R-:W-:Y:S02]  /*2260*/  IABS R69, R14 ;  /* 0x0000000e00457213 */ /* 0x000fe40000000000 */
[----:B------:R-:W-:Y:S01]  /*2270*/  ISETP.GT.U32.AND P6, PT, R0, R63, PT ;  /* 0x0000003f0000720c */ /* 0x000fe20003fc4070 */
[--C-:B------:R-:W-:Y:S01]  /*2280*/  @!P4 IMAD.IADD R59, R59, 0x1, -R0.reuse ;  /* 0x000000013b3bc824 */ /* 0x100fe200078e0a00 */
[----:B------:R-:W-:Y:S01]  /*2290*/  ISETP.GE.AND P3, PT, R12, RZ, PT ;  /* 0x000000ff0c00720c */ /* 0x000fe20003f66270 */
[----:B------:R-:W-:Y:S01]  /*22a0*/  @!P5 IMAD.IADD R55, R55, 0x1, -R0 ;  /* 0x000000013737d824 */ /* 0x000fe200078e0a00 */
[----:B------:R-:W-:Y:S01]  /*22b0*/  ISETP.GE.AND P5, PT, R10, RZ, PT ;  /* 0x000000ff0a00720c */ /* 0x000fe20003fa6270 */
[----:B------:R-:W-:Y:S01]  /*22c0*/  IMAD.HI.U32 R10, R4, R69, RZ ;  /* 0x00000045040a7227 */ /* 0x000fe200078e00ff */
[----:B------:R-:W-:-:S03]  /*22d0*/  ISETP.GT.U32.AND P4, PT, R0, R59, PT ;  /* 0x0000003b0000720c */ /* 0x000fc60003f84070 */
[----:B------:R-:W-:Y:S02]  /*22e0*/  IMAD.MOV R10, RZ, RZ, -R10 ;  /* 0x000000ffff0a7224 */ /* 0x000fe400078e0a0a */
[----:B------:R-:W-:Y:S02]  /*22f0*/  IMAD.MOV R12, RZ, RZ, -R8 ;  /* 0x000000ffff0c7224 */ /* 0x000fe400078e0a08 */
[C---:B------:R-:W-:Y:S02]  /*2300*/  IMAD R69, R0.reuse, R10, R69 ;  /* 0x0000000a00457224 */ /* 0x040fe400078e0245 */
[----:B------:R-:W-:Y:S02]  /*2310*/  @!P6 IMAD.IADD R63, R63, 0x1, -R0 ;  /* 0x000000013f3fe824 */ /* 0x000fe400078e0a00 */
[C---:B------:R-:W-:Y:S02]  /*2320*/  IMAD R65, R0.reuse, R12, R65 ;  /* 0x0000000c00417224 */ /* 0x040fe400078e0241 */
[----:B------:R-:W-:Y:S01]  /*2330*/  @!P0 IMAD.MOV R63, RZ, RZ, -R63 ;  /* 0x000000ffff3f8224 */ /* 0x000fe200078e0a3f */
[----:B------:R-:W-:Y:S01]  /*2340*/  ISETP.GT.U32.AND P0, PT, R0, R69, PT ;  /* 0x000000450000720c */ /* 0x000fe20003f04070 */
[----:B------:R-:W-:-:S04]  /*2350*/  IMAD.HI.U32 R8, R4, R73, RZ ;  /* 0x0000004904087227 */ /* 0x000fc800078e00ff */
[----:B------:R-:W-:Y:S01]  /*2360*/  @!P2 IMAD.MOV R55, RZ, RZ, -R55 ;  /* 0x000000ffff37a224 */ /* 0x000fe200078e0a37 */
[----:B------:R-:W-:Y:S01]  /*2370*/  ISETP.GE.AND P2, PT, R14, RZ, PT ;  /* 0x000000ff0e00720c */ /* 0x000fe20003f46270 */
[----:B------:R-:W-:Y:S01]  /*2380*/  @!P4 IMAD.IADD R59, R59, 0x1, -R0 ;  /* 0x000000013b3bc824 */ /* 0x000fe200078e0a00 */
[----:B------:R-:W-:Y:S01]  /*2390*/  ISETP.GT.U32.AND P4, PT, R0, R65, PT ;  /* 0x000000410000720c */ /* 0x000fe20003f84070 */
[----:B------:R-:W-:Y:S01]  /*23a0*/  IMAD.MOV R8, RZ, RZ, -R8 ;  /* 0x000000ffff087224 */ /* 0x000fe200078e0a08 */
[----:B------:R-:W-:Y:S01]  /*23b0*/  LOP3.LUT R14, R6, 0xa8, RZ, 0xfc, !PT ;  /* 0x000000a8060e7812 */ /* 0x000fe200078efcff */
[----:B------:R-:W-:Y:S02]  /*23c0*/  @!P1 IMAD.MOV R59, RZ, RZ, -R59 ;  /* 0x000000ffff3b9224 */ /* 0x000fe400078e0a3b */
[----:B------:R-:W-:Y:S01]  /*23d0*/  IMAD R73, R0, R8, R73 ;  /* 0x0000000800497224 */ /* 0x000fe200078e0249 */
[----:B------:R-:W-:Y:S01]  /*23e0*/  IABS R81, R14 ;  /* 0x0000000e00517213 */ /* 0x000fe20000000000 */
[----:B------:R-:W-:Y:S01]  /*23f0*/  @!P0 IMAD.IADD R69, R69, 0x1, -R0 ;  /* 0x0000000145458824 */ /* 0x000fe200078e0a00 */
[----:B------:R-:W-:-:S02]  /*2400*/  LOP3.LUT R8, R6, 0xa4, RZ, 0xfc, !PT ;  /* 0x000000a406087812 */ /* 0x000fc400078efcff */
[----:B------:R-:W-:Y:S01]  /*2410*/  ISETP.GT.U32.AND P1, PT, R0, R73, PT ;  /* 0x000000490000720c */ /* 0x000fe20003f24070 */
[----:B------:R-:W-:Y:S01]  /*2420*/  IMAD.HI.U32 R10, R4, R81, RZ ;  /* 0x00000051040a7227 */ /* 0x000fe200078e00ff */
[----:B------:R-:W-:Y:S02]  /*2430*/  ISETP.GT.U32.AND P0, PT, R0, R69, PT ;  /* 0x000000450000720c */ /* 0x000fe40003f04070 */
[----:B------:R-:W-:Y:S01]  /*2440*/  IABS R77, R8 ;  /* 0x00000008004d7213 */ /* 0x000fe20000000000 */
[----:B------:R-:W-:Y:S01]  /*2450*/  @!P4 IMAD.IADD R65, R65, 0x1, -R0 ;  /* 0x000000014141c824 */ /* 0x000fe200078e0a00 */
[----:B------:R-:W-:Y:S01]  /*2460*/  ISETP.GE.AND P6, PT, R8, RZ, PT ;  /* 0x000000ff0800720c */ /* 0x000fe20003fc6270 */
[----:B------:R-:W-:Y:S02]  /*2470*/  IMAD.MOV R10, RZ, RZ, -R10 ;  /* 0x000000ffff0a7224 */ /* 0x000fe400078e0a0a */
[----:B------:R-:W-:Y:S01]  /*2480*/  IMAD.HI.U32 R8, R4, R77, RZ ;  /* 0x0000004d04087227 */ /* 0x000fe200078e00ff */
[----:B------:R-:W-:-:S03]  /*2490*/  ISETP.GT.U32.AND P4, PT, R0, R65, PT ;  /* 0x000000410000720c */ /* 0x000fc60003f84070 */
[----:B------:R-:W-:Y:S02]  /*24a0*/  IMAD R81, R0, R10, R81 ;  /* 0x0000000a00517224 */ /* 0x000fe400078e0251 */
[----:B------:R-:W-:-:S04]  /*24b0*/  IMAD.HI.U32 R10, R4, R89, RZ ;  /* 0x00000059040a7227 */ /* 0x000fc800078e00ff */
[----:B------:R-:W-:Y:S02]  /*24c0*/  IMAD.MOV R10, RZ, RZ, -R10 ;  /* 0x000000ffff0a7224 */ /* 0x000fe400078e0a0a */
[--C-:B------:R-:W-:Y:S02]  /*24d0*/  @!P1 IMAD.IADD R73, R73, 0x1, -R0.reuse ;  /* 0x0000000149499824 */ /* 0x100fe400078e0a00 */
[C---:B------:R-:W-:Y:S02]  /*24e0*/  IMAD R89, R0.reuse, R10, R89 ;  /* 0x0000000a00597224 */ /* 0x040fe400078e0259 */
[----:B------:R-:W-:Y:S01]  /*24f0*/  @!P0 IMAD.IADD R69, R69, 0x1, -R0 ;  /* 0x0000000145458824 */ /* 0x000fe200078e0a00 */
[----:B------:R-:W-:Y:S01]  /*2500*/  ISETP.GT.U32.AND P1, PT, R0, R73, PT ;  /* 0x000000490000720c */ /* 0x000fe20003f24070 */
[----:B------:R-:W-:Y:S02]  /*2510*/  IMAD.MOV R12, RZ, RZ, -R8 ;  /* 0x000000ffff0c7224 */ /* 0x000fe400078e0a08 */
[----:B------:R-:W-:Y:S01]  /*2520*/  @!P4 IMAD.IADD R65, R65, 0x1, -R0 ;  /* 0x000000014141c824 */ /* 0x000fe200078e0a00 */
[----:B------:R-:W-:Y:S01]  /*2530*/  ISETP.GE.AND P4, PT, R14, RZ, PT ;  /* 0x000000ff0e00720c */ /* 0x000fe20003f86270 */
[----:B------:R-:W-:Y:S01]  /*2540*/  @!P2 IMAD.MOV R69, RZ, RZ, -R69 ;  /* 0x000000ffff45a224 */ /* 0x000fe200078e0a45 */
[C---:B------:R-:W-:Y:S01]  /*2550*/  ISETP.GT.U32.AND P2, PT, R0.reuse, R89, PT ;  /* 0x000000590000720c */ /* 0x040fe20003f44070 */
[----:B------:R-:W-:Y:S01]  /*2560*/  IMAD R77, R0, R12, R77 ;  /* 0x0000000c004d7224 */ /* 0x000fe200078e024d */
[----:B------:R-:W-:Y:S01]  /*2570*/  LOP3.LUT R12, R6, 0xb4, RZ, 0xfc, !PT ;  /* 0x000000b4060c7812 */ /* 0x000fe200078efcff */
[----:B------:R-:W-:Y:S01]  /*2580*/  IMAD.HI.U32 R8, R4, R85, RZ ;  /* 0x0000005504087227 */ /* 0x000fe200078e00ff */
[----:B------:R-:W-:-:S02]  /*2590*/  LOP3.LUT R14, R6, 0xb8, RZ, 0xfc, !PT ;  /* 0x000000b8060e7812 */ /* 0x000fc400078efcff */
[----:B------:R-:W-:Y:S01]  /*25a0*/  IABS R93, R12 ;  /* 0x0000000c005d7213 */ /* 0x000fe20000000000 */
[----:B------:R-:W-:Y:S01]  /*25b0*/  @!P3 IMAD.MOV R65, RZ, RZ, -R65 ;  /* 0x000000ffff41b224 */ /* 0x000fe200078e0a41 */
[C---:B------:R-:W-:Y:S01]  /*25c0*/  ISETP.GT.U32.AND P3, PT, R0.reuse, R81, PT ;  /* 0x000000510000720c */ /* 0x040fe20003f64070 */
[----:B------:R-:W-:Y:S01]  /*25d0*/  IMAD.MOV R8, RZ, RZ, -R8 ;  /* 0x000000ffff087224 */ /* 0x000fe200078e0a08 */
[----:B------:R-:W-:Y:S01]  /*25e0*/  IABS R97, R14 ;  /* 0x0000000e00617213 */ /* 0x000fe20000000000 */
[----:B------:R-:W-:Y:S01]  /*25f0*/  @!P1 IMAD.IADD R73, R73, 0x1, -R0 ;  /* 0x0000000149499824 */ /* 0x000fe200078e0a00 */
[C---:B------:R-:W-:Y:S01]  /*2600*/  ISETP.GT.U32.AND P1, PT, R0.reuse, R77, PT ;  /* 0x0000004d0000720c */ /* 0x040fe20003f24070 */
[----:B------:R-:W-:Y:S02]  /*2610*/  IMAD R85, R0, R8, R85 ;  /* 0x0000000800557224 */ /* 0x000fe400078e0255 */
[----:B------:R-:W-:-:S03]  /*2620*/  IMAD.HI.U32 R8, R4, R93, RZ ;  /* 0x0000005d04087227 */ /* 0x000fc600078e00ff */
[C---:B------:R-:W-:Y:S01]  /*2630*/  ISETP.GT.U32.AND P0, PT, R0.reuse, R85, PT ;  /* 0x000000550000720c */ /* 0x040fe20003f04070 */
[----:B------:R-:W-:Y:S02]  /*2640*/  @!P2 IMAD.IADD R89, R89, 0x1, -R0 ;  /* 0x000000015959a824 */ /* 0x000fe400078e0a00 */
[----:B------:R-:W-:Y:S02]  /*2650*/  IMAD.MOV R8, RZ, RZ, -R8 ;  /* 0x000000ffff087224 */ /* 0x000fe400078e0a08 */
[----:B------:R-:W-:Y:S01]  /*2660*/  @!P3 IMAD.IADD R81, R81, 0x1, -R0 ;  /* 0x000000015151b824 */ /* 0x000fe200078e0a00 */
[C---:B------:R-:W-:Y:S01]  /*2670*/  ISETP.GT.U32.AND P2, PT, R0.reuse, R89, PT ;  /* 0x000000590000720c */ /* 0x040fe20003f44070 */
[----:B------:R-:W-:Y:S02]  /*2680*/  IMAD R93, R0, R8, R93 ;  /* 0x00000008005d7224 */ /* 0x000fe400078e025d */
[----:B------:R-:W-:Y:S01]  /*2690*/  IMAD.HI.U32 R8, R4, R97, RZ ;  /* 0x0000006104087227 */ /* 0x000fe200078e00ff */
[----:B------:R-:W-:-:S03]  /*26a0*/  ISETP.GT.U32.AND P3, PT, R0, R81, PT ;  /* 0x000000510000720c */ /* 0x000fc60003f64070 */
[----:B------:R-:W-:Y:S02]  /*26b0*/  IMAD.MOV R8, RZ, RZ, -R8 ;  /* 0x000000ffff087224 */ /* 0x000fe400078e0a08 */
[--C-:B------:R-:W-:Y:S02]  /*26c0*/  @!P1 IMAD.IADD R77, R77, 0x1, -R0.reuse ;  /* 0x000000014d4d9824 */ /* 0x100fe400078e0a00 */
[--C-:B------:R-:W-:Y:S02]  /*26d0*/  @!P0 IMAD.IADD R85, R85, 0x1, -R0.reuse ;  /* 0x0000000155558824 */ /* 0x100fe400078e0a00 */
[C---:B------:R-:W-:Y:S01]  /*26e0*/  IMAD R97, R0.reuse, R8, R97 ;  /* 0x0000000800617224 */ /* 0x040fe200078e0261 */
[----:B------:R-:W-:Y:S01]  /*26f0*/  ISETP.GT.U32.AND P1, PT, R0, R77, PT ;  /* 0x0000004d0000720c */ /* 0x000fe20003f24070 */
[----:B------:R-:W-:Y:S01]  /*2700*/  @!P5 IMAD.MOV R73, RZ, RZ, -R73 ;  /* 0x000000ffff49d224 */ /* 0x000fe200078e0a49 */
[----:B------:R-:W-:Y:S01]  /*2710*/  ISETP.GE.AND P5, PT, R16, RZ, PT ;  /* 0x000000ff1000720c */ /* 0x000fe20003fa6270 */
[--C-:B------:R-:W-:Y:S01]  /*2720*/  @!P2 IMAD.IADD R89, R89, 0x1, -R0.reuse ;  /* 0x000000015959a824 */ /* 0x100fe200078e0a00 */
[----:B------:R-:W-:Y:S01]  /*2730*/  LOP3.LUT R16, R6, 0xbc, RZ, 0xfc, !PT ;  /* 0x000000bc06107812 */ /* 0x000fe200078efcff */
[----:B------:R-:W-:Y:S01]  /*2740*/  @!P3 IMAD.IADD R81, R81, 0x1, -R0 ;  /* 0x000000015151b824 */ /* 0x000fe200078e0a00 */
[----:B------:R-:W-:-:S02]  /*2750*/  ISETP.GT.U32.AND P0, PT, R0, R85, PT ;  /* 0x000000550000720c */ /* 0x000fc40003f04070 */
[C---:B------:R-:W-:Y:S01]  /*2760*/  ISETP.GT.U32.AND P2, PT, R0.reuse, R97, PT ;  /* 0x000000610000720c */ /* 0x040fe20003f44070 */
[----:B------:R-:W-:Y:S01]  /*2770*/  @!P4 IMAD.MOV R81, RZ, RZ, -R81 ;  /* 0x000000ffff51c224 */ /* 0x000fe200078e0a51 */
[----:B------:R-:W-:Y:S02]  /*2780*/  IABS R103, R16 ;  /* 0x0000001000677213 */ /* 0x000fe40000000000 */
[----:B------:R-:W-:Y:S01]  /*2790*/  ISETP.GT.U32.AND P3, PT, R0, R93, PT ;  /* 0x0000005d0000720c */ /* 0x000fe20003f64070 */
[----:B------:R-:W-:Y:S01]  /*27a0*/  @!P1 IMAD.IADD R77, R77, 0x1, -R0 ;  /* 0x000000014d4d9824 */ /* 0x000fe200078e0a00 */
[----:B------:R-:W-:Y:S01]  /*27b0*/  LOP3.LUT R8, R6, 0xc0, RZ, 0xfc, !PT ;  /* 0x000000c006087812 */ /* 0x000fe200078efcff */
[----:B------:R-:W-:Y:S01]  /*27c0*/  IMAD.HI.U32 R10, R4, R103, RZ ;  /* 0x00000067040a7227 */ /* 0x000fe200078e00ff */
[----:B------:R-:W-:Y:S02]  /*27d0*/  ISETP.GE.AND P1, PT, R18, RZ, PT ;  /* 0x000000ff1200720c */ /* 0x000fe40003f26270 */
[----:B------:R-:W-:Y:S01]  /*27e0*/  IABS R105, R8 ;  /* 0x0000000800697213 */ /* 0x000fe20000000000 */
[----:B------:R-:W-:Y:S01]  /*27f0*/  IMAD.MOV R10, RZ, RZ, -R10 ;  /* 0x000000ffff0a7224 */ /* 0x000fe200078e0a0a */
[----:B------:R-:W-:Y:S01]  /*2800*/  ISETP.GE.AND P4, PT, R14, RZ, PT ;  /* 0x000000ff0e00720c */ /* 0x000fe20003f86270 */
[--C-:B------:R-:W-:Y:S01]  /*2810*/  @!P0 IMAD.IADD R85, R85, 0x1, -R0.reuse ;  /* 0x0000000155558824 */ /* 0x100fe200078e0a00 */
        /* <DEDUP_REMOVED lines=8> */
[----:B------:R-:W-:Y:S01]  /*28a0*/  ISETP.GE.AND P5, PT, R8, RZ, PT ;  /* 0x000000ff0800720c */ /* 0x000fe20003fa6270 */
[----:B------:R-:W-:Y:S01]  /*28b0*/  IMAD.HI.U32 R8, R4, R105, RZ ;  /* 0x0000006904087227 */ /* 0x000fe200078e00ff */
[----:B------:R-:W-:-:S02]  /*28c0*/  ISETP.GT.U32.AND P2, PT, R0, R97, PT ;  /* 0x000000610000720c */ /* 0x000fc40003f44070 */
[----:B------:R-:W-:Y:S01]  /*28d0*/  ISETP.GT.U32.AND P3, PT, R0, R93, PT ;  /* 0x0000005d0000720c */ /* 0x000fe20003f64070 */
[----:B------:R-:W-:Y:S01]  /*28e0*/  IMAD.MOV R8, RZ, RZ, -R8 ;  /* 0x000000ffff087224 */ /* 0x000fe200078e0a08 */
[----:B------:R-:W-:Y:S01]  /*28f0*/  IABS R101, R10 ;  /* 0x0000000a00657213 */ /* 0x000fe20000000000 */
[----:B------:R-:W-:Y:S01]  /*2900*/  @!P6 IMAD.MOV R77, RZ, RZ, -R77 ;  /* 0x000000ffff4de224 */ /* 0x000fe200078e0a4d */
[----:B------:R-:W-:Y:S01]  /*2910*/  ISETP.GE.AND P6, PT, R12, RZ, PT ;  /* 0x000000ff0c00720c */ /* 0x000fe20003fc6270 */
[----:B------:R-:W-:Y:S01]  /*2920*/  @!P1 IMAD.MOV R89, RZ, RZ, -R89 ;  /* 0x000000ffff599224 */ /* 0x000fe200078e0a59 */
[----:B------:R-:W-:Y:S01]  /*2930*/  ISETP.GE.AND P1, PT, R10, RZ, PT ;  /* 0x000000ff0a00720c */ /* 0x000fe20003f26270 */
[----:B------:R-:W-:Y:S01]  /*2940*/  IMAD.HI.U32 R10, R4, R101, RZ ;  /* 0x00000065040a7227 */ /* 0x000fe200078e00ff */
[C---:B------:R-:W-:Y:S02]  /*2950*/  LOP3.LUT R12, R6.reuse, 0xc8, RZ, 0xfc, !PT ;  /* 0x000000c8060c7812 */ /* 0x040fe400078efcff */
[----:B------:R-:W-:Y:S01]  /*2960*/  LOP3.LUT R16, R6, 0xd0, RZ, 0xfc, !PT ;  /* 0x000000d006107812 */ /* 0x000fe200078efcff */
[C---:B------:R-:W-:Y:S01]  /*2970*/  IMAD R105, R0.reuse, R8, R105 ;  /* 0x0000000800697224 */ /* 0x040fe200078e0269 */
[----:B------:R-:W-:Y:S01]  /*2980*/  IABS R123, R12 ;  /* 0x0000000c007b7213 */ /* 0x000fe20000000000 */
[----:B------:R-:W-:Y:S01]  /*2990*/  IMAD.MOV R10, RZ, RZ, -R10 ;  /* 0x000000ffff0a7224 */ /* 0x000fe200078e0a0a */
[----:B------:R-:W-:Y:S01]  /*29a0*/  IABS R111, R16 ;  /* 0x00000010006f7213 */ /* 0x000fe20000000000 */
[--C-:B------:R-:W-:Y:S01]  /*29b0*/  @!P2 IMAD.IADD R97, R97, 0x1, -R0.reuse ;  /* 0x000000016161a824 */ /* 0x100fe200078e0a00 */
[C---:B------:R-:W-:Y:S01]  /*29c0*/  ISETP.GT.U32.AND P2, PT, R0.reuse, R105, PT ;  /* 0x000000690000720c */ /* 0x040fe20003f44070 */
[----:B------:R-:W-:Y:S01]  /*29d0*/  @!P3 IMAD.IADD R93, R93, 0x1, -R0 ;  /* 0x000000015d5db824 */ /* 0x000fe200078e0a00 */
[C---:B------:R-:W-:Y:S01]  /*29e0*/  ISETP.GT.U32.AND P3, PT, R0.reuse, R103, PT ;  /* 0x000000670000720c */ /* 0x040fe20003f64070 */
[----:B------:R-:W-:Y:S01]  /*29f0*/  IMAD R101, R0, R10, R101 ;  /* 0x0000000a00657224 */ /* 0x000fe200078e0265 */
[----:B------:R-:W-:Y:S01]  /*2a00*/  LOP3.LUT R18, R6, 0xd4, RZ, 0xfc, !PT ;  /* 0x000000d406127812 */ /* 0x000fe200078efcff */
[----:B------:R-:W-:-:S02]  /*2a10*/  @!P6 IMAD.MOV R93, RZ, RZ, -R93 ;  /* 0x000000ffff5de224 */ /* 0x000fc400078e0a5d */
[----:B------:R-:W-:Y:S01]  /*2a20*/  IMAD.HI.U32 R8, R4, R123, RZ ;  /* 0x0000007b04087227 */ /* 0x000fe200078e00ff */
[----:B------:R-:W-:Y:S02]  /*2a30*/  ISETP.GT.U32.AND P6, PT, R0, R101, PT ;  /* 0x000000650000720c */ /* 0x000fe40003fc4070 */
[----:B------:R-:W-:Y:S01]  /*2a40*/  IABS R107, R18 ;  /* 0x00000012006b7213 */ /* 0x000fe20000000000 */
[----:B------:R-:W-:Y:S02]  /*2a50*/  IMAD.MOV R8, RZ, RZ, -R8 ;  /* 0x000000ffff087224 */ /* 0x000fe400078e0a08 */
[--C-:B------:R-:W-:Y:S02]  /*2a60*/  @!P2 IMAD.IADD R105, R105, 0x1, -R0.reuse ;  /* 0x000000016969a824 */ /* 0x100fe400078e0a00 */
[----:B------:R-:W-:Y:S02]  /*2a70*/  @!P3 IMAD.IADD R103, R103, 0x1, -R0 ;  /* 0x000000016767b824 */ /* 0x000fe400078e0a00 */
[----:B------:R-:W-:Y:S01]  /*2a80*/  IMAD.HI.U32 R10, R4, R115, RZ ;  /* 0x00000073040a7227 */ /* 0x000fe200078e00ff */
[----:B------:R-:W-:-:S02]  /*2a90*/  ISETP.GT.U32.AND P2, PT, R0, R105, PT ;  /* 0x000000690000720c */ /* 0x000fc40003f44070 */
[C---:B------:R-:W-:Y:S01]  /*2aa0*/  ISETP.GT.U32.AND P3, PT, R0.reuse, R103, PT ;  /* 0x000000670000720c */ /* 0x040fe20003f64070 */
[----:B------:R-:W-:Y:S02]  /*2ab0*/  @!P6 IMAD.IADD R101, R101, 0x1, -R0 ;  /* 0x000000016565e824 */ /* 0x000fe400078e0a00 */
[C---:B------:R-:W-:Y:S02]  /*2ac0*/  IMAD R123, R0.reuse, R8, R123 ;  /* 0x00000008007b7224 */ /* 0x040fe400078e027b */
[----:B------:R-:W-:Y:S01]  /*2ad0*/  IMAD.MOV R10, RZ, RZ, -R10 ;  /* 0x000000ffff0a7224 */ /* 0x000fe200078e0a0a */
[----:B------:R-:W-:Y:S01]  /*2ae0*/  ISETP.GT.U32.AND P6, PT, R0, R101, PT ;  /* 0x000000650000720c */ /* 0x000fe20003fc4070 */
[----:B------:R-:W-:-:S04]  /*2af0*/  IMAD.HI.U32 R8, R4, R111, RZ ;  /* 0x0000006f04087227 */ /* 0x000fc800078e00ff */
[----:B------:R-:W-:Y:S01]  /*2b00*/  @!P2 IMAD.IADD R105, R105, 0x1, -R0 ;  /* 0x000000016969a824 */ /* 0x000fe200078e0a00 */
[----:B------:R-:W-:Y:S01]  /*2b10*/  ISETP.GT.U32.AND P2, PT, R0, R123, PT ;  /* 0x0000007b0000720c */ /* 0x000fe20003f44070 */
[----:B------:R-:W-:Y:S01]  /*2b20*/  @!P4 IMAD.MOV R97, RZ, RZ, -R97 ;  /* 0x000000ffff61c224 */ /* 0x000fe200078e0a61 */
[----:B------:R-:W-:Y:S01]  /*2b30*/  ISETP.GE.AND P4, PT, R12, RZ, PT ;  /* 0x000000ff0c00720c */ /* 0x000fe20003f86270 */
[C---:B------:R-:W-:Y:S02]  /*2b40*/  IMAD R115, R0.reuse, R10, R115 ;  /* 0x0000000a00737224 */ /* 0x040fe400078e0273 */
[----:B------:R-:W-:Y:S02]  /*2b50*/  IMAD.MOV R12, RZ, RZ, -R8 ;  /* 0x000000ffff0c7224 */ /* 0x000fe400078e0a08 */
[----:B------:R-:W-:Y:S01]  /*2b60*/  @!P6 IMAD.IADD R101, R101, 0x1, -R0 ;  /* 0x000000016565e824 */ /* 0x000fe200078e0a00 */
[----:B------:R-:W-:Y:S01]  /*2b70*/  ISETP.GT.U32.AND P6, PT, R0, R115, PT ;  /* 0x000000730000720c */ /* 0x000fe20003fc4070 */
[----:B------:R-:W-:-:S04]  /*2b80*/  IMAD.HI.U32 R8, R4, R107, RZ ;  /* 0x0000006b04087227 */ /* 0x000fc800078e00ff */
[----:B------:R-:W-:Y:S02]  /*2b90*/  IMAD R111, R0, R12, R111 ;  /* 0x0000000c006f7224 */ /* 0x000fe400078e026f */
[----:B------:R-:W-:Y:S01]  /*2ba0*/  @!P3 IMAD.IADD R103, R103, 0x1, -R0 ;  /* 0x000000016767b824 */ /* 0x000fe200078e0a00 */
[----:B------:R-:W-:Y:S01]  /*2bb0*/  ISETP.GE.AND P3, PT, R14, RZ, PT ;  /* 0x000000ff0e00720c */ /* 0x000fe20003f66270 */
[----:B------:R-:W-:Y:S02]  /*2bc0*/  IMAD.MOV R14, RZ, RZ, -R8 ;  /* 0x000000ffff0e7224 */ /* 0x000fe400078e0a08 */
[--C-:B------:R-:W-:Y:S01]  /*2bd0*/  @!P2 IMAD.IADD R123, R123, 0x1, -R0.reuse ;  /* 0x000000017b7ba824 */ /* 0x100fe200078e0a00 */
[C---:B------:R-:W-:Y:S01]  /*2be0*/  ISETP.GT.U32.AND P2, PT, R0.reuse, R111, PT ;  /* 0x0000006f0000720c */ /* 0x040fe20003f44070 */
[----:B------:R-:W-:Y:S01]  /*2bf0*/  IMAD R107, R0, R14, R107 ;  /* 0x0000000e006b7224 */ /* 0x000fe200078e026b */
[----:B------:R-:W-:Y:S01]  /*2c00*/  LOP3.LUT R14, R6, 0xe8, RZ, 0xfc, !PT ;  /* 0x000000e8060e7812 */ /* 0x000fe200078efcff */
[----:B------:R-:W-:-:S02]  /*2c10*/  @!P6 IMAD.IADD R115, R115, 0x1, -R0 ;  /* 0x000000017373e824 */ /* 0x000fc400078e0a00 */
[----:B------:R-:W-:Y:S01]  /*2c20*/  IMAD.HI.U32 R10, R4, R119, RZ ;  /* 0x00000077040a7227 */ /* 0x000fe200078e00ff */
[C---:B------:R-:W-:Y:S02]  /*2c30*/  ISETP.GT.U32.AND P6, PT, R0.reuse, R107, PT ;  /* 0x0000006b0000720c */ /* 0x040fe40003fc4070 */
[----:B------:R-:W-:Y:S01]  /*2c40*/  IABS R135, R14 ;  /* 0x0000000e00877213 */ /* 0x000fe20000000000 */
[----:B------:R-:W-:Y:S02]  /*2c50*/  IMAD.MOV R10, RZ, RZ, -R10 ;  /* 0x000000ffff0a7224 */ /* 0x000fe400078e0a0a */
[----:B------:R-:W-:Y:S02]  /*2c60*/  @!P5 IMAD.MOV R105, RZ, RZ, -R105 ;  /* 0x000000ffff69d224 */ /* 0x000fe400078e0a69 */
[----:B------:R-:W-:Y:S01]  /*2c70*/  @!P2 IMAD.IADD R111, R111, 0x1, -R0 ;  /* 0x000000016f6fa824 */ /* 0x000fe200078e0a00 */
[C---:B------:R-:W-:Y:S01]  /*2c80*/  ISETP.GT.U32.AND P2, PT, R0.reuse, R115, PT ;  /* 0x000000730000720c */ /* 0x040fe20003f44070 */
[----:B------:R-:W-:-:S02]  /*2c90*/  IMAD R119, R0, R10, R119 ;  /* 0x0000000a00777224 */ /* 0x000fc400078e0277 */
[----:B------:R-:W-:Y:S01]  /*2ca0*/  IMAD.HI.U32 R12, R4, R127, RZ ;  /* 0x0000007f040c7227 */ /* 0x000fe200078e00ff */
[----:B------:R-:W-:-:S03]  /*2cb0*/  ISETP.GT.U32.AND P5, PT, R0, R111, PT ;  /* 0x0000006f0000720c */ /* 0x000fc60003fa4070 */
[----:B------:R-:W-:-:S04]  /*2cc0*/  IMAD.HI.U32 R8, R4, R139, RZ ;  /* 0x0000008b04087227 */ /* 0x000fc800078e00ff */
[----:B------:R-:W-:Y:S01]  /*2cd0*/  @!P0 IMAD.MOV R103, RZ, RZ, -R103 ;  /* 0x000000ffff678224 */ /* 0x000fe200078e0a67 */
[C---:B------:R-:W-:Y:S01]  /*2ce0*/  ISETP.GT.U32.AND P0, PT, R0.reuse, R123, PT ;  /* 0x0000007b0000720c */ /* 0x040fe20003f04070 */
[----:B------:R-:W-:Y:S02]  /*2cf0*/  @!P6 IMAD.IADD R107, R107, 0x1, -R0 ;  /* 0x000000016b6be824 */ /* 0x000fe400078e0a00 */
[----:B------:R-:W-:Y:S01]  /*2d00*/  @!P1 IMAD.MOV R101, RZ, RZ, -R101 ;  /* 0x000000ffff659224 */ /* 0x000fe200078e0a65 */
[C---:B------:R-:W-:Y:S01]  /*2d10*/  ISETP.GT.U32.AND P1, PT, R0.reuse, R119, PT ;  /* 0x000000770000720c */ /* 0x040fe20003f24070 */
[----:B------:R-:W-:Y:S01]  /*2d20*/  IMAD.MOV R12, RZ, RZ, -R12 ;  /* 0x000000ffff0c7224 */ /* 0x000fe200078e0a0c */
[C---:B------:R-:W-:Y:S01]  /*2d30*/  ISETP.GT.U32.AND P6, PT, R0.reuse, R107, PT ;  /* 0x0000006b0000720c */ /* 0x040fe20003fc4070 */
[----:B------:R-:W-:Y:S02]  /*2d40*/  IMAD.MOV R8, RZ, RZ, -R8 ;  /* 0x000000ffff087224 */ /* 0x000fe400078e0a08 */
[----:B------:R-:W-:Y:S01]  /*2d50*/  IMAD R127, R0, R12, R127 ;  /* 0x0000000c007f7224 */ /* 0x000fe200078e027f */
[----:B------:R-:W-:Y:S01]  /*2d60*/  LOP3.LUT R12, R6, 0xe4, RZ, 0xfc, !PT ;  /* 0x000000e4060c7812 */ /* 0x000fe200078efcff */
[----:B------:R-:W-:-:S02]  /*2d70*/  IMAD R139, R0, R8, R139 ;  /* 0x00000008008b7224 */ /* 0x000fc400078e028b */
[--C-:B------:R-:W-:Y:S01]  /*2d80*/  @!P5 IMAD.IADD R111, R111, 0x1, -R0.reuse ;  /* 0x000000016f6fd824 */ /* 0x100fe200078e0a00 */
[----:B------:R-:W-:Y:S01]  /*2d90*/  IABS R131, R12 ;  /* 0x0000000c00837213 */ /* 0x000fe20000000000 */
[--C-:B------:R-:W-:Y:S01]  /*2da0*/  @!P0 IMAD.IADD R123, R123, 0x1, -R0.reuse ;  /* 0x000000017b7b8824 */ /* 0x100fe200078e0a00 */
[----:B------:R-:W-:Y:S01]  /*2db0*/  ISETP.GT.U32.AND P5, PT, R0, R139, PT ;  /* 0x0000008b0000720c */ /* 0x000fe20003fa4070 */
[--C-:B------:R-:W-:Y:S01]  /*2dc0*/  @!P2 IMAD.IADD R115, R115, 0x1, -R0.reuse ;  /* 0x000000017373a824 */ /* 0x100fe200078e0a00 */
[----:B------:R-:W-:Y:S01]  /*2dd0*/  ISETP.GE.AND P2, PT, R16, RZ, PT ;  /* 0x000000ff1000720c */ /* 0x000fe20003f46270 */
[----:B------:R-:W-:Y:S01]  /*2de0*/  @!P1 IMAD.IADD R119, R119, 0x1, -R0 ;  /* 0x0000000177779824 */ /* 0x000fe200078e0a00 */
[----:B------:R-:W-:Y:S01]  /*2df0*/  ISETP.GT.U32.AND P0, PT, R0, R127, PT ;  /* 0x0000007f0000720c */ /* 0x000fe20003f04070 */
[----:B------:R-:W-:Y:S01]  /*2e00*/  IMAD.HI.U32 R8, R4, R131, RZ ;  /* 0x0000008304087227 */ /* 0x000fe200078e00ff */
[----:B------:R-:W-:Y:S02]  /*2e10*/  ISETP.GE.AND P1, PT, R20, RZ, PT ;  /* 0x000000ff1400720c */ /* 0x000fe40003f26270 */
[----:B------:R-:W-:Y:S01]  /*2e20*/  LOP3.LUT R16, R6, 0xf0, RZ, 0xfc, !PT ;  /* 0x000000f006107812 */ /* 0x000fe200078efcff */
[----:B------:R-:W-:Y:S01]  /*2e30*/  IMAD.HI.U32 R10, R4, R135, RZ ;  /* 0x00000087040a7227 */ /* 0x000fe200078e00ff */
[----:B------:R-:W-:-:S02]  /*2e40*/  LOP3.LUT R20, R6, 0x134, RZ, 0xfc, !PT ;  /* 0x0000013406147812 */ /* 0x000fc400078efcff */
[----:B------:R-:W-:Y:S01]  /*2e50*/  IABS R147, R16 ;  /* 0x0000001000937213 */ /* 0x000fe20000000000 */
[----:B------:R-:W-:Y:S01]  /*2e60*/  @!P6 IMAD.IADD R107, R107, 0x1, -R0 ;  /* 0x000000016b6be824 */ /* 0x000fe200078e0a00 */
[----:B------:R-:W-:Y:S01]  /*2e70*/  ISETP.GE.AND P6, PT, R18, RZ, PT ;  /* 0x000000ff1200720c */ /* 0x000fe20003fc6270 */
[----:B------:R-:W-:Y:S01]  /*2e80*/  @!P4 IMAD.MOV R123, RZ, RZ, -R123 ;  /* 0x000000ffff7bc224 */ /* 0x000fe200078e0a7b */
[----:B------:R-:W-:Y:S01]  /*2e90*/  ISETP.GT.U32.AND P4, PT, R0, R119, PT ;  /* 0x000000770000720c */ /* 0x000fe20003f84070 */
[----:B------:R-:W-:Y:S01]  /*2ea0*/  IMAD.MOV R8, RZ, RZ, -R8 ;  /* 0x000000ffff087224 */ /* 0x000fe200078e0a08 */
[----:B------:R-:W-:Y:S01]  /*2eb0*/  LOP3.LUT R18, R6, 0x10c, RZ, 0xfc, !PT ;  /* 0x0000010c06127812 */ /* 0x000fe200078efcff */
[----:B------:R-:W-:Y:S01]  /*2ec0*/  IMAD.MOV R10, RZ, RZ, -R10 ;  /* 0x000000ffff0a7224 */ /* 0x000fe200078e0a0a */
[----:B------:R-:W-:Y:S01]  /*2ed0*/  IABS R225, R20 ;  /* 0x0000001400e17213 */ /* 0x000fe20000000000 */
[C---:B------:R-:W-:Y:S01]  /*2ee0*/  IMAD R131, R0.reuse, R8, R131 ;  /* 0x0000000800837224 */ /* 0x040fe200078e0283 */
[----:B------:R-:W-:Y:S01]  /*2ef0*/  IABS R171, R18 ;  /* 0x0000001200ab7213 */ /* 0x000fe20000000000 */
[----:B------:R-:W-:Y:S01]  /*2f00*/  IMAD R135, R0, R10, R135 ;  /* 0x0000000a00877224 */ /* 0x000fe200078e0287 */
[----:B------:R-:W-:Y:S01]  /*2f10*/  LOP3.LUT R10, R6, 0xec, RZ, 0xfc, !PT ;  /* 0x000000ec060a7812 */ /* 0x000fe200078efcff */
[----:B------:R-:W-:-:S02]  /*2f20*/  @!P5 IMAD.IADD R139, R139, 0x1, -R0 ;  /* 0x000000018b8bd824 */ /* 0x000fc400078e0a00 */
[----:B------:R-:W-:Y:S01]  /*2f30*/  @!P2 IMAD.MOV R111, RZ, RZ, -R111 ;  /* 0x000000ffff6fa224 */ /* 0x000fe200078e0a6f */
[C---:B------:R-:W-:Y:S01]  /*2f40*/  ISETP.GT.U32.AND P2, PT, R0.reuse, R131, PT ;  /* 0x000000830000720c */ /* 0x040fe20003f44070 */
[--C-:B------:R-:W-:Y:S01]  /*2f50*/  @!P0 IMAD.IADD R127, R127, 0x1, -R0.reuse ;  /* 0x000000017f7f8824 */ /* 0x100fe200078e0a00 */
[----:B------:R-:W-:Y:S01]  /*2f60*/  ISETP.GT.U32.AND P5, PT, R0, R139, PT ;  /* 0x0000008b0000720c */ /* 0x000fe20003fa4070 */
[----:B------:R-:W-:Y:S01]  /*2f70*/  @!P6 IMAD.MOV R107, RZ, RZ, -R107 ;  /* 0x000000ffff6be224 */ /* 0x000fe200078e0a6b */
[----:B------:R-:W-:Y:S01]  /*2f80*/  IABS R143, R10 ;  /* 0x0000000a008f7213 */ /* 0x000fe20000000000 */
[----:B------:R-:W-:Y:S01]  /*2f90*/  @!P4 IMAD.IADD R119, R119, 0x1, -R0 ;  /* 0x000000017777c824 */ /* 0x000fe200078e0a00 */
[----:B------:R-:W-:Y:S01]  /*2fa0*/  ISETP.GE.AND P6, PT, R24, RZ, PT ;  /* 0x000000ff1800720c */ /* 0x000fe20003fc6270 */
[----:B------:R-:W-:Y:S01]  /*2fb0*/  @!P3 IMAD.MOV R115, RZ, RZ, -R115 ;  /* 0x000000ffff73b224 */ /* 0x000fe200078e0a73 */
[----:B------:R-:W-:Y:S01]  /*2fc0*/  ISETP.GT.U32.AND P4, PT, R0, R135, PT ;  /* 0x000000870000720c */ /* 0x000fe20003f84070 */
[----:B------:R-:W-:Y:S01]  /*2fd0*/  IMAD.HI.U32 R8, R4, R143, RZ ;  /* 0x0000008f04087227 */ /* 0x000fe200078e00ff */
[----:B------:R-:W-:-:S02]  /*2fe0*/  ISETP.GT.U32.AND P3, PT, R0, R127, PT ;  /* 0x0000007f0000720c */ /* 0x000fc40003f64070 */
[----:B------:R-:W-:Y:S01]  /*2ff0*/  ISETP.GE.AND P0, PT, R22, RZ, PT ;  /* 0x000000ff1600720c */ /* 0x000fe20003f06270 */
[----:B------:R-:W-:Y:S01]  /*3000*/  IMAD.MOV R8, RZ, RZ, -R8 ;  /* 0x000000ffff087224 */ /* 0x000fe200078e0a08 */
[----:B------:R-:W-:Y:S01]  /*3010*/  LOP3.LUT R22, R6, 0x1f0, RZ, 0xfc, !PT ;  /* 0x000001f006167812 */ /* 0x000fe200078efcff */
[--C-:B------:R-:W-:Y:S01]  /*3020*/  @!P5 IMAD.IADD R139, R139, 0x1, -R0.reuse ;  /* 0x000000018b8bd824 */ /* 0x100fe200078e0a00 */
[----:B------:R-:W-:Y:S01]  /*3030*/  ISETP.GE.AND P5, PT, R14, RZ, PT ;  /* 0x000000ff0e00720c */ /* 0x000fe20003fa6270 */
[--C-:B------:R-:W-:Y:S01]  /*3040*/  @!P2 IMAD.IADD R131, R131, 0x1, -R0.reuse ;  /* 0x000000018383a824 */ /* 0x100fe200078e0a00 */
[----:B------:R-:W-:Y:S01]  /*3050*/  ISETP.GE.AND P2, PT, R10, RZ, PT ;  /* 0x000000ff0a00720c */ /* 0x000fe20003f46270 */
[----:B------:R-:W-:Y:S01]  /*3060*/  IMAD R143, R0, R8, R143 ;  /* 0x00000008008f7224 */ /* 0x000fe200078e028f */
[C---:B------:R-:W-:Y:S01]  /*3070*/  LOP3.LUT R8, R6.reuse, 0xf4, RZ, 0xfc, !PT ;  /* 0x000000f406087812 */ /* 0x040fe200078efcff */
[--C-:B------:R-:W-:Y:S01]  /*3080*/  @!P4 IMAD.IADD R135, R135, 0x1, -R0.reuse ;  /* 0x000000018787c824 */ /* 0x100fe200078e0a00 */
[----:B------:R-:W-:Y:S01]  /*3090*/  LOP3.LUT R14, R6, 0xfc, RZ, 0xfc, !PT ;  /* 0x000000fc060e7812 */ /* 0x000fe200078efcff */
[----:B------:R-:W-:Y:S01]  /*30a0*/  @!P1 IMAD.MOV R119, RZ, RZ, -R119 ;  /* 0x000000ffff779224 */ /* 0x000fe200078e0a77 */
[C---:B------:R-:W-:Y:S01]  /*30b0*/  ISETP.GT.U32.AND P1, PT, R0.reuse, R131, PT ;  /* 0x000000830000720c */ /* 0x040fe20003f24070 */
[----:B------:R-:W-:Y:S01]  /*30c0*/  @!P6 IMAD.MOV R139, RZ, RZ, -R139 ;  /* 0x000000ffff8be224 */ /* 0x000fe200078e0a8b */
[----:B------:R-:W-:Y:S01]  /*30d0*/  ISETP.GT.U32.AND P6, PT, R0, R143, PT ;  /* 0x0000008f0000720c */ /* 0x000fe20003fc4070 */
[----:B------:R-:W-:Y:S01]  /*30e0*/  @!P3 IMAD.IADD R127, R127, 0x1, -R0 ;  /* 0x000000017f7fb824 */ /* 0x000fe200078e0a00 */
[----:B------:R-:W-:Y:S01]  /*30f0*/  ISETP.GE.AND P3, PT, R12, RZ, PT ;  /* 0x000000ff0c00720c */ /* 0x000fe20003f66270 */
[----:B------:R-:W-:Y:S01]  /*3100*/  IMAD.HI.U32 R10, R4, R147, RZ ;  /* 0x00000093040a7227 */ /* 0x000fe200078e00ff */
[----:B------:R-:W-:-:S02]  /*3110*/  ISETP.GT.U32.AND P4, PT, R0, R135, PT ;  /* 0x000000870000720c */ /* 0x000fc40003f84070 */
[----:B------:R-:W-:Y:S01]  /*3120*/  IABS R151, R8 ;  /* 0x0000000800977213 */ /* 0x000fe20000000000 */
[----:B------:R-:W-:Y:S01]  /*3130*/  IMAD.MOV R10, RZ, RZ, -R10 ;  /* 0x000000ffff0a7224 */ /* 0x000fe200078e0a0a */
[----:B------:R-:W-:Y:S01]  /*3140*/  IABS R159, R14 ;  /* 0x0000000e009f7213 */ /* 0x000fe20000000000 */
[----:B------:R-:W-:Y:S01]  /*3150*/  @!P0 IMAD.MOV R127, RZ, RZ, -R127 ;  /* 0x000000ffff7f8224 */ /* 0x000fe200078e0a7f */
[----:B------:R-:W-:Y:S01]  /*3160*/  ISETP.GE.AND P0, PT, R16, RZ, PT ;  /* 0x000000ff1000720c */ /* 0x000fe20003f06270 */
[----:B------:R-:W-:Y:S01]  /*3170*/  IMAD R147, R0, R10, R147 ;  /* 0x0000000a00937224 */ /* 0x000fe200078e0293 */
[----:B------:R-:W-:Y:S01]  /*3180*/  LOP3.LUT R10, R6, 0xf8, RZ, 0xfc, !PT ;  /* 0x000000f8060a7812 */ /* 0x000fe200078efcff */
[--C-:B------:R-:W-:Y:S01]  /*3190*/  @!P1 IMAD.IADD R131, R131, 0x1, -R0.reuse ;  /* 0x0000000183839824 */ /* 0x100fe200078e0a00 */
[----:B------:R-:W-:Y:S01]  /*31a0*/  ISETP.GE.AND P1, PT, R8, RZ, PT ;  /* 0x000000ff0800720c */ /* 0x000fe20003f26270 */
        /* <DEDUP_REMOVED lines=9> */
[----:B------:R-:W-:Y:S01]  /*3240*/  IMAD.HI.U32 R12, R4, R159, RZ ;  /* 0x0000009f040c7227 */ /* 0x000fe200078e00ff */
[----:B------:R-:W-:Y:S02]  /*3250*/  IABS R205, R22 ;  /* 0x0000001600cd7213 */ /* 0x000fe40000000000 */
[----:B------:R-:W-:Y:S01]  /*3260*/  IABS R175, R16 ;  /* 0x0000001000af7213 */ /* 0x000fe20000000000 */
[----:B------:R-:W-:Y:S02]  /*3270*/  IMAD.MOV R8, RZ, RZ, -R8 ;  /* 0x000000ffff087224 */ /* 0x000fe400078e0a08 */
[----:B------:R-:W-:Y:S02]  /*3280*/  IMAD.MOV R12, RZ, RZ, -R12 ;  /* 0x000000ffff0c7224 */ /* 0x000fe400078e0a0c */
[----:B------:R-:W-:Y:S02]  /*3290*/  @!P4 IMAD.IADD R147, R147, 0x1, -R0 ;  /* 0x000000019393c824 */ /* 0x000fe400078e0a00 */
[----:B------:R-:W-:-:S02]  /*32a0*/  IMAD R151, R0, R8, R151 ;  /* 0x0000000800977224 */ /* 0x000fc400078e0297 */
[----:B------:R-:W-:Y:S01]  /*32b0*/  @!P3 IMAD.IADD R143, R143, 0x1, -R0 ;  /* 0x000000018f8fb824 */ /* 0x000fe200078e0a00 */
[C---:B------:R-:W-:Y:S01]  /*32c0*/  ISETP.GT.U32.AND P4, PT, R0.reuse, R147, PT ;  /* 0x000000930000720c */ /* 0x040fe20003f84070 */
[C---:B------:R-:W-:Y:S01]  /*32d0*/  IMAD R159, R0.reuse, R12, R159 ;  /* 0x0000000c009f7224 */ /* 0x040fe200078e029f */
[----:B------:R-:W-:Y:S01]  /*32e0*/  ISETP.GT.U32.AND P3, PT, R0, R151, PT ;  /* 0x000000970000720c */ /* 0x000fe20003f64070 */
[----:B------:R-:W-:Y:S02]  /*32f0*/  @!P2 IMAD.MOV R143, RZ, RZ, -R143 ;  /* 0x000000ffff8fa224 */ /* 0x000fe400078e0a8f */
[----:B------:R-:W-:Y:S01]  /*3300*/  IMAD.HI.U32 R10, R4, R155, RZ ;  /* 0x0000009b040a7227 */ /* 0x000fe200078e00ff */
[----:B------:R-:W-:-:S03]  /*3310*/  ISETP.GT.U32.AND P2, PT, R0, R159, PT ;  /* 0x0000009f0000720c */ /* 0x000fc60003f44070 */
[----:B------:R-:W-:Y:S02]  /*3320*/  IMAD.MOV R10, RZ, RZ, -R10 ;  /* 0x000000ffff0a7224 */ /* 0x000fe400078e0a0a */
[----:B------:R-:W-:Y:S01]  /*3330*/  @!P5 IMAD.MOV R135, RZ, RZ, -R135 ;  /* 0x000000ffff87d224 */ /* 0x000fe200078e0a87 */
[----:B------:R-:W-:Y:S01]  /*3340*/  ISETP.GE.AND P5, PT, R14, RZ, PT ;  /* 0x000000ff0e00720c */ /* 0x000fe20003fa6270 */
[----:B------:R-:W-:Y:S01]  /*3350*/  IMAD R155, R0, R10, R155 ;  /* 0x0000000a009b7224 */ /* 0x000fe200078e029b */
[C---:B------:R-:W-:Y:S01]  /*3360*/  LOP3.LUT R10, R6.reuse, 0x100, RZ, 0xfc, !PT ;  /* 0x00000100060a7812 */ /* 0x040fe200078efcff */
[--C-:B------:R-:W-:Y:S01]  /*3370*/  @!P4 IMAD.IADD R147, R147, 0x1, -R0.reuse ;  /* 0x000000019393c824 */ /* 0x100fe200078e0a00 */
[----:B------:R-:W-:Y:S01]  /*3380*/  LOP3.LUT R14, R6, 0x104, RZ, 0xfc, !PT ;  /* 0x00000104060e7812 */ /* 0x000fe200078efcff */
[--C-:B------:R-:W-:Y:S01]  /*3390*/  @!P3 IMAD.IADD R151, R151, 0x1, -R0.reuse ;  /* 0x000000019797b824 */ /* 0x100fe200078e0a00 */
[----:B------:R-:W-:Y:S01]  /*33a0*/  IABS R163, R10 ;  /* 0x0000000a00a37213 */ /* 0x000fe20000000000 */
[----:B------:R-:W-:Y:S01]  /*33b0*/  @!P2 IMAD.IADD R159, R159, 0x1, -R0 ;  /* 0x000000019f9fa824 */ /* 0x000fe200078e0a00 */
[----:B------:R-:W-:Y:S01]  /*33c0*/  IABS R167, R14 ;  /* 0x0000000e00a77213 */ /* 0x000fe20000000000 */
[----:B------:R-:W-:Y:S01]  /*33d0*/  @!P0 IMAD.MOV R147, RZ, RZ, -R147 ;  /* 0x000000ffff938224 */ /* 0x000fe200078e0a93 */
[----:B------:R-:W-:Y:S01]  /*33e0*/  ISETP.GT.U32.AND P3, PT, R0, R151, PT ;  /* 0x000000970000720c */ /* 0x000fe20003f64070 */
[----:B------:R-:W-:Y:S01]  /*33f0*/  IMAD.HI.U32 R8, R4, R163, RZ ;  /* 0x000000a304087227 */ /* 0x000fe200078e00ff */
[----:B------:R-:W-:-:S02]  /*3400*/  ISETP.GE.AND P0, PT, R10, RZ, PT ;  /* 0x000000ff0a00720c */ /* 0x000fc40003f06270 */
[----:B------:R-:W-:Y:S01]  /*3410*/  ISETP.GT.U32.AND P2, PT, R0, R159, PT ;  /* 0x0000009f0000720c */ /* 0x000fe20003f44070 */
[----:B------:R-:W-:Y:S01]  /*3420*/  IMAD.HI.U32 R10, R4, R175, RZ ;  /* 0x000000af040a7227 */ /* 0x000fe200078e00ff */
[----:B------:R-:W-:-:S03]  /*3430*/  ISETP.GT.U32.AND P4, PT, R0, R155, PT ;  /* 0x0000009b0000720c */ /* 0x000fc60003f84070 */
[----:B------:R-:W-:Y:S02]  /*3440*/  IMAD.MOV R8, RZ, RZ, -R8 ;  /* 0x000000ffff087224 */ /* 0x000fe400078e0a08 */
[----:B------:R-:W-:-:S04]  /*3450*/  IMAD.HI.U32 R12, R4, R171, RZ ;  /* 0x000000ab040c7227 */ /* 0x000fc800078e00ff */
[----:B------:R-:W-:Y:S02]  /*3460*/  IMAD.MOV R10, RZ, RZ, -R10 ;  /* 0x000000ffff0a7224 */ /* 0x000fe400078e0a0a */
[C---:B------:R-:W-:Y:S02]  /*3470*/  IMAD R163, R0.reuse, R8, R163 ;  /* 0x0000000800a37224 */ /* 0x040fe400078e02a3 */
[----:B------:R-:W-:Y:S02]  /*3480*/  IMAD.MOV R12, RZ, RZ, -R12 ;  /* 0x000000ffff0c7224 */ /* 0x000fe400078e0a0c */
[----:B------:R-:W-:Y:S01]  /*3490*/  IMAD R175, R0, R10, R175 ;  /* 0x0000000a00af7224 */ /* 0x000fe200078e02af */
[----:B------:R-:W-:Y:S01]  /*34a0*/  LOP3.LUT R10, R6, 0x110, RZ, 0xfc, !PT ;  /* 0x00000110060a7812 */ /* 0x000fe200078efcff */
[--C-:B------:R-:W-:Y:S01]  /*34b0*/  @!P3 IMAD.IADD R151, R151, 0x1, -R0.reuse ;  /* 0x000000019797b824 */ /* 0x100fe200078e0a00 */
[C---:B------:R-:W-:Y:S01]  /*34c0*/  ISETP.GT.U32.AND P3, PT, R0.reuse, R163, PT ;  /* 0x000000a30000720c */ /* 0x040fe20003f64070 */
[C---:B------:R-:W-:Y:S01]  /*34d0*/  IMAD R171, R0.reuse, R12, R171 ;  /* 0x0000000c00ab7224 */ /* 0x040fe200078e02ab */
[----:B------:R-:W-:Y:S01]  /*34e0*/  IABS R179, R10 ;  /* 0x0000000a00b37213 */ /* 0x000fe20000000000 */
[----:B------:R-:W-:Y:S01]  /*34f0*/  @!P2 IMAD.IADD R159, R159, 0x1, -R0 ;  /* 0x000000019f9fa824 */ /* 0x000fe200078e0a00 */
[----:B------:R-:W-:Y:S01]  /*3500*/  ISETP.GT.U32.AND P2, PT, R0, R175, PT ;  /* 0x000000af0000720c */ /* 0x000fe20003f44070 */
[----:B------:R-:W-:Y:S01]  /*3510*/  IMAD.HI.U32 R8, R4, R167, RZ ;  /* 0x000000a704087227 */ /* 0x000fe200078e00ff */
[----:B------:R-:W-:-:S03]  /*3520*/  LOP3.LUT R12, R6, 0x114, RZ, 0xfc, !PT ;  /* 0x00000114060c7812 */ /* 0x000fc600078efcff */
[----:B------:R-:W-:Y:S01]  /*3530*/  @!P5 IMAD.MOV R159, RZ, RZ, -R159 ;  /* 0x000000ffff9fd224 */ /* 0x000fe200078e0a9f */
[C---:B------:R-:W-:Y:S01]  /*3540*/  ISETP.GT.U32.AND P5, PT, R0.reuse, R171, PT ;  /* 0x000000ab0000720c */ /* 0x040fe20003fa4070 */
[----:B------:R-:W-:Y:S01]  /*3550*/  IMAD.MOV R8, RZ, RZ, -R8 ;  /* 0x000000ffff087224 */ /* 0x000fe200078e0a08 */
[----:B------:R-:W-:Y:S01]  /*3560*/  IABS R183, R12 ;  /* 0x0000000c00b77213 */ /* 0x000fe20000000000 */
[----:B------:R-:W-:Y:S02]  /*3570*/  @!P3 IMAD.IADD R163, R163, 0x1, -R0 ;  /* 0x00000001a3a3b824 */ /* 0x000fe400078e0a00 */
[----:B------:R-:W-:Y:S02]  /*3580*/  IMAD R167, R0, R8, R167 ;  /* 0x0000000800a77224 */ /* 0x000fe400078e02a7 */
[----:B------:R-:W-:-:S03]  /*3590*/  IMAD.HI.U32 R8, R4, R179, RZ ;  /* 0x000000b304087227 */ /* 0x000fc600078e00ff */
[C---:B------:R-:W-:Y:S01]  /*35a0*/  ISETP.GT.U32.AND P3, PT, R0.reuse, R167, PT ;  /* 0x000000a70000720c */ /* 0x040fe20003f64070 */
[--C-:B------:R-:W-:Y:S02]  /*35b0*/  @!P2 IMAD.IADD R175, R175, 0x1, -R0.reuse ;  /* 0x00000001afafa824 */ /* 0x100fe400078e0a00 */
[----:B------:R-:W-:Y:S02]  /*35c0*/  @!P4 IMAD.IADD R155, R155, 0x1, -R0 ;  /* 0x000000019b9bc824 */ /* 0x000fe400078e0a00 */
[----:B------:R-:W-:Y:S02]  /*35d0*/  IMAD.MOV R8, RZ, RZ, -R8 ;  /* 0x000000ffff087224 */ /* 0x000fe400078e0a08 */
[----:B------:R-:W-:Y:S01]  /*35e0*/  @!P1 IMAD.MOV R151, RZ, RZ, -R151 ;  /* 0x000000ffff979224 */ /* 0x000fe200078e0a97 */
[C---:B------:R-:W-:Y:S01]  /*35f0*/  ISETP.GT.U32.AND P1, PT, R0.reuse, R163, PT ;  /* 0x000000a30000720c */ /* 0x040fe20003f24070 */
[----:B------:R-:W-:Y:S01]  /*3600*/  @!P5 IMAD.IADD R171, R171, 0x1, -R0 ;  /* 0x00000001ababd824 */ /* 0x000fe200078e0a00 */
[C---:B------:R-:W-:Y:S01]  /*3610*/  ISETP.GT.U32.AND P5, PT, R0.reuse, R175, PT ;  /* 0x000000af0000720c */ /* 0x040fe20003fa4070 */
[C---:B------:R-:W-:Y:S01]  /*3620*/  IMAD R179, R0.reuse, R8, R179 ;  /* 0x0000000800b37224 */ /* 0x040fe200078e02b3 */
[----:B------:R-:W-:Y:S01]  /*3630*/  ISETP.GT.U32.AND P4, PT, R0, R155, PT ;  /* 0x0000009b0000720c */ /* 0x000fe20003f84070 */
[----:B------:R-:W-:-:S04]  /*3640*/  IMAD.HI.U32 R8, R4, R183, RZ ;  /* 0x000000b704087227 */ /* 0x000fc800078e00ff */
[----:B------:R-:W-:Y:S02]  /*3650*/  IMAD.MOV R8, RZ, RZ, -R8 ;  /* 0x000000ffff087224 */ /* 0x000fe400078e0a08 */
[--C-:B------:R-:W-:Y:S01]  /*3660*/  @!P3 IMAD.IADD R167, R167, 0x1, -R0.reuse ;  /* 0x00000001a7a7b824 */ /* 0x100fe200078e0a00 */
[----:B------:R-:W-:Y:S01]  /*3670*/  ISETP.GE.AND P3, PT, R10, RZ, PT ;  /* 0x000000ff0a00720c */ /* 0x000fe20003f66270 */
[----:B------:R-:W-:Y:S02]  /*3680*/  IMAD R183, R0, R8, R183 ;  /* 0x0000000800b77224 */ /* 0x000fe400078e02b7 */
[--C-:B------:R-:W-:Y:S01]  /*3690*/  @!P1 IMAD.IADD R163, R163, 0x1, -R0.reuse ;  /* 0x00000001a3a39824 */ /* 0x100fe200078e0a00 */
[----:B------:R-:W-:Y:S01]  /*36a0*/  ISETP.GE.AND P1, PT, R18, RZ, PT ;  /* 0x000000ff1200720c */ /* 0x000fe20003f26270 */
[--C-:B------:R-:W-:Y:S01]  /*36b0*/  @!P5 IMAD.IADD R175, R175, 0x1, -R0.reuse ;  /* 0x00000001afafd824 */ /* 0x100fe200078e0a00 */
[C---:B------:R-:W-:Y:S01]  /*36c0*/  ISETP.GT.U32.AND P5, PT, R0.reuse, R183, PT ;  /* 0x000000b70000720c */ /* 0x040fe20003fa4070 */
[----:B------:R-:W-:Y:S01]  /*36d0*/  @!P4 IMAD.IADD R155, R155, 0x1, -R0 ;  /* 0x000000019b9bc824 */ /* 0x000fe200078e0a00 */
[C---:B------:R-:W-:Y:S01]  /*36e0*/  ISETP.GT.U32.AND P2, PT, R0.reuse, R167, PT ;  /* 0x000000a70000720c */ /* 0x040fe20003f44070 */
[----:B------:R-:W-:Y:S01]  /*36f0*/  @!P0 IMAD.MOV R163, RZ, RZ, -R163 ;  /* 0x000000ffffa38224 */ /* 0x000fe200078e0aa3 */
[----:B------:R-:W-:Y:S01]  /*3700*/  ISETP.GT.U32.AND P0, PT, R0, R171, PT ;  /* 0x000000ab0000720c */ /* 0x000fe20003f04070 */
[----:B------:R-:W-:Y:S01]  /*3710*/  @!P6 IMAD.MOV R155, RZ, RZ, -R155 ;  /* 0x000000ffff9be224 */ /* 0x000fe200078e0a9b */
[----:B------:R-:W-:-:S02]  /*3720*/  ISETP.GE.AND P6, PT, R16, RZ, PT ;  /* 0x000000ff1000720c */ /* 0x000fc40003fc6270 */
[C---:B------:R-:W-:Y:S02]  /*3730*/  LOP3.LUT R16, R6.reuse, 0x11c, RZ, 0xfc, !PT ;  /* 0x0000011c06107812 */ /* 0x040fe400078efcff */
[----:B------:R-:W-:Y:S02]  /*3740*/  LOP3.LUT R18, R6, 0x120, RZ, 0xfc, !PT ;  /* 0x0000012006127812 */ /* 0x000fe400078efcff */
[----:B------:R-:W-:Y:S01]  /*3750*/  IABS R211, R16 ;  /* 0x0000001000d37213 */ /* 0x000fe20000000000 */
[--C-:B------:R-:W-:Y:S01]  /*3760*/  @!P5 IMAD.IADD R183, R183, 0x1, -R0.reuse ;  /* 0x00000001b7b7d824 */ /* 0x100fe200078e0a00 */
[----:B------:R-:W-:Y:S01]  /*3770*/  ISETP.GE.AND P4, PT, R14, RZ, PT ;  /* 0x000000ff0e00720c */ /* 0x000fe20003f86270 */
[----:B------:R-:W-:Y:S01]  /*3780*/  @!P2 IMAD.IADD R167, R167, 0x1, -R0 ;  /* 0x00000001a7a7a824 */ /* 0x000fe200078e0a00 */
[----:B------:R-:W-:Y:S01]  /*3790*/  IABS R213, R18 ;  /* 0x0000001200d57213 */ /* 0x000fe20000000000 */
[----:B------:R-:W-:Y:S01]  /*37a0*/  IMAD.HI.U32 R10, R4, R211, RZ ;  /* 0x000000d3040a7227 */ /* 0x000fe200078e00ff */
[----:B------:R-:W-:-:S02]  /*37b0*/  LOP3.LUT R14, R6, 0x118, RZ, 0xfc, !PT ;  /* 0x00000118060e7812 */ /* 0x000fc400078efcff */
[----:B------:R-:W-:Y:S01]  /*37c0*/  ISETP.GT.U32.AND P5, PT, R0, R183, PT ;  /* 0x000000b70000720c */ /* 0x000fe20003fa4070 */
[----:B------:R-:W-:Y:S01]  /*37d0*/  @!P0 IMAD.IADD R171, R171, 0x1, -R0 ;  /* 0x00000001abab8824 */ /* 0x000fe200078e0a00 */
[----:B------:R-:W-:Y:S01]  /*37e0*/  ISETP.GE.AND P0, PT, R12, RZ, PT ;  /* 0x000000ff0c00720c */ /* 0x000fe20003f06270 */
[----:B------:R-:W-:Y:S01]  /*37f0*/  IMAD.HI.U32 R12, R4, R213, RZ ;  /* 0x000000d5040c7227 */ /* 0x000fe200078e00ff */
[----:B------:R-:W-:Y:S02]  /*3800*/  IABS R215, R14 ;  /* 0x0000000e00d77213 */ /* 0x000fe40000000000 */
[C---:B------:R-:W-:Y:S01]  /*3810*/  ISETP.GT.U32.AND P2, PT, R0.reuse, R179, PT ;  /* 0x000000b30000720c */ /* 0x040fe20003f44070 */
[----:B------:R-:W-:Y:S02]  /*3820*/  IMAD.MOV R10, RZ, RZ, -R10 ;  /* 0x000000ffff0a7224 */ /* 0x000fe400078e0a0a */
[----:B------:R-:W-:Y:S02]  /*3830*/  IMAD.MOV R12, RZ, RZ, -R12 ;  /* 0x000000ffff0c7224 */ /* 0x000fe400078e0a0c */
[----:B------:R-:W-:-:S02]  /*3840*/  IMAD R211, R0, R10, R211 ;  /* 0x0000000a00d37224 */ /* 0x000fc400078e02d3 */
[----:B------:R-:W-:-:S04]  /*3850*/  IMAD.HI.U32 R8, R4, R215, RZ ;  /* 0x000000d704087227 */ /* 0x000fc800078e00ff */
[----:B------:R-:W-:Y:S01]  /*3860*/  IMAD R213, R0, R12, R213 ;  /* 0x0000000c00d57224 */ /* 0x000fe200078e02d5 */
[----:B------:R-:W-:Y:S01]  /*3870*/  LOP3.LUT R12, R6, 0x124, RZ, 0xfc, !PT ;  /* 0x00000124060c7812 */ /* 0x000fe200078efcff */
[----:B------:R-:W-:Y:S01]  /*3880*/  @!P1 IMAD.MOV R171, RZ, RZ, -R171 ;  /* 0x000000ffffab9224 */ /* 0x000fe200078e0aab */
[C---:B------:R-:W-:Y:S01]  /*3890*/  ISETP.GT.U32.AND P1, PT, R0.reuse, R211, PT ;  /* 0x000000d30000720c */ /* 0x040fe20003f24070 */
[----:B------:R-:W-:Y:S01]  /*38a0*/  IMAD.MOV R8, RZ, RZ, -R8 ;  /* 0x000000ffff087224 */ /* 0x000fe200078e0a08 */
[----:B------:R-:W-:Y:S01]  /*38b0*/  IABS R217, R12 ;  /* 0x0000000c00d97213 */ /* 0x000fe20000000000 */
[--C-:B------:R-:W-:Y:S01]  /*38c0*/  @!P5 IMAD.IADD R183, R183, 0x1, -R0.reuse ;  /* 0x00000001b7b7d824 */ /* 0x100fe200078e0a00 */
[C---:B------:R-:W-:Y:S01]  /*38d0*/  ISETP.GT.U32.AND P5, PT, R0.reuse, R213, PT ;  /* 0x000000d50000720c */ /* 0x040fe20003fa4070 */
[----:B------:R-:W-:Y:S02]  /*38e0*/  IMAD R215, R0, R8, R215 ;  /* 0x0000000800d77224 */ /* 0x000fe400078e02d7 */
[----:B------:R-:W-:Y:S01]  /*38f0*/  @!P2 IMAD.IADD R179, R179, 0x1, -R0 ;  /* 0x00000001b3b3a824 */ /* 0x000fe200078e0a00 */
[----:B------:R-:W-:Y:S01]  /*3900*/  ISETP.GE.AND P2, PT, R14, RZ, PT ;  /* 0x000000ff0e00720c */ /* 0x000fe20003f46270 */
[----:B------:R-:W-:Y:S01]  /*3910*/  @!P6 IMAD.MOV R175, RZ, RZ, -R175 ;  /* 0x000000ffffafe224 */ /* 0x000fe200078e0aaf */
[----:B------:R-:W-:Y:S01]  /*3920*/  ISETP.GT.U32.AND P6, PT, R0, R215, PT ;  /* 0x000000d70000720c */ /* 0x000fe20003fc4070 */
[----:B------:R-:W-:Y:S01]  /*3930*/  IMAD.HI.U32 R8, R4, R217, RZ ;  /* 0x000000d904087227 */ /* 0x000fe200078e00ff */
[----:B------:R-:W-:-:S03]  /*3940*/  LOP3.LUT R14, R6, 0x128, RZ, 0xfc, !PT ;  /* 0x00000128060e7812 */ /* 0x000fc600078efcff */
[--C-:B------:R-:W-:Y:S01]  /*3950*/  @!P1 IMAD.IADD R211, R211, 0x1, -R0.reuse ;  /* 0x00000001d3d39824 */ /* 0x100fe200078e0a00 */
[----:B------:R-:W-:Y:S01]  /*3960*/  IABS R219, R14 ;  /* 0x0000000e00db7213 */ /* 0x000fe20000000000 */
[----:B------:R-:W-:Y:S02]  /*3970*/  @!P5 IMAD.IADD R213, R213, 0x1, -R0 ;  /* 0x00000001d5d5d824 */ /* 0x000fe400078e0a00 */
[----:B------:R-:W-:Y:S01]  /*3980*/  IMAD.MOV R10, RZ, RZ, -R8 ;  /* 0x000000ffff0a7224 */ /* 0x000fe200078e0a08 */
[----:B------:R-:W-:Y:S01]  /*3990*/  ISETP.GT.U32.AND P5, PT, R0, R211, PT ;  /* 0x000000d30000720c */ /* 0x000fe20003fa4070 */
[----:B------:R-:W-:-:S04]  /*39a0*/  IMAD.HI.U32 R8, R4, R219, RZ ;  /* 0x000000db04087227 */ /* 0x000fc800078e00ff */
[----:B------:R-:W-:Y:S01]  /*39b0*/  @!P4 IMAD.MOV R167, RZ, RZ, -R167 ;  /* 0x000000ffffa7c224 */ /* 0x000fe200078e0aa7 */
[----:B------:R-:W-:Y:S01]  /*39c0*/  ISETP.GT.U32.AND P4, PT, R0, R179, PT ;  /* 0x000000b30000720c */ /* 0x000fe20003f84070 */
[----:B------:R-:W-:Y:S01]  /*39d0*/  @!P6 IMAD.IADD R215, R215, 0x1, -R0 ;  /* 0x00000001d7d7e824 */ /* 0x000fe200078e0a00 */
[----:B------:R-:W-:Y:S01]  /*39e0*/  ISETP.GE.AND P6, PT, R18, RZ, PT ;  /* 0x000000ff1200720c */ /* 0x000fe20003fc6270 */
[----:B------:R-:W-:Y:S01]  /*39f0*/  IMAD.MOV R8, RZ, RZ, -R8 ;  /* 0x000000ffff087224 */ /* 0x000fe200078e0a08 */
[----:B------:R-:W-:Y:S01]  /*3a00*/  LOP3.LUT R18, R6, 0x130, RZ, 0xfc, !PT ;  /* 0x0000013006127812 */ /* 0x000fe200078efcff */
[C---:B------:R-:W-:Y:S01]  /*3a10*/  IMAD R217, R0.reuse, R10, R217 ;  /* 0x0000000a00d97224 */ /* 0x040fe200078e02d9 */
[C---:B------:R-:W-:Y:S01]  /*3a20*/  ISETP.GT.U32.AND P1, PT, R0.reuse, R215, PT ;  /* 0x000000d70000720c */ /* 0x040fe20003f24070 */
[----:B------:R-:W-:Y:S01]  /*3a30*/  IMAD R219, R0, R8, R219 ;  /* 0x0000000800db7224 */ /* 0x000fe200078e02db */
[----:B------:R-:W-:Y:S01]  /*3a40*/  IABS R223, R18 ;  /* 0x0000001200df7213 */ /* 0x000fe20000000000 */
[----:B------:R-:W-:-:S02]  /*3a50*/  @!P5 IMAD.IADD R211, R211, 0x1, -R0 ;  /* 0x00000001d3d3d824 */ /* 0x000fc400078e0a00 */
[----:B------:R-:W-:Y:S01]  /*3a60*/  @!P0 IMAD.MOV R183, RZ, RZ, -R183 ;  /* 0x000000ffffb78224 */ /* 0x000fe200078e0ab7 */
[----:B------:R-:W-:Y:S01]  /*3a70*/  ISETP.GT.U32.AND P5, PT, R0, R219, PT ;  /* 0x000000db0000720c */ /* 0x000fe20003fa4070 */
[--C-:B------:R-:W-:Y:S01]  /*3a80*/  @!P4 IMAD.IADD R179, R179, 0x1, -R0.reuse ;  /* 0x00000001b3b3c824 */ /* 0x100fe200078e0a00 */
[----:B------:R-:W-:Y:S02]  /*3a90*/  ISETP.GE.AND P4, PT, R16, RZ, PT ;  /* 0x000000ff1000720c */ /* 0x000fe40003f86270 */
[----:B------:R-:W-:Y:S01]  /*3aa0*/  LOP3.LUT R16, R6, 0x12c, RZ, 0xfc, !PT ;  /* 0x0000012c06107812 */ /* 0x000fe200078efcff */
[----:B------:R-:W-:Y:S01]  /*3ab0*/  @!P3 IMAD.MOV R179, RZ, RZ, -R179 ;  /* 0x000000ffffb3b224 */ /* 0x000fe200078e0ab3 */
[C---:B------:R-:W-:Y:S01]  /*3ac0*/  ISETP.GT.U32.AND P3, PT, R0.reuse, R213, PT ;  /* 0x000000d50000720c */ /* 0x040fe20003f64070 */
[----:B------:R-:W-:Y:S01]  /*3ad0*/  @!P1 IMAD.IADD R215, R215, 0x1, -R0 ;  /* 0x00000001d7d79824 */ /* 0x000fe200078e0a00 */
[----:B------:R-:W-:Y:S02]  /*3ae0*/  IABS R221, R16 ;  /* 0x0000001000dd7213 */ /* 0x000fe40000000000 */
[----:B------:R-:W-:Y:S01]  /*3af0*/  ISETP.GT.U32.AND P1, PT, R0, R217, PT ;  /* 0x000000d90000720c */ /* 0x000fe20003f24070 */
[----:B------:R-:W-:-:S02]  /*3b00*/  @!P2 IMAD.MOV R215, RZ, RZ, -R215 ;  /* 0x000000ffffd7a224 */ /* 0x000fc400078e0ad7 */
[----:B------:R-:W-:-:S04]  /*3b10*/  IMAD.HI.U32 R8, R4, R221, RZ ;  /* 0x000000dd04087227 */ /* 0x000fc800078e00ff */
[----:B------:R-:W-:Y:S02]  /*3b20*/  @!P5 IMAD.IADD R219, R219, 0x1, -R0 ;  /* 0x00000001dbdbd824 */ /* 0x000fe400078e0a00 */
[----:B------:R-:W-:Y:S02]  /*3b30*/  IMAD.MOV R10, RZ, RZ, -R8 ;  /* 0x000000ffff0a7224 */ /* 0x000fe400078e0a08 */
[----:B------:R-:W-:Y:S01]  /*3b40*/  IMAD.HI.U32 R8, R4, R223, RZ ;  /* 0x000000df04087227 */ /* 0x000fe200078e00ff */
[----:B------:R-:W-:-:S03]  /*3b50*/  ISETP.GT.U32.AND P5, PT, R0, R219, PT ;  /* 0x000000db0000720c */ /* 0x000fc60003fa4070 */
[----:B------:R-:W-:Y:S02]  /*3b60*/  IMAD R221, R0, R10, R221 ;  /* 0x0000000a00dd7224 */ /* 0x000fe400078e02dd */
[----:B------:R-:W-:Y:S01]  /*3b70*/  @!P1 IMAD.IADD R217, R217, 0x1, -R0 ;  /* 0x00000001d9d99824 */ /* 0x000fe200078e0a00 */
[----:B------:R-:W-:Y:S01]  /*3b80*/  ISETP.GE.AND P1, PT, R14, RZ, PT ;  /* 0x000000ff0e00720c */ /* 0x000fe20003f26270 */
[----:B------:R-:W-:Y:S01]  /*3b90*/  IMAD.MOV R10, RZ, RZ, -R8 ;  /* 0x000000ffff0a7224 */ /* 0x000fe200078e0a08 */
[C---:B------:R-:W-:Y:S01]  /*3ba0*/  ISETP.GT.U32.AND P2, PT, R0.reuse, R221, PT ;  /* 0x000000dd0000720c */ /* 0x040fe20003f44070 */
[--C-:B------:R-:W-:Y:S01]  /*3bb0*/  @!P3 IMAD.IADD R213, R213, 0x1, -R0.reuse ;  /* 0x00000001d5d5b824 */ /* 0x100fe200078e0a00 */
        /* <DEDUP_REMOVED lines=8> */
[----:B------:R-:W-:Y:S01]  /*3c40*/  IMAD.MOV R8, RZ, RZ, -R8 ;  /* 0x000000ffff087224 */ /* 0x000fe200078e0a08 */
[C---:B------:R-:W-:Y:S01]  /*3c50*/  LOP3.LUT R12, R6.reuse, 0x140, RZ, 0xfc, !PT ;  /* 0x00000140060c7812 */ /* 0x040fe200078efcff */
[--C-:B------:R-:W-:Y:S01]  /*3c60*/  @!P2 IMAD.IADD R221, R221, 0x1, -R0.reuse ;  /* 0x00000001dddda824 */ /* 0x100fe200078e0a00 */
[----:B------:R-:W-:Y:S01]  /*3c70*/  LOP3.LUT R14, R6, 0x144, RZ, 0xfc, !PT ;  /* 0x00000144060e7812 */ /* 0x000fe200078efcff */
[--C-:B------:R-:W-:Y:S01]  /*3c80*/  @!P0 IMAD.IADD R217, R217, 0x1, -R0.reuse ;  /* 0x00000001d9d98824 */ /* 0x100fe200078e0a00 */
[----:B------:R-:W-:Y:S01]  /*3c90*/  IABS R231, R12 ;  /* 0x0000000c00e77213 */ /* 0x000fe20000000000 */
[C---:B------:R-:W-:Y:S01]  /*3ca0*/  IMAD R225, R0.reuse, R8, R225 ;  /* 0x0000000800e17224 */ /* 0x040fe200078e02e1 */
[----:B------:R-:W-:Y:S01]  /*3cb0*/  ISETP.GT.U32.AND P2, PT, R0, R221, PT ;  /* 0x000000dd0000720c */ /* 0x000fe20003f44070 */
[----:B------:R-:W-:Y:S01]  /*3cc0*/  @!P3 IMAD.MOV R217, RZ, RZ, -R217 ;  /* 0x000000ffffd9b224 */ /* 0x000fe200078e0ad9 */
[----:B------:R-:W-:Y:S01]  /*3cd0*/  ISETP.GE.AND P3, PT, R10, RZ, PT ;  /* 0x000000ff0a00720c */ /* 0x000fe20003f66270 */
[----:B------:R-:W-:Y:S01]  /*3ce0*/  @!P5 IMAD.IADD R223, R223, 0x1, -R0 ;  /* 0x00000001dfdfd824 */ /* 0x000fe200078e0a00 */
[----:B------:R-:W-:Y:S01]  /*3cf0*/  LOP3.LUT R10, R6, 0x13c, RZ, 0xfc, !PT ;  /* 0x0000013c060a7812 */ /* 0x000fe200078efcff */
[----:B------:R-:W-:Y:S01]  /*3d00*/  IMAD.HI.U32 R8, R4, R227, RZ ;  /* 0x000000e304087227 */ /* 0x000fe200078e00ff */
[----:B------:R-:W-:-:S02]  /*3d10*/  IABS R233, R14 ;  /* 0x0000000e00e97213 */ /* 0x000fc40000000000 */
[----:B------:R-:W-:Y:S01]  /*3d20*/  IABS R229, R10 ;  /* 0x0000000a00e57213 */ /* 0x000fe20000000000 */
[----:B------:R-:W-:Y:S01]  /*3d30*/  IMAD.MOV R8, RZ, RZ, -R8 ;  /* 0x000000ffff087224 */ /* 0x000fe200078e0a08 */
[----:B------:R-:W-:Y:S01]  /*3d40*/  ISETP.GT.U32.AND P5, PT, R0, R223, PT ;  /* 0x000000df0000720c */ /* 0x000fe20003fa4070 */
[----:B------:R-:W-:Y:S01]  /*3d50*/  @!P6 IMAD.MOV R213, RZ, RZ, -R213 ;  /* 0x000000ffffd5e224 */ /* 0x000fe200078e0ad5 */
[----:B------:R-:W-:Y:S01]  /*3d60*/  ISETP.GE.AND P6, PT, R18, RZ, PT ;  /* 0x000000ff1200720c */ /* 0x000fe20003fc6270 */
[----:B------:R-:W-:Y:S01]  /*3d70*/  IMAD R227, R0, R8, R227 ;  /* 0x0000000800e37224 */ /* 0x000fe200078e02e3 */
[----:B------:R-:W-:Y:S01]  /*3d80*/  ISETP.GE.AND P0, PT, R20, RZ, PT ;  /* 0x000000ff1400720c */ /* 0x000fe20003f06270 */
[----:B------:R-:W-:Y:S01]  /*3d90*/  IMAD.HI.U32 R8, R4, R229, RZ ;  /* 0x000000e504087227 */ /* 0x000fe200078e00ff */
[C---:B------:R-:W-:Y:S02]  /*3da0*/  LOP3.LUT R18, R6.reuse, 0x154, RZ, 0xfc, !PT ;  /* 0x0000015406127812 */ /* 0x040fe400078efcff */
[----:B------:R-:W-:Y:S01]  /*3db0*/  LOP3.LUT R20, R6, 0x170, RZ, 0xfc, !PT ;  /* 0x0000017006147812 */ /* 0x000fe200078efcff */
[----:B------:R-:W-:Y:S01]  /*3dc0*/  @!P2 IMAD.IADD R221, R221, 0x1, -R0 ;  /* 0x00000001dddda824 */ /* 0x000fe200078e0a00 */
[----:B------:R-:W-:Y:S01]  /*3dd0*/  ISETP.GE.AND P2, PT, R10, RZ, PT ;  /* 0x000000ff0a00720c */ /* 0x000fe20003f46270 */
[----:B------:R-:W-:Y:S01]  /*3de0*/  IMAD.MOV R10, RZ, RZ, -R8 ;  /* 0x000000ffff0a7224 */ /* 0x000fe200078e0a08 */
[----:B------:R-:W-:Y:S01]  /*3df0*/  IABS R241, R18 ;  /* 0x0000001200f17213 */ /* 0x000fe20000000000 */
[----:B------:R-:W-:Y:S01]  /*3e00*/  @!P5 IMAD.IADD R223, R223, 0x1, -R0 ;  /* 0x00000001dfdfd824 */ /* 0x000fe200078e0a00 */
[----:B------:R-:W-:Y:S01]  /*3e10*/  ISETP.GE.AND P5, PT, R12, RZ, PT ;  /* 0x000000ff0c00720c */ /* 0x000fe20003fa6270 */
[----:B------:R-:W-:Y:S01]  /*3e20*/  IMAD R229, R0, R10, R229 ;  /* 0x0000000a00e57224 */ /* 0x000fe200078e02e5 */
[----:B------:R-:W-:Y:S01]  /*3e30*/  LOP3.LUT R12, R6, 0x148, RZ, 0xfc, !PT ;  /* 0x00000148060c7812 */ /* 0x000fe200078efcff */
[----:B------:R-:W-:Y:S01]  /*3e40*/  @!P1 IMAD.MOV R219, RZ, RZ, -R219 ;  /* 0x000000ffffdb9224 */ /* 0x000fe200078e0adb */
[C---:B------:R-:W-:Y:S01]  /*3e50*/  ISETP.GT.U32.AND P1, PT, R0.reuse, R225, PT ;  /* 0x000000e10000720c */ /* 0x040fe20003f24070 */
[----:B------:R-:W-:Y:S01]  /*3e60*/  @!P6 IMAD.MOV R223, RZ, RZ, -R223 ;  /* 0x000000ffffdfe224 */ /* 0x000fe200078e0adf */
[----:B------:R-:W-:Y:S01]  /*3e70*/  ISETP.GT.U32.AND P6, PT, R0, R229, PT ;  /* 0x000000e50000720c */ /* 0x000fe20003fc4070 */
[----:B------:R-:W-:Y:S01]  /*3e80*/  IMAD.HI.U32 R8, R4, R231, RZ ;  /* 0x000000e704087227 */ /* 0x000fe200078e00ff */
[----:B------:R-:W-:-:S02]  /*3e90*/  IABS R235, R12 ;  /* 0x0000000c00eb7213 */ /* 0x000fc40000000000 */
[----:B------:R-:W-:Y:S01]  /*3ea0*/  IABS R109, R20 ;  /* 0x00000014006d7213 */ /* 0x000fe20000000000 */
[----:B------:R-:W-:Y:S02]  /*3eb0*/  IMAD.MOV R8, RZ, RZ, -R8 ;  /* 0x000000ffff087224 */ /* 0x000fe400078e0a08 */
[----:B------:R-:W-:Y:S01]  /*3ec0*/  @!P4 IMAD.MOV R211, RZ, RZ, -R211 ;  /* 0x000000ffffd3c224 */ /* 0x000fe200078e0ad3 */
[----:B------:R-:W-:Y:S01]  /*3ed0*/  ISETP.GE.AND P4, PT, R16, RZ, PT ;  /* 0x000000ff1000720c */ /* 0x000fe20003f86270 */
[----:B------:R-:W-:Y:S01]  /*3ee0*/  IMAD R231, R0, R8, R231 ;  /* 0x0000000800e77224 */ /* 0x000fe200078e02e7 */
[----:B------:R-:W-:Y:S01]  /*3ef0*/  LOP3.LUT R16, R6, 0x150, RZ, 0xfc, !PT ;  /* 0x0000015006107812 */ /* 0x000fe200078efcff */
[--C-:B------:R-:W-:Y:S02]  /*3f00*/  @!P1 IMAD.IADD R225, R225, 0x1, -R0.reuse ;  /* 0x00000001e1e19824 */ /* 0x100fe400078e0a00 */
[----:B------:R-:W-:Y:S01]  /*3f10*/  @!P6 IMAD.IADD R229, R229, 0x1, -R0 ;  /* 0x00000001e5e5e824 */ /* 0x000fe200078e0a00 */
[----:B------:R-:W-:Y:S01]  /*3f20*/  IABS R239, R16 ;  /* 0x0000001000ef7213 */ /* 0x000fe20000000000 */
[----:B------:R-:W-:Y:S01]  /*3f30*/  IMAD.HI.U32 R8, R4, R233, RZ ;  /* 0x000000e904087227 */ /* 0x000fe200078e00ff */
[----:B------:R-:W-:-:S02]  /*3f40*/  ISETP.GT.U32.AND P1, PT, R0, R225, PT ;  /* 0x000000e10000720c */ /* 0x000fc40003f24070 */
[----:B------:R-:W-:Y:S01]  /*3f50*/  ISETP.GT.U32.AND P6, PT, R0, R229, PT ;  /* 0x000000e50000720c */ /* 0x000fe20003fc4070 */
[----:B------:R-:W-:Y:S02]  /*3f60*/  IMAD.MOV R10, RZ, RZ, -R8 ;  /* 0x000000ffff0a7224 */ /* 0x000fe400078e0a08 */
[----:B------:R-:W-:-:S04]  /*3f70*/  IMAD.HI.U32 R8, R4, R235, RZ ;  /* 0x000000eb04087227 */ /* 0x000fc800078e00ff */
[----:B------:R-:W-:Y:S02]  /*3f80*/  IMAD.MOV R8, RZ, RZ, -R8 ;  /* 0x000000ffff087224 */ /* 0x000fe400078e0a08 */
[----:B------:R-:W-:Y:S01]  /*3f90*/  @!P4 IMAD.MOV R221, RZ, RZ, -R221 ;  /* 0x000000ffffddc224 */ /* 0x000fe200078e0add */
[C---:B------:R-:W-:Y:S01]  /*3fa0*/  ISETP.GT.U32.AND P4, PT, R0.reuse, R227, PT ;  /* 0x000000e30000720c */ /* 0x040fe20003f84070 */
[----:B------:R-:W-:Y:S02]  /*3fb0*/  IMAD R235, R0, R8, R235 ;  /* 0x0000000800eb7224 */ /* 0x000fe400078e02eb */
[--C-:B------:R-:W-:Y:S01]  /*3fc0*/  @!P1 IMAD.IADD R225, R225, 0x1, -R0.reuse ;  /* 0x00000001e1e19824 */ /* 0x100fe200078e0a00 */
[----:B------:R-:W-:Y:S01]  /*3fd0*/  ISETP.GE.AND P1, PT, R14, RZ, PT ;  /* 0x000000ff0e00720c */ /* 0x000fe20003f26270 */
[----:B------:R-:W-:Y:S01]  /*3fe0*/  @!P6 IMAD.IADD R229, R229, 0x1, -R0 ;  /* 0x00000001e5e5e824 */ /* 0x000fe200078e0a00 */
[----:B------:R-:W-:Y:S01]  /*3ff0*/  ISETP.GT.U32.AND P6, PT, R0, R235, PT ;  /* 0x000000eb0000720c */ /* 0x000fe20003fc4070 */
[----:B------:R-:W-:Y:S01]  /*4000*/  @!P0 IMAD.MOV R225, RZ, RZ, -R225 ;  /* 0x000000ffffe18224 */ /* 0x000fe200078e0ae1 */
[----:B------:R-:W-:Y:S01]  /*4010*/  LOP3.LUT R14, R6, 0x14c, RZ, 0xfc, !PT ;  /* 0x0000014c060e7812 */ /* 0x000fe200078efcff */
[C---:B------:R-:W-:Y:S01]  /*4020*/  IMAD R233, R0.reuse, R10, R233 ;  /* 0x0000000a00e97224 */ /* 0x040fe200078e02e9 */
[----:B------:R-:W-:Y:S01]  /*4030*/  ISETP.GT.U32.AND P0, PT, R0, R231, PT ;  /* 0x000000e70000720c */ /* 0x000fe20003f04070 */
[----:B------:R-:W-:Y:S01]  /*4040*/  IMAD.HI.U32 R10, R4, R241, RZ ;  /* 0x000000f1040a7227 */ /* 0x000fe200078e00ff */
[----:B------:R-:W-:-:S03]  /*4050*/  IABS R237, R14 ;  /* 0x0000000e00ed7213 */ /* 0x000fc60000000000 */
[----:B------:R-:W-:Y:S02]  /*4060*/  @!P4 IMAD.IADD R227, R227, 0x1, -R0 ;  /* 0x00000001e3e3c824 */ /* 0x000fe400078e0a00 */
        /* <DEDUP_REMOVED lines=10> */
[--C-:B------:R-:W-:Y:S01]  /*4110*/  @!P4 IMAD.IADD R227, R227, 0x1, -R0.reuse ;  /* 0x00000001e3e3c824 */ /* 0x100fe200078e0a00 */
[C---:B------:R-:W-:Y:S01]  /*4120*/  ISETP.GT.U32.AND P4, PT, R0.reuse, R233, PT ;  /* 0x000000e90000720c */ /* 0x040fe20003f84070 */
[C---:B------:R-:W-:Y:S02]  /*4130*/  IMAD R239, R0.reuse, R8, R239 ;  /* 0x0000000800ef7224 */ /* 0x040fe400078e02ef */
[----:B------:R-:W-:Y:S02]  /*4140*/  @!P6 IMAD.IADD R235, R235, 0x1, -R0 ;  /* 0x00000001ebebe824 */ /* 0x000fe400078e0a00 */
[----:B------:R-:W-:Y:S01]  /*4150*/  IMAD.MOV R10, RZ, RZ, -R10 ;  /* 0x000000ffff0a7224 */ /* 0x000fe200078e0a0a */
[C---:B------:R-:W-:Y:S01]  /*4160*/  ISETP.GT.U32.AND P6, PT, R0.reuse, R239, PT ;  /* 0x000000ef0000720c */ /* 0x040fe20003fc4070 */
[----:B------:R-:W-:Y:S01]  /*4170*/  @!P0 IMAD.IADD R231, R231, 0x1, -R0 ;  /* 0x00000001e7e78824 */ /* 0x000fe200078e0a00 */
[C---:B------:R-:W-:Y:S01]  /*4180*/  ISETP.GT.U32.AND P0, PT, R0.reuse, R237, PT ;  /* 0x000000ed0000720c */ /* 0x040fe20003f04070 */
[----:B------:R-:W-:-:S02]  /*4190*/  IMAD R241, R0, R10, R241 ;  /* 0x0000000a00f17224 */ /* 0x000fc400078e02f1 */
[----:B------:R-:W-:Y:S02]  /*41a0*/  @!P5 IMAD.MOV R231, RZ, RZ, -R231 ;  /* 0x000000ffffe7d224 */ /* 0x000fe400078e0ae7 */
[--C-:B------:R-:W-:Y:S01]  /*41b0*/  @!P4 IMAD.IADD R233, R233, 0x1, -R0.reuse ;  /* 0x00000001e9e9c824 */ /* 0x100fe200078e0a00 */
[----:B------:R-:W-:Y:S01]  /*41c0*/  ISETP.GE.AND P4, PT, R12, RZ, PT ;  /* 0x000000ff0c00720c */ /* 0x000fe20003f86270 */
[----:B------:R-:W-:Y:S01]  /*41d0*/  @!P2 IMAD.MOV R229, RZ, RZ, -R229 ;  /* 0x000000ffffe5a224 */ /* 0x000fe200078e0ae5 */
[----:B------:R-:W-:Y:S01]  /*41e0*/  LOP3.LUT R12, R6, 0x158, RZ, 0xfc, !PT ;  /* 0x00000158060c7812 */ /* 0x000fe200078efcff */
[----:B------:R-:W-:Y:S01]  /*41f0*/  @!P3 IMAD.MOV R227, RZ, RZ, -R227 ;  /* 0x000000ffffe3b224 */ /* 0x000fe200078e0ae3 */
[----:B------:R-:W-:Y:S01]  /*4200*/  ISETP.GT.U32.AND P5, PT, R0, R241, PT ;  /* 0x000000f10000720c */ /* 0x000fe20003fa4070 */
[--C-:B------:R-:W-:Y:S01]  /*4210*/  @!P6 IMAD.IADD R239, R239, 0x1, -R0.reuse ;  /* 0x00000001efefe824 */ /* 0x100fe200078e0a00 */
[----:B------:R-:W-:Y:S01]  /*4220*/  IABS R243, R12 ;  /* 0x0000000c00f37213 */ /* 0x000fe20000000000 */
[----:B------:R-:W-:Y:S01]  /*4230*/  @!P0 IMAD.IADD R237, R237, 0x1, -R0 ;  /* 0x00000001eded8824 */ /* 0x000fe200078e0a00 */
[----:B------:R-:W-:-:S02]  /*4240*/  ISETP.GE.AND P2, PT, R14, RZ, PT ;  /* 0x000000ff0e00720c */ /* 0x000fc40003f46270 */
[----:B------:R-:W-:Y:S01]  /*4250*/  ISETP.GT.U32.AND P6, PT, R0, R239, PT ;  /* 0x000000ef0000720c */ /* 0x000fe20003fc4070 */
[----:B------:R-:W-:Y:S01]  /*4260*/  IMAD.HI.U32 R8, R4, R243, RZ ;  /* 0x000000f304087227 */ /* 0x000fe200078e00ff */
[----:B------:R-:W-:Y:S02]  /*4270*/  LOP3.LUT R14, R6, 0x15c, RZ, 0xfc, !PT ;  /* 0x0000015c060e7812 */ /* 0x000fe400078efcff */
[----:B------:R-:W-:Y:S01]  /*4280*/  ISETP.GT.U32.AND P0, PT, R0, R237, PT ;  /* 0x000000ed0000720c */ /* 0x000fe20003f04070 */
[----:B------:R-:W-:Y:S01]  /*4290*/  @!P4 IMAD.MOV R235, RZ, RZ, -R235 ;  /* 0x000000ffffebc224 */ /* 0x000fe200078e0aeb */
[----:B------:R-:W-:Y:S01]  /*42a0*/  ISETP.GE.AND P4, PT, R12, RZ, PT ;  /* 0x000000ff0c00720c */ /* 0x000fe20003f86270 */
[----:B------:R-:W-:Y:S01]  /*42b0*/  IMAD.MOV R8, RZ, RZ, -R8 ;  /* 0x000000ffff087224 */ /* 0x000fe200078e0a08 */
[----:B------:R-:W-:Y:S01]  /*42c0*/  IABS R247, R14 ;  /* 0x0000000e00f77213 */ /* 0x000fe20000000000 */
[----:B------:R-:W-:Y:S01]  /*42d0*/  @!P5 IMAD.IADD R241, R241, 0x1, -R0 ;  /* 0x00000001f1f1d824 */ /* 0x000fe200078e0a00 */
[----:B------:R-:W-:Y:S01]  /*42e0*/  LOP3.LUT R12, R6, 0x160, RZ, 0xfc, !PT ;  /* 0x00000160060c7812 */ /* 0x000fe200078efcff */
[C---:B------:R-:W-:Y:S01]  /*42f0*/  IMAD R243, R0.reuse, R8, R243 ;  /* 0x0000000800f37224 */ /* 0x040fe200078e02f3 */
[----:B------:R-:W-:Y:S01]  /*4300*/  ISETP.GT.U32.AND P3, PT, R0, R233, PT ;  /* 0x000000e90000720c */ /* 0x000fe20003f64070 */
[----:B------:R-:W-:Y:S01]  /*4310*/  IMAD.HI.U32 R10, R4, R247, RZ ;  /* 0x000000f7040a7227 */ /* 0x000fe200078e00ff */
[----:B------:R-:W-:-:S02]  /*4320*/  IABS R245, R12 ;  /* 0x0000000c00f57213 */ /* 0x000fc40000000000 */
[C---:B------:R-:W-:Y:S01]  /*4330*/  ISETP.GT.U32.AND P5, PT, R0.reuse, R241, PT ;  /* 0x000000f10000720c */ /* 0x040fe20003fa4070 */
[----:B------:R-:W-:Y:S01]  /*4340*/  @!P6 IMAD.IADD R239, R239, 0x1, -R0 ;  /* 0x00000001efefe824 */ /* 0x000fe200078e0a00 */
[----:B------:R-:W-:Y:S01]  /*4350*/  ISETP.GT.U32.AND P6, PT, R0, R243, PT ;  /* 0x000000f30000720c */ /* 0x000fe20003fc4070 */
[----:B------:R-:W-:Y:S02]  /*4360*/  IMAD.MOV R10, RZ, RZ, -R10 ;  /* 0x000000ffff0a7224 */ /* 0x000fe400078e0a0a */
[----:B------:R-:W-:-:S04]  /*4370*/  IMAD.HI.U32 R8, R4, R245, RZ ;  /* 0x000000f504087227 */ /* 0x000fc800078e00ff */
[----:B------:R-:W-:Y:S02]  /*4380*/  IMAD R247, R0, R10, R247 ;  /* 0x0000000a00f77224 */ /* 0x000fe400078e02f7 */
[----:B------:R-:W-:Y:S02]  /*4390*/  IMAD.MOV R8, RZ, RZ, -R8 ;  /* 0x000000ffff087224 */ /* 0x000fe400078e0a08 */
[--C-:B------:R-:W-:Y:S01]  /*43a0*/  @!P0 IMAD.IADD R237, R237, 0x1, -R0.reuse ;  /* 0x00000001eded8824 */ /* 0x100fe200078e0a00 */
[----:B------:R-:W-:Y:S01]  /*43b0*/  ISETP.GE.AND P0, PT, R14, RZ, PT ;  /* 0x000000ff0e00720c */ /* 0x000fe20003f06270 */
[--C-:B------:R-:W-:Y:S01]  /*43c0*/  @!P5 IMAD.IADD R241, R241, 0x1, -R0.reuse ;  /* 0x00000001f1f1d824 */ /* 0x100fe200078e0a00 */
[C---:B------:R-:W-:Y:S01]  /*43d0*/  ISETP.GT.U32.AND P5, PT, R0.reuse, R247, PT ;  /* 0x000000f70000720c */ /* 0x040fe20003fa4070 */
[----:B------:R-:W-:Y:S01]  /*43e0*/  IMAD R245, R0, R8, R245 ;  /* 0x0000000800f57224 */ /* 0x000fe200078e02f5 */
[----:B------:R-:W-:Y:S01]  /*43f0*/  LOP3.LUT R14, R6, 0x164, RZ, 0xfc, !PT ;  /* 0x00000164060e7812 */ /* 0x000fe200078efcff */
[----:B------:R-:W-:-:S02]  /*4400*/  @!P6 IMAD.IADD R243, R243, 0x1, -R0 ;  /* 0x00000001f3f3e824 */ /* 0x000fc400078e0a00 */
[--C-:B------:R-:W-:Y:S01]  /*4410*/  @!P3 IMAD.IADD R233, R233, 0x1, -R0.reuse ;  /* 0x00000001e9e9b824 */ /* 0x100fe200078e0a00 */
[----:B------:R-:W-:Y:S01]  /*4420*/  ISETP.GT.U32.AND P6, PT, R0, R245, PT ;  /* 0x000000f50000720c */ /* 0x000fe20003fc4070 */
[----:B------:R-:W-:Y:S01]  /*4430*/  @!P2 IMAD.MOV R237, RZ, RZ, -R237 ;  /* 0x000000ffffeda224 */ /* 0x000fe200078e0aed */
[----:B------:R-:W-:Y:S01]  /*4440*/  IABS R249, R14 ;  /* 0x0000000e00f97213 */ /* 0x000fe20000000000 */
[----:B------:R-:W-:Y:S01]  /*4450*/  @!P1 IMAD.MOV R233, RZ, RZ, -R233 ;  /* 0x000000ffffe99224 */ /* 0x000fe200078e0ae9 */
[----:B------:R-:W-:Y:S02]  /*4460*/  ISETP.GE.AND P1, PT, R18, RZ, PT ;  /* 0x000000ff1200720c */ /* 0x000fe40003f26270 */
[----:B------:R-:W-:Y:S01]  /*4470*/  LOP3.LUT R18, R6, 0x16c, RZ, 0xfc, !PT ;  /* 0x0000016c06127812 */ /* 0x000fe200078efcff */
[----:B------:R-:W-:Y:S01]  /*4480*/  IMAD.HI.U32 R8, R4, R249, RZ ;  /* 0x000000f904087227 */ /* 0x000fe200078e00ff */
[----:B------:R-:W-:Y:S02]  /*4490*/  ISETP.GE.AND P3, PT, R16, RZ, PT ;  /* 0x000000ff1000720c */ /* 0x000fe40003f66270 */
[----:B------:R-:W-:Y:S01]  /*44a0*/  IABS R99, R18 ;  /* 0x0000001200637213 */ /* 0x000fe20000000000 */
[----:B------:R-:W-:Y:S01]  /*44b0*/  @!P5 IMAD.IADD R247, R247, 0x1, -R0 ;  /* 0x00000001f7f7d824 */ /* 0x000fe200078e0a00 */
[----:B------:R-:W-:Y:S01]  /*44c0*/  LOP3.LUT R16, R6, 0x168, RZ, 0xfc, !PT ;  /* 0x0000016806107812 */ /* 0x000fe200078efcff */
[----:B------:R-:W-:Y:S01]  /*44d0*/  IMAD.MOV R8, RZ, RZ, -R8 ;  /* 0x000000ffff087224 */ /* 0x000fe200078e0a08 */
[C---:B------:R-:W-:Y:S01]  /*44e0*/  ISETP.GT.U32.AND P2, PT, R0.reuse, R243, PT ;  /* 0x000000f30000720c */ /* 0x040fe20003f44070 */
[----:B------:R-:W-:Y:S01]  /*44f0*/  @!P6 IMAD.IADD R245, R245, 0x1, -R0 ;  /* 0x00000001f5f5e824 */ /* 0x000fe200078e0a00 */
[C---:B------:R-:W-:Y:S01]  /*4500*/  ISETP.GT.U32.AND P6, PT, R0.reuse, R247, PT ;  /* 0x000000f70000720c */ /* 0x040fe20003fc4070 */
[----:B------:R-:W-:Y:S01]  /*4510*/  IMAD R249, R0, R8, R249 ;  /* 0x0000000800f97224 */ /* 0x000fe200078e02f9 */
[----:B------:R-:W-:Y:S01]  /*4520*/  IABS R251, R16 ;  /* 0x0000001000fb7213 */ /* 0x000fe20000000000 */
[----:B------:R-:W-:Y:S01]  /*4530*/  IMAD.HI.U32 R8, R4, R99, RZ ;  /* 0x0000006304087227 */ /* 0x000fe200078e00ff */
[----:B------:R-:W-:-:S02]  /*4540*/  ISETP.GE.AND P5, PT, R12, RZ, PT ;  /* 0x000000ff0c00720c */ /* 0x000fc40003fa6270 */
[----:B------:R-:W-:Y:S01]  /*4550*/  LOP3.LUT R12, R6, 0x178, RZ, 0xfc, !PT ;  /* 0x00000178060c7812 */ /* 0x000fe200078efcff */
[----:B------:R-:W-:Y:S02]  /*4560*/  IMAD.MOV R8, RZ, RZ, -R8 ;  /* 0x000000ffff087224 */ /* 0x000fe400078e0a08 */
[----:B------:R-:W-:-:S04]  /*4570*/  IMAD.HI.U32 R10, R4, R251, RZ ;  /* 0x000000fb040a7227 */ /* 0x000fc800078e00ff */
[C---:B------:R-:W-:Y:S02]  /*4580*/  IMAD R100, R0.reuse, R8, R99 ;  /* 0x0000000800647224 */ /* 0x040fe400078e0263 */
[----:B------:R-:W-:Y:S02]  /*4590*/  IMAD.MOV R10, RZ, RZ, -R10 ;  /* 0x000000ffff0a7224 */ /* 0x000fe400078e0a0a */
[----:B------:R-:W-:Y:S01]  /*45a0*/  @!P6 IMAD.IADD R247, R247, 0x1, -R0 ;  /* 0x00000001f7f7e824 */ /* 0x000fe200078e0a00 */
[C---:B------:R-:W-:Y:S01]  /*45b0*/  ISETP.GT.U32.AND P6, PT, R0.reuse, R100, PT ;  /* 0x000000640000720c */ /* 0x040fe20003fc4070 */
[----:B------:R-:W-:Y:S01]  /*45c0*/  IMAD R251, R0, R10, R251 ;  /* 0x0000000a00fb7224 */ /* 0x000fe200078e02fb */
[----:B------:R-:W-:Y:S01]  /*45d0*/  LOP3.LUT R10, R6, 0x174, RZ, 0xfc, !PT ;  /* 0x00000174060a7812 */ /* 0x000fe200078efcff */
[----:B------:R-:W-:Y:S02]  /*45e0*/  @!P1 IMAD.MOV R241, RZ, RZ, -R241 ;  /* 0x000000fffff19224 */ /* 0x000fe400078e0af1 */
[----:B------:R-:W-:Y:S01]  /*45f0*/  IMAD.HI.U32 R8, R4, R109, RZ ;  /* 0x0000006d04087227 */ /* 0x000fe200078e00ff */
[----:B------:R-:W-:-:S02]  /*4600*/  ISETP.GT.U32.AND P1, PT, R0, R251, PT ;  /* 0x000000fb0000720c */ /* 0x000fc40003f24070 */
[----:B------:R-:W-:Y:S01]  /*4610*/  IABS R99, R10 ;  /* 0x0000000a00637213 */ /* 0x000fe20000000000 */
[--C-:B------:R-:W-:Y:S01]  /*4620*/  @!P2 IMAD.IADD R243, R243, 0x1, -R0.reuse ;  /* 0x00000001f3f3a824 */ /* 0x100fe200078e0a00 */
[C---:B------:R-:W-:Y:S01]  /*4630*/  ISETP.GT.U32.AND P2, PT, R0.reuse, R249, PT ;  /* 0x000000f90000720c */ /* 0x040fe20003f44070 */
[----:B------:R-:W-:Y:S01]  /*4640*/  @!P3 IMAD.MOV R239, RZ, RZ, -R239 ;  /* 0x000000ffffefb224 */ /* 0x000fe200078e0aef */
[----:B------:R-:W-:Y:S01]  /*4650*/  ISETP.GT.U32.AND P3, PT, R0, R245, PT ;  /* 0x000000f50000720c */ /* 0x000fe20003f64070 */
[----:B------:R-:W-:Y:S02]  /*4660*/  @!P6 IMAD.IADD R100, R100, 0x1, -R0 ;  /* 0x000000016464e824 */ /* 0x000fe400078e0a00 */
[----:B------:R-:W-:Y:S02]  /*4670*/  IMAD.MOV R8, RZ, RZ, -R8 ;  /* 0x000000ffff087224 */ /* 0x000fe400078e0a08 */
[----:B------:R-:W-:Y:S01]  /*4680*/  @!P0 IMAD.MOV R247, RZ, RZ, -R247 ;  /* 0x000000fffff78224 */ /* 0x000fe200078e0af7 */
[C---:B------:R-:W-:Y:S01]  /*4690*/  ISETP.GT.U32.AND P6, PT, R0.reuse, R100, PT ;  /* 0x000000640000720c */ /* 0x040fe20003fc4070 */
[----:B------:R-:W-:Y:S01]  /*46a0*/  IMAD R102, R0, R8, R109 ;  /* 0x0000000800667224 */ /* 0x000fe200078e026d */
[----:B------:R-:W-:Y:S01]  /*46b0*/  IABS R109, R12 ;  /* 0x0000000c006d7213 */ /* 0x000fe20000000000 */
[----:B------:R-:W-:-:S04]  /*46c0*/  IMAD.HI.U32 R8, R4, R99, RZ ;  /* 0x0000006304087227 */ /* 0x000fc800078e00ff */
[----:B------:R-:W-:Y:S02]  /*46d0*/  @!P1 IMAD.IADD R251, R251, 0x1, -R0 ;  /* 0x00000001fbfb9824 */ /* 0x000fe400078e0a00 */
[----:B------:R-:W-:Y:S02]  /*46e0*/  IMAD.MOV R104, RZ, RZ, -R8 ;  /* 0x000000ffff687224 */ /* 0x000fe400078e0a08 */
[--C-:B------:R-:W-:Y:S01]  /*46f0*/  @!P2 IMAD.IADD R249, R249, 0x1, -R0.reuse ;  /* 0x00000001f9f9a824 */ /* 0x100fe200078e0a00 */
[C---:B------:R-:W-:Y:S01]  /*4700*/  ISETP.GT.U32.AND P0, PT, R0.reuse, R251, PT ;  /* 0x000000fb0000720c */ /* 0x040fe20003f04070 */
[----:B------:R-:W-:Y:S01]  /*4710*/  IMAD R104, R0, R104, R99 ;  /* 0x0000006800687224 */ /* 0x000fe200078e0263 */
[----:B------:R-:W-:Y:S01]  /*4720*/  ISETP.GE.AND P2, PT, R18, RZ, PT ;  /* 0x000000ff1200720c */ /* 0x000fe20003f46270 */
[----:B------:R-:W-:Y:S01]  /*4730*/  @!P3 IMAD.IADD R245, R245, 0x1, -R0 ;  /* 0x00000001f5f5b824 */ /* 0x000fe200078e0a00 */
[----:B------:R-:W-:Y:S01]  /*4740*/  ISETP.GE.AND P3, PT, R16, RZ, PT ;  /* 0x000000ff1000720c */ /* 0x000fe20003f66270 */
[----:B------:R-:W-:Y:S01]  /*4750*/  IMAD.HI.U32 R8, R4, R109, RZ ;  /* 0x0000006d04087227 */ /* 0x000fe200078e00ff */
[----:B------:R-:W-:-:S02]  /*4760*/  ISETP.GT.U32.AND P1, PT, R0, R249, PT ;  /* 0x000000f90000720c */ /* 0x000fc40003f24070 */
[----:B------:R-:W-:Y:S01]  /*4770*/  LOP3.LUT R16, R6, 0x184, RZ, 0xfc, !PT ;  /* 0x0000018406107812 */ /* 0x000fe200078efcff */
[----:B------:R-:W-:Y:S01]  /*4780*/  @!P6 IMAD.IADD R100, R100, 0x1, -R0 ;  /* 0x000000016464e824 */ /* 0x000fe200078e0a00 */
[----:B------:R-:W-:Y:S01]  /*4790*/  ISETP.GT.U32.AND P6, PT, R0, R104, PT ;  /* 0x000000680000720c */ /* 0x000fe20003fc4070 */
[----:B------:R-:W-:Y:S01]  /*47a0*/  IMAD.MOV R8, RZ, RZ, -R8 ;  /* 0x000000ffff087224 */ /* 0x000fe200078e0a08 */
[----:B------:R-:W-:Y:S01]  /*47b0*/  LOP3.LUT R18, R6, 0x188, RZ, 0xfc, !PT ;  /* 0x0000018806127812 */ /* 0x000fe200078efcff */
[----:B------:R-:W-:Y:S01]  /*47c0*/  @!P4 IMAD.MOV R243, RZ, RZ, -R243 ;  /* 0x000000fffff3c224 */ /* 0x000fe200078e0af3 */
[----:B------:R-:W-:Y:S01]  /*47d0*/  ISETP.GE.AND P4, PT, R14, RZ, PT ;  /* 0x000000ff0e00720c */ /* 0x000fe20003f86270 */
[----:B------:R-:W-:Y:S01]  /*47e0*/  @!P5 IMAD.MOV R245, RZ, RZ, -R245 ;  /* 0x000000fffff5d224 */ /* 0x000fe200078e0af5 */
[----:B------:R-:W-:Y:S01]  /*47f0*/  ISETP.GT.U32.AND P5, PT, R0, R102, PT ;  /* 0x000000660000720c */ /* 0x000fe20003fa4070 */
[--C-:B------:R-:W-:Y:S01]  /*4800*/  @!P0 IMAD.IADD R251, R251, 0x1, -R0.reuse ;  /* 0x00000001fbfb8824 */ /* 0x100fe200078e0a00 */
[----:B------:R-:W-:Y:S01]  /*4810*/  LOP3.LUT R14, R6, 0x17c, RZ, 0xfc, !PT ;  /* 0x0000017c060e7812 */ /* 0x000fe200078efcff */
[C---:B------:R-:W-:Y:S01]  /*4820*/  IMAD R106, R0.reuse, R8, R109 ;  /* 0x00000008006a7224 */ /* 0x040fe200078e026d */
[----:B------:R-:W-:Y:S01]  /*4830*/  IABS R117, R16 ;  /* 0x0000001000757213 */ /* 0x000fe20000000000 */
[----:B------:R-:W-:Y:S01]  /*4840*/  @!P3 IMAD.MOV R251, RZ, RZ, -R251 ;  /* 0x000000fffffbb224 */ /* 0x000fe200078e0afb */
[----:B------:R-:W-:Y:S01]  /*4850*/  IABS R99, R14 ;  /* 0x0000000e00637213 */ /* 0x000fe20000000000 */
[--C-:B------:R-:W-:Y:S01]  /*4860*/  @!P1 IMAD.IADD R249, R249, 0x1, -R0.reuse ;  /* 0x00000001f9f99824 */ /* 0x100fe200078e0a00 */
[----:B------:R-:W-:Y:S01]  /*4870*/  ISETP.GT.U32.AND P3, PT, R0, R106, PT ;  /* 0x0000006a0000720c */ /* 0x000fe20003f64070 */
[--C-:B------:R-:W-:Y:S01]  /*4880*/  @!P6 IMAD.IADD R104, R104, 0x1, -R0.reuse ;  /* 0x000000016868e824 */ /* 0x100fe200078e0a00 */
[----:B------:R-:W-:Y:S01]  /*4890*/  ISETP.GE.AND P0, PT, R10, RZ, PT ;  /* 0x000000ff0a00720c */ /* 0x000fe20003f06270 */
[----:B------:R-:W-:Y:S01]  /*48a0*/  @!P4 IMAD.MOV R249, RZ, RZ, -R249 ;  /* 0x000000fffff9c224 */ /* 0x000fe200078e0af9 */
[----:B------:R-:W-:Y:S01]  /*48b0*/  IABS R121, R18 ;  /* 0x0000001200797213 */ /* 0x000fe20000000000 */
[----:B------:R-:W-:Y:S01]  /*48c0*/  @!P5 IMAD.IADD R102, R102, 0x1, -R0 ;  /* 0x000000016666d824 */ /* 0x000fe200078e0a00 */
[----:B------:R-:W-:Y:S01]  /*48d0*/  ISETP.GT.U32.AND P4, PT, R0, R104, PT ;  /* 0x000000680000720c */ /* 0x000fe20003f84070 */
[----:B------:R-:W-:Y:S01]  /*48e0*/  IMAD.HI.U32 R8, R4, R99, RZ ;  /* 0x0000006304087227 */ /* 0x000fe200078e00ff */
[----:B------:R-:W-:-:S02]  /*48f0*/  ISETP.GE.AND P5, PT, R12, RZ, PT ;  /* 0x000000ff0c00720c */ /* 0x000fc40003fa6270 */
[----:B------:R-:W-:Y:S01]  /*4900*/  LOP3.LUT R12, R6, 0x180, RZ, 0xfc, !PT ;  /* 0x00000180060c7812 */ /* 0x000fe200078efcff */
[----:B------:R-:W-:Y:S01]  /*4910*/  IMAD.MOV R8, RZ, RZ, -R8 ;  /* 0x000000ffff087224 */ /* 0x000fe200078e0a08 */
[----:B------:R-:W-:Y:S01]  /*4920*/  ISETP.GT.U32.AND P6, PT, R0, R102, PT ;  /* 0x000000660000720c */ /* 0x000fe20003fc4070 */
[----:B------:R-:W-:Y:S01]  /*4930*/  @!P3 IMAD.IADD R106, R106, 0x1, -R0 ;  /* 0x000000016a6ab824 */ /* 0x000fe200078e0a00 */
[----:B------:R-:W-:Y:S01]  /*4940*/  IABS R113, R12 ;  /* 0x0000000c00717213 */ /* 0x000fe20000000000 */
[----:B------:R-:W-:Y:S01]  /*4950*/  IMAD R109, R0, R8, R99 ;  /* 0x00000008006d7224 */ /* 0x000fe200078e0263 */
[----:B------:R-:W-:Y:S01]  /*4960*/  ISETP.GE.AND P1, PT, R20, RZ, PT ;  /* 0x000000ff1400720c */ /* 0x000fe20003f26270 */
[----:B------:R-:W-:Y:S01]  /*4970*/  IMAD.HI.U32 R10, R4, R117, RZ ;  /* 0x00000075040a7227 */ /* 0x000fe200078e00ff */
[----:B------:R-:W-:Y:S02]  /*4980*/  ISETP.GT.U32.AND P3, PT, R0, R106, PT ;  /* 0x0000006a0000720c */ /* 0x000fe40003f64070 */
[----:B------:R-:W-:Y:S01]  /*4990*/  LOP3.LUT R20, R6, 0x1b4, RZ, 0xfc, !PT ;  /* 0x000001b406147812 */ /* 0x000fe200078efcff */
[----:B------:R-:W-:-:S03]  /*49a0*/  IMAD.HI.U32 R8, R4, R113, RZ ;  /* 0x0000007104087227 */ /* 0x000fc600078e00ff */
[----:B------:R-:W-:Y:S01]  /*49b0*/  IABS R165, R20 ;  /* 0x0000001400a57213 */ /* 0x000fe20000000000 */
[----:B------:R-:W-:Y:S01]  /*49c0*/  @!P4 IMAD.IADD R104, R104, 0x1, -R0 ;  /* 0x000000016868c824 */ /* 0x000fe200078e0a00 */
[----:B------:R-:W-:Y:S01]  /*49d0*/  ISETP.GE.AND P4, PT, R12, RZ, PT ;  /* 0x000000ff0c00720c */ /* 0x000fe20003f86270 */
[----:B------:R-:W-:Y:S02]  /*49e0*/  IMAD.MOV R12, RZ, RZ, -R8 ;  /* 0x000000ffff0c7224 */ /* 0x000fe400078e0a08 */
[----:B------:R-:W-:-:S04]  /*49f0*/  IMAD.HI.U32 R8, R4, R121, RZ ;  /* 0x0000007904087227 */ /* 0x000fc800078e00ff */
[----:B------:R-:W-:Y:S02]  /*4a00*/  IMAD.MOV R10, RZ, RZ, -R10 ;  /* 0x000000ffff0a7224 */ /* 0x000fe400078e0a0a */
[----:B------:R-:W-:Y:S01]  /*4a10*/  @!P6 IMAD.IADD R102, R102, 0x1, -R0 ;  /* 0x000000016666e824 */ /* 0x000fe200078e0a00 */
[C---:B------:R-:W-:Y:S01]  /*4a20*/  ISETP.GT.U32.AND P6, PT, R0.reuse, R109, PT ;  /* 0x0000006d0000720c */ /* 0x040fe20003fc4070 */
[----:B------:R-:W-:Y:S02]  /*4a30*/  IMAD.MOV R8, RZ, RZ, -R8 ;  /* 0x000000ffff087224 */ /* 0x000fe400078e0a08 */
[----:B------:R-:W-:Y:S01]  /*4a40*/  IMAD R117, R0, R10, R117 ;  /* 0x0000000a00757224 */ /* 0x000fe200078e0275 */
[----:B------:R-:W-:Y:S01]  /*4a50*/  LOP3.LUT R10, R6, 0x190, RZ, 0xfc, !PT ;  /* 0x00000190060a7812 */ /* 0x000fe200078efcff */
[----:B------:R-:W-:Y:S01]  /*4a60*/  @!P2 IMAD.MOV R100, RZ, RZ, -R100 ;  /* 0x000000ffff64a224 */ /* 0x000fe200078e0a64 */
[----:B------:R-:W-:Y:S01]  /*4a70*/  ISETP.GE.AND P2, PT, R14, RZ, PT ;  /* 0x000000ff0e00720c */ /* 0x000fe20003f46270 */
[----:B------:R-:W-:Y:S01]  /*4a80*/  IMAD R121, R0, R8, R121 ;  /* 0x0000000800797224 */ /* 0x000fe200078e0279 */
[----:B------:R-:W-:Y:S01]  /*4a90*/  LOP3.LUT R14, R6, 0x18c, RZ, 0xfc, !PT ;  /* 0x0000018c060e7812 */ /* 0x000fe200078efcff */
[----:B------:R-:W-:Y:S01]  /*4aa0*/  @!P3 IMAD.IADD R106, R106, 0x1, -R0 ;  /* 0x000000016a6ab824 */ /* 0x000fe200078e0a00 */
[C---:B------:R-:W-:Y:S01]  /*4ab0*/  ISETP.GT.U32.AND P3, PT, R0.reuse, R117, PT ;  /* 0x000000750000720c */ /* 0x040fe20003f64070 */
[C---:B------:R-:W-:Y:S01]  /*4ac0*/  IMAD R113, R0.reuse, R12, R113 ;  /* 0x0000000c00717224 */ /* 0x040fe200078e0271 */
[----:B------:R-:W-:Y:S01]  /*4ad0*/  IABS R125, R14 ;  /* 0x0000000e007d7213 */ /* 0x000fe20000000000 */
[----:B------:R-:W-:Y:S01]  /*4ae0*/  @!P5 IMAD.MOV R106, RZ, RZ, -R106 ;  /* 0x000000ffff6ad224 */ /* 0x000fe200078e0a6a */
[----:B------:R-:W-:Y:S01]  /*4af0*/  ISETP.GT.U32.AND P5, PT, R0, R121, PT ;  /* 0x000000790000720c */ /* 0x000fe20003fa4070 */
[----:B------:R-:W-:Y:S01]  /*4b00*/  @!P6 IMAD.IADD R109, R109, 0x1, -R0 ;  /* 0x000000016d6de824 */ /* 0x000fe200078e0a00 */
[----:B------:R-:W-:Y:S01]  /*4b10*/  IABS R129, R10 ;  /* 0x0000000a00817213 */ /* 0x000fe20000000000 */
[----:B------:R-:W-:Y:S01]  /*4b20*/  IMAD.HI.U32 R8, R4, R125, RZ ;  /* 0x0000007d04087227 */ /* 0x000fe200078e00ff */
[----:B------:R-:W-:-:S02]  /*4b30*/  LOP3.LUT R12, R6, 0x194, RZ, 0xfc, !PT ;  /* 0x00000194060c7812 */ /* 0x000fc400078efcff */
[C---:B------:R-:W-:Y:S01]  /*4b40*/  ISETP.GT.U32.AND P6, PT, R0.reuse, R109, PT ;  /* 0x0000006d0000720c */ /* 0x040fe20003fc4070 */
[----:B------:R-:W-:Y:S01]  /*4b50*/  @!P1 IMAD.MOV R102, RZ, RZ, -R102 ;  /* 0x000000ffff669224 */ /* 0x000fe200078e0a66 */
[C---:B------:R-:W-:Y:S01]  /*4b60*/  ISETP.GT.U32.AND P1, PT, R0.reuse, R113, PT ;  /* 0x000000710000720c */ /* 0x040fe20003f24070 */
[----:B------:R-:W-:Y:S01]  /*4b70*/  @!P3 IMAD.IADD R117, R117, 0x1, -R0 ;  /* 0x000000017575b824 */ /* 0x000fe200078e0a00 */
[----:B------:R-:W-:Y:S01]  /*4b80*/  IABS R133, R12 ;  /* 0x0000000c00857213 */ /* 0x000fe20000000000 */
[----:B------:R-:W-:Y:S02]  /*4b90*/  IMAD.MOV R8, RZ, RZ, -R8 ;  /* 0x000000ffff087224 */ /* 0x000fe400078e0a08 */
[----:B------:R-:W-:Y:S01]  /*4ba0*/  @!P5 IMAD.IADD R121, R121, 0x1, -R0 ;  /* 0x000000017979d824 */ /* 0x000fe200078e0a00 */
[C---:B------:R-:W-:Y:S01]  /*4bb0*/  ISETP.GT.U32.AND P5, PT, R0.reuse, R117, PT ;  /* 0x000000750000720c */ /* 0x040fe20003fa4070 */
[----:B------:R-:W-:Y:S02]  /*4bc0*/  IMAD R125, R0, R8, R125 ;  /* 0x00000008007d7224 */ /* 0x000fe400078e027d */
[----:B------:R-:W-:-:S04]  /*4bd0*/  IMAD.HI.U32 R8, R4, R129, RZ ;  /* 0x0000008104087227 */ /* 0x000fc800078e00ff */
[----:B------:R-:W-:Y:S02]  /*4be0*/  IMAD.MOV R8, RZ, RZ, -R8 ;  /* 0x000000ffff087224 */ /* 0x000fe400078e0a08 */
[--C-:B------:R-:W-:Y:S01]  /*4bf0*/  @!P6 IMAD.IADD R109, R109, 0x1, -R0.reuse ;  /* 0x000000016d6de824 */ /* 0x100fe200078e0a00 */
[----:B------:R-:W-:Y:S01]  /*4c00*/  ISETP.GE.AND P6, PT, R18, RZ, PT ;  /* 0x000000ff1200720c */ /* 0x000fe20003fc6270 */
        /* <DEDUP_REMOVED lines=11> */
[----:B------:R-:W-:-:S02]  /*4cc0*/  ISETP.GE.AND P0, PT, R16, RZ, PT ;  /* 0x000000ff1000720c */ /* 0x000fc40003f06270 */
[----:B------:R-:W-:Y:S02]  /*4cd0*/  IABS R137, R14 ;  /* 0x0000000e00897213 */ /* 0x000fe40000000000 */
[C---:B------:R-:W-:Y:S02]  /*4ce0*/  LOP3.LUT R16, R6.reuse, 0x19c, RZ, 0xfc, !PT ;  /* 0x0000019c06107812 */ /* 0x040fe400078efcff */
[----:B------:R-:W-:Y:S01]  /*4cf0*/  LOP3.LUT R18, R6, 0x1a4, RZ, 0xfc, !PT ;  /* 0x000001a406127812 */ /* 0x000fe200078efcff */
[--C-:B------:R-:W-:Y:S01]  /*4d00*/  @!P2 IMAD.IADD R121, R121, 0x1, -R0.reuse ;  /* 0x000000017979a824 */ /* 0x100fe200078e0a00 */
[----:B------:R-:W-:Y:S01]  /*4d10*/  ISETP.GE.AND P2, PT, R10, RZ, PT ;  /* 0x000000ff0a00720c */ /* 0x000fe20003f46270 */
[----:B------:R-:W-:Y:S01]  /*4d20*/  @!P3 IMAD.IADD R113, R113, 0x1, -R0 ;  /* 0x000000017171b824 */ /* 0x000fe200078e0a00 */
[----:B------:R-:W-:Y:S01]  /*4d30*/  ISETP.GT.U32.AND P3, PT, R0, R125, PT ;  /* 0x0000007d0000720c */ /* 0x000fe20003f64070 */
[----:B------:R-:W-:Y:S01]  /*4d40*/  IMAD.MOV R10, RZ, RZ, -R8 ;  /* 0x000000ffff0a7224 */ /* 0x000fe200078e0a08 */
[----:B------:R-:W-:Y:S01]  /*4d50*/  IABS R141, R16 ;  /* 0x00000010008d7213 */ /* 0x000fe20000000000 */
[----:B------:R-:W-:Y:S01]  /*4d60*/  @!P5 IMAD.IADD R129, R129, 0x1, -R0 ;  /* 0x000000018181d824 */ /* 0x000fe200078e0a00 */
[----:B------:R-:W-:Y:S01]  /*4d70*/  IABS R149, R18 ;  /* 0x0000001200957213 */ /* 0x000fe20000000000 */
[----:B------:R-:W-:-:S03]  /*4d80*/  IMAD.HI.U32 R8, R4, R137, RZ ;  /* 0x0000008904087227 */ /* 0x000fc600078e00ff */
[C---:B------:R-:W-:Y:S01]  /*4d90*/  ISETP.GT.U32.AND P5, PT, R0.reuse, R129, PT ;  /* 0x000000810000720c */ /* 0x040fe20003fa4070 */
[----:B------:R-:W-:Y:S02]  /*4da0*/  IMAD R133, R0, R10, R133 ;  /* 0x0000000a00857224 */ /* 0x000fe400078e0285 */
[----:B------:R-:W-:Y:S02]  /*4db0*/  IMAD.MOV R8, RZ, RZ, -R8 ;  /* 0x000000ffff087224 */ /* 0x000fe400078e0a08 */
[----:B------:R-:W-:-:S04]  /*4dc0*/  IMAD.HI.U32 R10, R4, R141, RZ ;  /* 0x0000008d040a7227 */ /* 0x000fc800078e00ff */
[----:B------:R-:W-:Y:S02]  /*4dd0*/  IMAD R137, R0, R8, R137 ;  /* 0x0000000800897224 */ /* 0x000fe400078e0289 */
[----:B------:R-:W-:Y:S02]  /*4de0*/  IMAD.MOV R10, RZ, RZ, -R10 ;  /* 0x000000ffff0a7224 */ /* 0x000fe400078e0a0a */
[--C-:B------:R-:W-:Y:S01]  /*4df0*/  @!P3 IMAD.IADD R125, R125, 0x1, -R0.reuse ;  /* 0x000000017d7db824 */ /* 0x100fe200078e0a00 */
[----:B------:R-:W-:Y:S01]  /*4e00*/  ISETP.GE.AND P3, PT, R12, RZ, PT ;  /* 0x000000ff0c00720c */ /* 0x000fe20003f66270 */
[----:B------:R-:W-:Y:S01]  /*4e10*/  @!P6 IMAD.MOV R121, RZ, RZ, -R121 ;  /* 0x000000ffff79e224 */ /* 0x000fe200078e0a79 */
[C---:B------:R-:W-:Y:S01]  /*4e20*/  ISETP.GT.U32.AND P6, PT, R0.reuse, R137, PT ;  /* 0x000000890000720c */ /* 0x040fe20003fc4070 */
[----:B------:R-:W-:Y:S01]  /*4e30*/  IMAD R141, R0, R10, R141 ;  /* 0x0000000a008d7224 */ /* 0x000fe200078e028d */
[----:B------:R-:W-:Y:S01]  /*4e40*/  LOP3.LUT R12, R6, 0x1a0, RZ, 0xfc, !PT ;  /* 0x000001a0060c7812 */ /* 0x000fe200078efcff */
[----:B------:R-:W-:Y:S01]  /*4e50*/  @!P4 IMAD.MOV R113, RZ, RZ, -R113 ;  /* 0x000000ffff71c224 */ /* 0x000fe200078e0a71 */
[C---:B------:R-:W-:Y:S01]  /*4e60*/  ISETP.GT.U32.AND P4, PT, R0.reuse, R125, PT ;  /* 0x0000007d0000720c */ /* 0x040fe20003f84070 */
[----:B------:R-:W-:Y:S01]  /*4e70*/  @!P0 IMAD.MOV R117, RZ, RZ, -R117 ;  /* 0x000000ffff758224 */ /* 0x000fe200078e0a75 */
[C---:B------:R-:W-:Y:S01]  /*4e80*/  ISETP.GT.U32.AND P0, PT, R0.reuse, R133, PT ;  /* 0x000000850000720c */ /* 0x040fe20003f04070 */
[----:B------:R-:W-:Y:S01]  /*4e90*/  @!P5 IMAD.IADD R129, R129, 0x1, -R0 ;  /* 0x000000018181d824 */ /* 0x000fe200078e0a00 */
[----:B------:R-:W-:-:S02]  /*4ea0*/  ISETP.GT.U32.AND P5, PT, R0, R141, PT ;  /* 0x0000008d0000720c */ /* 0x000fc40003fa4070 */
[----:B------:R-:W-:Y:S01]  /*4eb0*/  IABS R145, R12 ;  /* 0x0000000c00917213 */ /* 0x000fe20000000000 */
[----:B------:R-:W-:Y:S01]  /*4ec0*/  @!P2 IMAD.MOV R129, RZ, RZ, -R129 ;  /* 0x000000ffff81a224 */ /* 0x000fe200078e0a81 */
[----:B------:R-:W-:Y:S01]  /*4ed0*/  ISETP.GE.AND P2, PT, R12, RZ, PT ;  /* 0x000000ff0c00720c */ /* 0x000fe20003f46270 */
[----:B------:R-:W-:Y:S02]  /*4ee0*/  @!P6 IMAD.IADD R137, R137, 0x1, -R0 ;  /* 0x000000018989e824 */ /* 0x000fe400078e0a00 */
[----:B------:R-:W-:-:S03]  /*4ef0*/  IMAD.HI.U32 R8, R4, R145, RZ ;  /* 0x0000009104087227 */ /* 0x000fc600078e00ff */
[----:B------:R-:W-:Y:S01]  /*4f00*/  ISETP.GT.U32.AND P6, PT, R0, R137, PT ;  /* 0x000000890000720c */ /* 0x000fe20003fc4070 */
[--C-:B------:R-:W-:Y:S01]  /*4f10*/  @!P4 IMAD.IADD R125, R125, 0x1, -R0.reuse ;  /* 0x000000017d7dc824 */ /* 0x100fe200078e0a00 */
[----:B------:R-:W-:Y:S01]  /*4f20*/  ISETP.GE.AND P4, PT, R14, RZ, PT ;  /* 0x000000ff0e00720c */ /* 0x000fe20003f86270 */
[----:B------:R-:W-:Y:S01]  /*4f30*/  @!P0 IMAD.IADD R133, R133, 0x1, -R0 ;  /* 0x0000000185858824 */ /* 0x000fe200078e0a00 */
[----:B------:R-:W-:Y:S01]  /*4f40*/  LOP3.LUT R14, R6, 0x1a8, RZ, 0xfc, !PT ;  /* 0x000001a8060e7812 */ /* 0x000fe200078efcff */
[----:B------:R-:W-:Y:S01]  /*4f50*/  IMAD.MOV R10, RZ, RZ, -R8 ;  /* 0x000000ffff0a7224 */ /* 0x000fe200078e0a08 */
[----:B------:R-:W-:Y:S01]  /*4f60*/  ISETP.GE.AND P0, PT, R16, RZ, PT ;  /* 0x000000ff1000720c */ /* 0x000fe20003f06270 */
[----:B------:R-:W-:Y:S01]  /*4f70*/  @!P5 IMAD.IADD R141, R141, 0x1, -R0 ;  /* 0x000000018d8dd824 */ /* 0x000fe200078e0a00 */
[----:B------:R-:W-:Y:S01]  /*4f80*/  IABS R153, R14 ;  /* 0x0000000e00997213 */ /* 0x000fe20000000000 */
[----:B------:R-:W-:Y:S01]  /*4f90*/  IMAD.HI.U32 R8, R4, R149, RZ ;  /* 0x0000009504087227 */ /* 0x000fe200078e00ff */
[----:B------:R-:W-:-:S02]  /*4fa0*/  LOP3.LUT R16, R6, 0x1ac, RZ, 0xfc, !PT ;  /* 0x000001ac06107812 */ /* 0x000fc400078efcff */
[C---:B------:R-:W-:Y:S01]  /*4fb0*/  ISETP.GT.U32.AND P5, PT, R0.reuse, R141, PT ;  /* 0x0000008d0000720c */ /* 0x040fe20003fa4070 */
[----:B------:R-:W-:Y:S01]  /*4fc0*/  @!P1 IMAD.MOV R125, RZ, RZ, -R125 ;  /* 0x000000ffff7d9224 */ /* 0x000fe200078e0a7d */
[----:B------:R-:W-:Y:S01]  /*4fd0*/  ISETP.GT.U32.AND P1, PT, R0, R133, PT ;  /* 0x000000850000720c */ /* 0x000fe20003f24070 */
[----:B------:R-:W-:Y:S01]  /*4fe0*/  IMAD.MOV R8, RZ, RZ, -R8 ;  /* 0x000000ffff087224 */ /* 0x000fe200078e0a08 */
[----:B------:R-:W-:Y:S01]  /*4ff0*/  IABS R157, R16 ;  /* 0x00000010009d7213 */ /* 0x000fe20000000000 */
[----:B------:R-:W-:Y:S01]  /*5000*/  @!P6 IMAD.IADD R137, R137, 0x1, -R0 ;  /* 0x000000018989e824 */ /* 0x000fe200078e0a00 */
[----:B------:R-:W-:Y:S01]  /*5010*/  ISETP.GE.AND P6, PT, R18, RZ, PT ;  /* 0x000000ff1200720c */ /* 0x000fe20003fc6270 */
[----:B------:R-:W-:Y:S01]  /*5020*/  IMAD R149, R0, R8, R149 ;  /* 0x0000000800957224 */ /* 0x000fe200078e0295 */
[----:B------:R-:W-:Y:S01]  /*5030*/  LOP3.LUT R18, R6, 0x1b0, RZ, 0xfc, !PT ;  /* 0x000001b006127812 */ /* 0x000fe200078efcff */
[----:B------:R-:W-:-:S03]  /*5040*/  IMAD.HI.U32 R8, R4, R153, RZ ;  /* 0x0000009904087227 */ /* 0x000fc600078e00ff */
[----:B------:R-:W-:Y:S01]  /*5050*/  IABS R161, R18 ;  /* 0x0000001200a17213 */ /* 0x000fe20000000000 */
[C---:B------:R-:W-:Y:S02]  /*5060*/  IMAD R145, R0.reuse, R10, R145 ;  /* 0x0000000a00917224 */ /* 0x040fe400078e0291 */
[----:B------:R-:W-:Y:S02]  /*5070*/  IMAD.MOV R8, RZ, RZ, -R8 ;  /* 0x000000ffff087224 */ /* 0x000fe400078e0a08 */
[--C-:B------:R-:W-:Y:S01]  /*5080*/  @!P1 IMAD.IADD R133, R133, 0x1, -R0.reuse ;  /* 0x0000000185859824 */ /* 0x100fe200078e0a00 */
[C---:B------:R-:W-:Y:S01]  /*5090*/  ISETP.GT.U32.AND P1, PT, R0.reuse, R145, PT ;  /* 0x000000910000720c */ /* 0x040fe20003f24070 */
[----:B------:R-:W-:Y:S01]  /*50a0*/  @!P5 IMAD.IADD R141, R141, 0x1, -R0 ;  /* 0x000000018d8dd824 */ /* 0x000fe200078e0a00 */
[C---:B------:R-:W-:Y:S01]  /*50b0*/  ISETP.GT.U32.AND P5, PT, R0.reuse, R149, PT ;  /* 0x000000950000720c */ /* 0x040fe20003fa4070 */
[----:B------:R-:W-:Y:S02]  /*50c0*/  IMAD R153, R0, R8, R153 ;  /* 0x0000000800997224 */ /* 0x000fe400078e0299 */
[----:B------:R-:W-:-:S02]  /*50d0*/  @!P4 IMAD.MOV R137, RZ, RZ, -R137 ;  /* 0x000000ffff89c224 */ /* 0x000fc400078e0a89 */
[----:B------:R-:W-:Y:S01]  /*50e0*/  IMAD.HI.U32 R10, R4, R161, RZ ;  /* 0x000000a1040a7227 */ /* 0x000fe200078e00ff */
[----:B------:R-:W-:-:S03]  /*50f0*/  ISETP.GT.U32.AND P4, PT, R0, R153, PT ;  /* 0x000000990000720c */ /* 0x000fc60003f84070 */
[----:B------:R-:W-:Y:S02]  /*5100*/  IMAD.MOV R10, RZ, RZ, -R10 ;  /* 0x000000ffff0a7224 */ /* 0x000fe400078e0a0a */
[--C-:B------:R-:W-:Y:S01]  /*5110*/  @!P1 IMAD.IADD R145, R145, 0x1, -R0.reuse ;  /* 0x0000000191919824 */ /* 0x100fe200078e0a00 */
[----:B------:R-:W-:Y:S01]  /*5120*/  ISETP.GE.AND P1, PT, R14, RZ, PT ;  /* 0x000000ff0e00720c */ /* 0x000fe20003f26270 */
[--C-:B------:R-:W-:Y:S01]  /*5130*/  @!P5 IMAD.IADD R149, R149, 0x1, -R0.reuse ;  /* 0x000000019595d824 */ /* 0x100fe200078e0a00 */
[----:B------:R-:W-:Y:S01]  /*5140*/  LOP3.LUT R14, R6, 0x1bc, RZ, 0xfc, !PT ;  /* 0x000001bc060e7812 */ /* 0x000fe200078efcff */
[C---:B------:R-:W-:Y:S01]  /*5150*/  IMAD R161, R0.reuse, R10, R161 ;  /* 0x0000000a00a17224 */ /* 0x040fe200078e02a1 */
[C---:B------:R-:W-:Y:S01]  /*5160*/  ISETP.GT.U32.AND P5, PT, R0.reuse, R145, PT ;  /* 0x000000910000720c */ /* 0x040fe20003fa4070 */
[----:B------:R-:W-:Y:S01]  /*5170*/  @!P3 IMAD.MOV R133, RZ, RZ, -R133 ;  /* 0x000000ffff85b224 */ /* 0x000fe200078e0a85 */
[C---:B------:R-:W-:Y:S01]  /*5180*/  ISETP.GT.U32.AND P3, PT, R0.reuse, R149, PT ;  /* 0x000000950000720c */ /* 0x040fe20003f64070 */
[----:B------:R-:W-:Y:S01]  /*5190*/  @!P4 IMAD.IADD R153, R153, 0x1, -R0 ;  /* 0x000000019999c824 */ /* 0x000fe200078e0a00 */
[----:B------:R-:W-:Y:S01]  /*51a0*/  ISETP.GT.U32.AND P4, PT, R0, R161, PT ;  /* 0x000000a10000720c */ /* 0x000fe20003f84070 */
[----:B------:R-:W-:Y:S01]  /*51b0*/  IMAD.HI.U32 R8, R4, R157, RZ ;  /* 0x0000009d04087227 */ /* 0x000fe200078e00ff */
[----:B------:R-:W-:-:S03]  /*51c0*/  IABS R173, R14 ;  /* 0x0000000e00ad7213 */ /* 0x000fc60000000000 */
[----:B------:R-:W-:Y:S02]  /*51d0*/  IMAD.MOV R8, RZ, RZ, -R8 ;  /* 0x000000ffff087224 */ /* 0x000fe400078e0a08 */
[----:B------:R-:W-:-:S04]  /*51e0*/  IMAD.HI.U32 R12, R4, R165, RZ ;  /* 0x000000a5040c7227 */ /* 0x000fc800078e00ff */
[----:B------:R-:W-:Y:S02]  /*51f0*/  IMAD R157, R0, R8, R157 ;  /* 0x00000008009d7224 */ /* 0x000fe400078e029d */
[----:B------:R-:W-:Y:S02]  /*5200*/  IMAD.MOV R12, RZ, RZ, -R12 ;  /* 0x000000ffff0c7224 */ /* 0x000fe400078e0a0c */
[--C-:B------:R-:W-:Y:S01]  /*5210*/  @!P5 IMAD.IADD R145, R145, 0x1, -R0.reuse ;  /* 0x000000019191d824 */ /* 0x100fe200078e0a00 */
[----:B------:R-:W-:Y:S01]  /*5220*/  ISETP.GE.AND P5, PT, R18, RZ, PT ;  /* 0x000000ff1200720c */ /* 0x000fe20003fa6270 */
[--C-:B------:R-:W-:Y:S01]  /*5230*/  @!P3 IMAD.IADD R149, R149, 0x1, -R0.reuse ;  /* 0x000000019595b824 */ /* 0x100fe200078e0a00 */
[----:B------:R-:W-:Y:S01]  /*5240*/  ISETP.GT.U32.AND P3, PT, R0, R157, PT ;  /* 0x0000009d0000720c */ /* 0x000fe20003f64070 */
[----:B------:R-:W-:Y:S01]  /*5250*/  @!P4 IMAD.IADD R161, R161, 0x1, -R0 ;  /* 0x00000001a1a1c824 */ /* 0x000fe200078e0a00 */
[----:B------:R-:W-:Y:S01]  /*5260*/  LOP3.LUT R18, R6, 0x1c4, RZ, 0xfc, !PT ;  /* 0x000001c406127812 */ /* 0x000fe200078efcff */
        /* <DEDUP_REMOVED lines=12> */
[----:B------:R-:W-:Y:S01]  /*5330*/  @!P3 IMAD.IADD R157, R157, 0x1, -R0 ;  /* 0x000000019d9db824 */ /* 0x000fe200078e0a00 */
[----:B------:R-:W-:Y:S01]  /*5340*/  LOP3.LUT R16, R6, 0x1c0, RZ, 0xfc, !PT ;  /* 0x000001c006107812 */ /* 0x000fe200078efcff */
[C---:B------:R-:W-:Y:S01]  /*5350*/  IMAD R173, R0.reuse, R10, R173 ;  /* 0x0000000a00ad7224 */ /* 0x040fe200078e02ad */
[----:B------:R-:W-:Y:S01]  /*5360*/  ISETP.GT.U32.AND P3, PT, R0, R153, PT ;  /* 0x000000990000720c */ /* 0x000fe20003f64070 */
[----:B------:R-:W-:Y:S01]  /*5370*/  IMAD.HI.U32 R8, R4, R169, RZ ;  /* 0x000000a904087227 */ /* 0x000fe200078e00ff */
[----:B------:R-:W-:-:S02]  /*5380*/  ISETP.GT.U32.AND P4, PT, R0, R157, PT ;  /* 0x0000009d0000720c */ /* 0x000fc40003f84070 */
[----:B------:R-:W-:Y:S01]  /*5390*/  IABS R177, R16 ;  /* 0x0000001000b17213 */ /* 0x000fe20000000000 */
[--C-:B------:R-:W-:Y:S01]  /*53a0*/  @!P2 IMAD.IADD R161, R161, 0x1, -R0.reuse ;  /* 0x00000001a1a1a824 */ /* 0x100fe200078e0a00 */
[----:B------:R-:W-:Y:S01]  /*53b0*/  ISETP.GT.U32.AND P2, PT, R0, R173, PT ;  /* 0x000000ad0000720c */ /* 0x000fe20003f44070 */
[----:B------:R-:W-:Y:S02]  /*53c0*/  @!P6 IMAD.IADD R165, R165, 0x1, -R0 ;  /* 0x00000001a5a5e824 */ /* 0x000fe400078e0a00 */
[----:B------:R-:W-:Y:S02]  /*53d0*/  IMAD.MOV R8, RZ, RZ, -R8 ;  /* 0x000000ffff087224 */ /* 0x000fe400078e0a08 */
[----:B------:R-:W-:Y:S01]  /*53e0*/  IMAD.HI.U32 R10, R4, R181, RZ ;  /* 0x000000b5040a7227 */ /* 0x000fe200078e00ff */
[----:B------:R-:W-:-:S03]  /*53f0*/  ISETP.GT.U32.AND P6, PT, R0, R165, PT ;  /* 0x000000a50000720c */ /* 0x000fc60003fc4070 */
[----:B------:R-:W-:Y:S02]  /*5400*/  IMAD R169, R0, R8, R169 ;  /* 0x0000000800a97224 */ /* 0x000fe400078e02a9 */
[----:B------:R-:W-:-:S04]  /*5410*/  IMAD.HI.U32 R8, R4, R177, RZ ;  /* 0x000000b104087227 */ /* 0x000fc800078e00ff */
[----:B------:R-:W-:Y:S02]  /*5420*/  IMAD.MOV R8, RZ, RZ, -R8 ;  /* 0x000000ffff087224 */ /* 0x000fe400078e0a08 */
[--C-:B------:R-:W-:Y:S01]  /*5430*/  @!P4 IMAD.IADD R157, R157, 0x1, -R0.reuse ;  /* 0x000000019d9dc824 */ /* 0x100fe200078e0a00 */
[C---:B------:R-:W-:Y:S01]  /*5440*/  ISETP.GT.U32.AND P4, PT, R0.reuse, R169, PT ;  /* 0x000000a90000720c */ /* 0x040fe20003f84070 */
[--C-:B------:R-:W-:Y:S02]  /*5450*/  @!P2 IMAD.IADD R173, R173, 0x1, -R0.reuse ;  /* 0x00000001adada824 */ /* 0x100fe400078e0a00 */
[C---:B------:R-:W-:Y:S02]  /*5460*/  IMAD R177, R0.reuse, R8, R177 ;  /* 0x0000000800b17224 */ /* 0x040fe400078e02b1 */
[----:B------:R-:W-:Y:S01]  /*5470*/  @!P6 IMAD.IADD R165, R165, 0x1, -R0 ;  /* 0x00000001a5a5e824 */ /* 0x000fe200078e0a00 */
[C---:B------:R-:W-:Y:S01]  /*5480*/  ISETP.GT.U32.AND P2, PT, R0.reuse, R173, PT ;  /* 0x000000ad0000720c */ /* 0x040fe20003f44070 */
[----:B------:R-:W-:Y:S01]  /*5490*/  IMAD.MOV R10, RZ, RZ, -R10 ;  /* 0x000000ffff0a7224 */ /* 0x000fe200078e0a0a */
[----:B------:R-:W-:Y:S01]  /*54a0*/  ISETP.GT.U32.AND P6, PT, R0, R177, PT ;  /* 0x000000b10000720c */ /* 0x000fe20003fc4070 */
[--C-:B------:R-:W-:Y:S01]  /*54b0*/  @!P3 IMAD.IADD R153, R153, 0x1, -R0.reuse ;  /* 0x000000019999b824 */ /* 0x100fe200078e0a00 */
[----:B------:R-:W-:Y:S01]  /*54c0*/  ISETP.GE.AND P3, PT, R20, RZ, PT ;  /* 0x000000ff1400720c */ /* 0x000fe20003f66270 */
[----:B------:R-:W-:Y:S01]  /*54d0*/  IMAD R181, R0, R10, R181 ;  /* 0x0000000a00b57224 */ /* 0x000fe200078e02b5 */
[----:B------:R-:W-:Y:S01]  /*54e0*/  LOP3.LUT R10, R6, 0x1c8, RZ, 0xfc, !PT ;  /* 0x000001c8060a7812 */ /* 0x000fe200078efcff */
[--C-:B------:R-:W-:Y:S01]  /*54f0*/  @!P4 IMAD.IADD R169, R169, 0x1, -R0.reuse ;  /* 0x00000001a9a9c824 */ /* 0x100fe200078e0a00 */
[----:B------:R-:W-:Y:S01]  /*5500*/  ISETP.GE.AND P4, PT, R14, RZ, PT ;  /* 0x000000ff0e00720c */ /* 0x000fe20003f86270 */
[----:B------:R-:W-:Y:S01]  /*5510*/  @!P0 IMAD.MOV R157, RZ, RZ, -R157 ;  /* 0x000000ffff9d8224 */ /* 0x000fe200078e0a9d */
[----:B------:R-:W-:Y:S01]  /*5520*/  IABS R185, R10 ;  /* 0x0000000a00b97213 */ /* 0x000fe20000000000 */
[----:B------:R-:W-:Y:S01]  /*5530*/  @!P1 IMAD.MOV R153, RZ, RZ, -R153 ;  /* 0x000000ffff999224 */ /* 0x000fe200078e0a99 */
[----:B------:R-:W-:Y:S01]  /*5540*/  ISETP.GT.U32.AND P0, PT, R0, R169, PT ;  /* 0x000000a90000720c */ /* 0x000fe20003f04070 */
[--C-:B------:R-:W-:Y:S01]  /*5550*/  @!P2 IMAD.IADD R173, R173, 0x1, -R0.reuse ;  /* 0x00000001adada824 */ /* 0x100fe200078e0a00 */
[----:B------:R-:W-:Y:S01]  /*5560*/  ISETP.GE.AND P2, PT, R10, RZ, PT ;  /* 0x000000ff0a00720c */ /* 0x000fe20003f46270 */
[----:B------:R-:W-:Y:S01]  /*5570*/  @!P6 IMAD.IADD R177, R177, 0x1, -R0 ;  /* 0x00000001b1b1e824 */ /* 0x000fe200078e0a00 */
[----:B------:R-:W-:Y:S01]  /*5580*/  LOP3.LUT R10, R6, 0x1cc, RZ, 0xfc, !PT ;  /* 0x000001cc060a7812 */ /* 0x000fe200078efcff */
[----:B------:R-:W-:Y:S01]  /*5590*/  IMAD.HI.U32 R8, R4, R185, RZ ;  /* 0x000000b904087227 */ /* 0x000fe200078e00ff */
[----:B------:R-:W-:-:S02]  /*55a0*/  ISETP.GE.AND P1, PT, R12, RZ, PT ;  /* 0x000000ff0c00720c */ /* 0x000fc40003f26270 */
[----:B------:R-:W-:Y:S01]  /*55b0*/  ISETP.GT.U32.AND P6, PT, R0, R177, PT ;  /* 0x000000b10000720c */ /* 0x000fe20003fc4070 */
[----:B------:R-:W-:Y:S01]  /*55c0*/  IMAD.MOV R8, RZ, RZ, -R8 ;  /* 0x000000ffff087224 */ /* 0x000fe200078e0a08 */
[----:B------:R-:W-:Y:S01]  /*55d0*/  IABS R187, R10 ;  /* 0x0000000a00bb7213 */ /* 0x000fe20000000000 */
[----:B------:R-:W-:Y:S01]  /*55e0*/  @!P5 IMAD.MOV R161, RZ, RZ, -R161 ;  /* 0x000000ffffa1d224 */ /* 0x000fe200078e0aa1 */
        /* <DEDUP_REMOVED lines=8> */
[----:B------:R-:W-:Y:S01]  /*5670*/  @!P0 IMAD.IADD R169, R169, 0x1, -R0 ;  /* 0x00000001a9a98824 */ /* 0x000fe200078e0a00 */
[----:B------:R-:W-:Y:S01]  /*5680*/  ISETP.GE.AND P0, PT, R18, RZ, PT ;  /* 0x000000ff1200720c */ /* 0x000fe20003f06270 */
[----:B------:R-:W-:Y:S01]  /*5690*/  IMAD.MOV R8, RZ, RZ, -R8 ;  /* 0x000000ffff087224 */ /* 0x000fe200078e0a08 */
[----:B------:R-:W-:Y:S01]  /*56a0*/  IABS R193, R14 ;  /* 0x0000000e00c17213 */ /* 0x000fe20000000000 */
[----:B------:R-:W-:Y:S01]  /*56b0*/  @!P1 IMAD.MOV R169, RZ, RZ, -R169 ;  /* 0x000000ffffa99224 */ /* 0x000fe200078e0aa9 */
[----:B------:R-:W-:Y:S01]  /*56c0*/  ISETP.GE.AND P1, PT, R10, RZ, PT ;  /* 0x000000ff0a00720c */ /* 0x000fe20003f26270 */
[----:B------:R-:W-:Y:S01]  /*56d0*/  @!P4 IMAD.MOV R173, RZ, RZ, -R173 ;  /* 0x000000ffffadc224 */ /* 0x000fe200078e0aad */
[----:B------:R-:W-:Y:S01]  /*56e0*/  LOP3.LUT R10, R6, 0x1d0, RZ, 0xfc, !PT ;  /* 0x000001d0060a7812 */ /* 0x000fe200078efcff */
[--C-:B------:R-:W-:Y:S01]  /*56f0*/  @!P6 IMAD.IADD R177, R177, 0x1, -R0.reuse ;  /* 0x00000001b1b1e824 */ /* 0x100fe200078e0a00 */
[C---:B------:R-:W-:Y:S01]  /*5700*/  ISETP.GT.U32.AND P4, PT, R0.reuse, R185, PT ;  /* 0x000000b90000720c */ /* 0x040fe20003f84070 */
[----:B------:R-:W-:Y:S01]  /*5710*/  IMAD R187, R0, R8, R187 ;  /* 0x0000000800bb7224 */ /* 0x000fe200078e02bb */
[----:B------:R-:W-:Y:S01]  /*5720*/  ISETP.GE.AND P6, PT, R10, RZ, PT ;  /* 0x000000ff0a00720c */ /* 0x000fe20003fc6270 */
[----:B------:R-:W-:Y:S01]  /*5730*/  @!P5 IMAD.MOV R177, RZ, RZ, -R177 ;  /* 0x000000ffffb1d224 */ /* 0x000fe200078e0ab1 */
[----:B------:R-:W-:Y:S01]  /*5740*/  IABS R189, R10 ;  /* 0x0000000a00bd7213 */ /* 0x000fe20000000000 */
[----:B------:R-:W-:Y:S01]  /*5750*/  @!P3 IMAD.IADD R181, R181, 0x1, -R0 ;  /* 0x00000001b5b5b824 */ /* 0x000fe200078e0a00 */
[----:B------:R-:W-:Y:S01]  /*5760*/  ISETP.GT.U32.AND P5, PT, R0, R187, PT ;  /* 0x000000bb0000720c */ /* 0x000fe20003fa4070 */
[----:B------:R-:W-:Y:S01]  /*5770*/  IMAD.HI.U32 R10, R4, R191, RZ ;  /* 0x000000bf040a7227 */ /* 0x000fe200078e00ff */
[----:B------:R-:W-:-:S02]  /*5780*/  LOP3.LUT R16, R6, 0x1e4, RZ, 0xfc, !PT ;  /* 0x000001e406107812 */ /* 0x000fc400078efcff */
[----:B------:R-:W-:Y:S01]  /*5790*/  ISETP.GT.U32.AND P3, PT, R0, R181, PT ;  /* 0x000000b50000720c */ /* 0x000fe20003f64070 */
[----:B------:R-:W-:Y:S01]  /*57a0*/  IMAD.MOV R10, RZ, RZ, -R10 ;  /* 0x000000ffff0a7224 */ /* 0x000fe200078e0a0a */
[----:B------:R-:W-:Y:S01]  /*57b0*/  IABS R199, R16 ;  /* 0x0000001000c77213 */ /* 0x000fe20000000000 */
[--C-:B------:R-:W-:Y:S01]  /*57c0*/  @!P4 IMAD.IADD R185, R185, 0x1, -R0.reuse ;  /* 0x00000001b9b9c824 */ /* 0x100fe200078e0a00 */
[----:B------:R-:W-:Y:S01]  /*57d0*/  LOP3.LUT R20, R6, 0x1ec, RZ, 0xfc, !PT ;  /* 0x000001ec06147812 */ /* 0x000fe200078efcff */
[----:B------:R-:W-:Y:S01]  /*57e0*/  IMAD R191, R0, R10, R191 ;  /* 0x0000000a00bf7224 */ /* 0x000fe200078e02bf */
[----:B------:R-:W-:Y:S01]  /*57f0*/  LOP3.LUT R18, R6, 0x1e8, RZ, 0xfc, !PT ;  /* 0x000001e806127812 */ /* 0x000fe200078efcff */
[----:B------:R-:W-:Y:S01]  /*5800*/  IMAD.HI.U32 R8, R4, R189, RZ ;  /* 0x000000bd04087227 */ /* 0x000fe200078e00ff */
[C---:B------:R-:W-:Y:S02]  /*5810*/  ISETP.GT.U32.AND P4, PT, R0.reuse, R185, PT ;  /* 0x000000b90000720c */ /* 0x040fe40003f84070 */
[----:B------:R-:W-:Y:S01]  /*5820*/  IABS R203, R20 ;  /* 0x0000001400cb7213 */ /* 0x000fe20000000000 */
[--C-:B------:R-:W-:Y:S01]  /*5830*/  @!P5 IMAD.IADD R187, R187, 0x1, -R0.reuse ;  /* 0x00000001bbbbd824 */ /* 0x100fe200078e0a00 */
[----:B------:R-:W-:Y:S01]  /*5840*/  ISETP.GT.U32.AND P5, PT, R0, R191, PT ;  /* 0x000000bf0000720c */ /* 0x000fe20003fa4070 */
[----:B------:R-:W-:Y:S01]  /*5850*/  @!P3 IMAD.IADD R181, R181, 0x1, -R0 ;  /* 0x00000001b5b5b824 */ /* 0x000fe200078e0a00 */
[----:B------:R-:W-:Y:S01]  /*5860*/  ISETP.GE.AND P3, PT, R12, RZ, PT ;  /* 0x000000ff0c00720c */ /* 0x000fe20003f66270 */
[----:B------:R-:W-:Y:S01]  /*5870*/  IMAD.MOV R8, RZ, RZ, -R8 ;  /* 0x000000ffff087224 */ /* 0x000fe200078e0a08 */
[----:B------:R-:W-:Y:S01]  /*5880*/  IABS R201, R18 ;  /* 0x0000001200c97213 */ /* 0x000fe20000000000 */
[----:B------:R-:W-:Y:S01]  /*5890*/  @!P0 IMAD.MOV R181, RZ, RZ, -R181 ;  /* 0x000000ffffb58224 */ /* 0x000fe200078e0ab5 */
[----:B------:R-:W-:Y:S01]  /*58a0*/  ISETP.GE.AND P0, PT, R14, RZ, PT ;  /* 0x000000ff0e00720c */ /* 0x000fe20003f06270 */
[----:B------:R-:W-:Y:S01]  /*58b0*/  IMAD R189, R0, R8, R189 ;  /* 0x0000000800bd7224 */ /* 0x000fe200078e02bd */
[----:B------:R-:W-:Y:S01]  /*58c0*/  LOP3.LUT R14, R6, 0x1e0, RZ, 0xfc, !PT ;  /* 0x000001e0060e7812 */ /* 0x000fe200078efcff */
[----:B------:R-:W-:-:S02]  /*58d0*/  @!P4 IMAD.IADD R185, R185, 0x1, -R0 ;  /* 0x00000001b9b9c824 */ /* 0x000fc400078e0a00 */
[----:B------:R-:W-:Y:S01]  /*58e0*/  IMAD.HI.U32 R12, R4, R193, RZ ;  /* 0x000000c1040c7227 */ /* 0x000fe200078e00ff */
[----:B------:R-:W-:Y:S02]  /*58f0*/  IABS R197, R14 ;  /* 0x0000000e00c57213 */ /* 0x000fe40000000000 */
[C---:B------:R-:W-:Y:S01]  /*5900*/  ISETP.GT.U32.AND P4, PT, R0.reuse, R189, PT ;  /* 0x000000bd0000720c */ /* 0x040fe20003f84070 */
[----:B------:R-:W-:Y:S02]  /*5910*/  @!P5 IMAD.IADD R191, R191, 0x1, -R0 ;  /* 0x00000001bfbfd824 */ /* 0x000fe400078e0a00 */
[----:B------:R-:W-:Y:S02]  /*5920*/  @!P2 IMAD.MOV R185, RZ, RZ, -R185 ;  /* 0x000000ffffb9a224 */ /* 0x000fe400078e0ab9 */
[----:B------:R-:W-:Y:S01]  /*5930*/  IMAD.MOV R12, RZ, RZ, -R12 ;  /* 0x000000ffff0c7224 */ /* 0x000fe200078e0a0c */
[----:B------:R-:W-:Y:S01]  /*5940*/  ISETP.GT.U32.AND P2, PT, R0, R191, PT ;  /* 0x000000bf0000720c */ /* 0x000fe20003f44070 */
[----:B------:R-:W-:-:S04]  /*5950*/  IMAD.HI.U32 R10, R4, R197, RZ ;  /* 0x000000c5040a7227 */ /* 0x000fc800078e00ff */
[----:B------:R-:W-:Y:S01]  /*5960*/  IMAD R193, R0, R12, R193 ;  /* 0x0000000c00c17224 */ /* 0x000fe200078e02c1 */
[----:B------:R-:W-:Y:S01]  /*5970*/  LOP3.LUT R12, R6, 0x1dc, RZ, 0xfc, !PT ;  /* 0x000001dc060c7812 */ /* 0x000fe200078efcff */
[----:B------:R-:W-:Y:S02]  /*5980*/  IMAD.MOV R10, RZ, RZ, -R10 ;  /* 0x000000ffff0a7224 */ /* 0x000fe400078e0a0a */
[--C-:B------:R-:W-:Y:S01]  /*5990*/  @!P4 IMAD.IADD R189, R189, 0x1, -R0.reuse ;  /* 0x00000001bdbdc824 */ /* 0x100fe200078e0a00 */
[----:B------:R-:W-:Y:S01]  /*59a0*/  IABS R195, R12 ;  /* 0x0000000c00c37213 */ /* 0x000fe20000000000 */
[C---:B------:R-:W-:Y:S01]  /*59b0*/  IMAD R197, R0.reuse, R10, R197 ;  /* 0x0000000a00c57224 */ /* 0x040fe200078e02c5 */
[C---:B------:R-:W-:Y:S01]  /*59c0*/  ISETP.GT.U32.AND P4, PT, R0.reuse, R187, PT ;  /* 0x000000bb0000720c */ /* 0x040fe20003f84070 */
[----:B------:R-:W-:Y:S01]  /*59d0*/  @!P2 IMAD.IADD R191, R191, 0x1, -R0 ;  /* 0x00000001bfbfa824 */ /* 0x000fe200078e0a00 */
[----:B------:R-:W-:Y:S01]  /*59e0*/  ISETP.GT.U32.AND P5, PT, R0, R189, PT ;  /* 0x000000bd0000720c */ /* 0x000fe20003fa4070 */
[----:B------:R-:W-:Y:S01]  /*59f0*/  IMAD.HI.U32 R8, R4, R195, RZ ;  /* 0x000000c304087227 */ /* 0x000fe200078e00ff */
[----:B------:R-:W-:-:S03]  /*5a00*/  ISETP.GT.U32.AND P2, PT, R0, R197, PT ;  /* 0x000000c50000720c */ /* 0x000fc60003f44070 */
[----:B------:R-:W-:Y:S02]  /*5a10*/  IMAD.MOV R8, RZ, RZ, -R8 ;  /* 0x000000ffff087224 */ /* 0x000fe400078e0a08 */
[----:B------:R-:W-:-:S04]  /*5a20*/  IMAD.HI.U32 R10, R4, R201, RZ ;  /* 0x000000c9040a7227 */ /* 0x000fc800078e00ff */
[----:B------:R-:W-:Y:S02]  /*5a30*/  IMAD R195, R0, R8, R195 ;  /* 0x0000000800c37224 */ /* 0x000fe400078e02c3 */
[----:B------:R-:W-:-:S04]  /*5a40*/  IMAD.HI.U32 R8, R4, R199, RZ ;  /* 0x000000c704087227 */ /* 0x000fc800078e00ff */
[----:B------:R-:W-:Y:S02]  /*5a50*/  IMAD.MOV R8, RZ, RZ, -R8 ;  /* 0x000000ffff087224 */ /* 0x000fe400078e0a08 */
[--C-:B------:R-:W-:Y:S02]  /*5a60*/  @!P2 IMAD.IADD R197, R197, 0x1, -R0.reuse ;  /* 0x00000001c5c5a824 */ /* 0x100fe400078e0a00 */
[--C-:B------:R-:W-:Y:S01]  /*5a70*/  @!P4 IMAD.IADD R187, R187, 0x1, -R0.reuse ;  /* 0x00000001bbbbc824 */ /* 0x100fe200078e0a00 */
[C---:B------:R-:W-:Y:S01]  /*5a80*/  ISETP.GT.U32.AND P4, PT, R0.reuse, R193, PT ;  /* 0x000000c10000720c */ /* 0x040fe20003f84070 */
[----:B------:R-:W-:Y:S01]  /*5a90*/  @!P5 IMAD.IADD R189, R189, 0x1, -R0 ;  /* 0x00000001bdbdd824 */ /* 0x000fe200078e0a00 */
[C---:B------:R-:W-:Y:S01]  /*5aa0*/  ISETP.GT.U32.AND P2, PT, R0.reuse, R197, PT ;  /* 0x000000c50000720c */ /* 0x040fe20003f44070 */
[C---:B------:R-:W-:Y:S01]  /*5ab0*/  IMAD R199, R0.reuse, R8, R199 ;  /* 0x0000000800c77224 */ /* 0x040fe200078e02c7 */
[----:B------:R-:W-:Y:S01]  /*5ac0*/  ISETP.GT.U32.AND P5, PT, R0, R195, PT ;  /* 0x000000c30000720c */ /* 0x000fe20003fa4070 */
[----:B------:R-:W-:-:S04]  /*5ad0*/  IMAD.HI.U32 R8, R4, R203, RZ ;  /* 0x000000cb04087227 */ /* 0x000fc800078e00ff */
[----:B------:R-:W-:Y:S01]  /*5ae0*/  @!P6 IMAD.MOV R189, RZ, RZ, -R189 ;  /* 0x000000ffffbde224 */ /* 0x000fe200078e0abd */
[----:B------:R-:W-:Y:S01]  /*5af0*/  ISETP.GT.U32.AND P6, PT, R0, R199, PT ;  /* 0x000000c70000720c */ /* 0x000fe20003fc4070 */
[----:B------:R-:W-:Y:S02]  /*5b00*/  IMAD.MOV R8, RZ, RZ, -R8 ;  /* 0x000000ffff087224 */ /* 0x000fe400078e0a08 */
[----:B------:R-:W-:Y:S01]  /*5b10*/  @!P4 IMAD.IADD R193, R193, 0x1, -R0 ;  /* 0x00000001c1c1c824 */ /* 0x000fe200078e0a00 */
[----:B------:R-:W-:Y:S01]  /*5b20*/  ISETP.GE.AND P4, PT, R12, RZ, PT ;  /* 0x000000ff0c00720c */ /* 0x000fe20003f86270 */
[C---:B------:R-:W-:Y:S01]  /*5b30*/  IMAD R203, R0.reuse, R8, R203 ;  /* 0x0000000800cb7224 */ /* 0x040fe200078e02cb */
[----:B------:R-:W-:Y:S01]  /*5b40*/  SHF.R.U32.HI R12, RZ, 0x6, R30 ;  /* 0x00000006ff0c7819 */ /* 0x000fe2000001161e */
[----:B------:R-:W-:Y:S02]  /*5b50*/  @!P2 IMAD.IADD R197, R197, 0x1, -R0 ;  /* 0x00000001c5c5a824 */ /* 0x000fe400078e0a00 */
[----:B------:R-:W-:Y:S01]  /*5b60*/  IMAD.MOV R10, RZ, RZ, -R10 ;  /* 0x000000ffff0a7224 */ /* 0x000fe200078e0a0a */
[C---:B------:R-:W-:Y:S01]  /*5b70*/  ISETP.GT.U32.AND P2, PT, R0.reuse, R203, PT ;  /* 0x000000cb0000720c */ /* 0x040fe20003f44070 */
[--C-:B------:R-:W-:Y:S01]  /*5b80*/  @!P5 IMAD.IADD R195, R195, 0x1, -R0.reuse ;  /* 0x00000001c3c3d824 */ /* 0x100fe200078e0a00 */
[----:B------:R-:W-:Y:S01]  /*5b90*/  ISETP.GT.U32.AND P5, PT, R0, R193, PT ;  /* 0x000000c10000720c */ /* 0x000fe20003fa4070 */
[----:B------:R-:W-:Y:S01]  /*5ba0*/  @!P6 IMAD.IADD R199, R199, 0x1, -R0 ;  /* 0x00000001c7c7e824 */ /* 0x000fe200078e0a00 */
[----:B------:R-:W-:Y:S01]  /*5bb0*/  SGXT.U32 R28, R12, 0x1 ;  /* 0x000000010c1c781a */ /* 0x000fe20000000000 */
[----:B------:R-:W-:Y:S01]  /*5bc0*/  @!P3 IMAD.MOV R191, RZ, RZ, -R191 ;  /* 0x000000ffffbfb224 */ /* 0x000fe200078e0abf */
[----:B------:R-:W-:Y:S01]  /*5bd0*/  ISETP.GE.AND P3, PT, R14, RZ, PT ;  /* 0x000000ff0e00720c */ /* 0x000fe20003f66270 */
[----:B------:R-:W-:Y:S01]  /*5be0*/  IMAD R201, R0, R10, R201 ;  /* 0x0000000a00c97224 */ /* 0x000fe200078e02c9 */
[C---:B------:R-:W-:Y:S01]  /*5bf0*/  LOP3.LUT R14, R6.reuse, 0x1f4, RZ, 0xfc, !PT ;  /* 0x000001f4060e7812 */ /* 0x040fe200078efcff */
[----:B------:R-:W-:Y:S01]  /*5c00*/  IMAD.MOV.U32 R8, RZ, RZ, 0x1f ;  /* 0x0000001fff087424 */ /* 0x000fe200078e00ff */
[----:B------:R-:W-:Y:S01]  /*5c10*/  LOP3.LUT R10, R6, 0x1f8, RZ, 0xfc, !PT ;  /* 0x000001f8060a7812 */ /* 0x000fe200078efcff */
[----:B------:R-:W-:Y:S01]  /*5c20*/  IMAD.HI.U32 R6, R4, R205, RZ ;  /* 0x000000cd04067227 */ /* 0x000fe200078e00ff */
[----:B------:R-:W-:-:S02]  /*5c30*/  ISETP.GT.U32.AND P6, PT, R0, R199, PT ;  /* 0x000000c70000720c */ /* 0x000fc40003fc4070 */
[----:B------:R-:W-:Y:S01]  /*5c40*/  IABS R207, R14 ;  /* 0x0000000e00cf7213 */ /* 0x000fe20000000000 */
[----:B------:R-:W-:Y:S01]  /*5c50*/  IMAD.MOV R6, RZ, RZ, -R6 ;  /* 0x000000ffff067224 */ /* 0x000fe200078e0a06 */
[----:B------:R-:W-:Y:S01]  /*5c60*/  IABS R209, R10 ;  /* 0x0000000a00d17213 */ /* 0x000fe20000000000 */
[--C-:B------:R-:W-:Y:S01]  /*5c70*/  @!P2 IMAD.IADD R203, R203, 0x1, -R0.reuse ;  /* 0x00000001cbcba824 */ /* 0x100fe200078e0a00 */
[----:B------:R-:W-:Y:S01]  /*5c80*/  IADD3 R32, R8, c[0x0][0x180], RZ ;  /* 0x0000600008207a10 */ /* 0x000fe20007ffe0ff */
[----:B------:R-:W-:Y:S01]  /*5c90*/  @!P5 IMAD.IADD R193, R193, 0x1, -R0 ;  /* 0x00000001c1c1d824 */ /* 0x000fe200078e0a00 */
[C---:B------:R-:W-:Y:S01]  /*5ca0*/  ISETP.GT.U32.AND P5, PT, R0.reuse, R201, PT ;  /* 0x000000c90000720c */ /* 0x040fe20003fa4070 */
[C---:B------:R-:W-:Y:S01]  /*5cb0*/  IMAD R205, R0.reuse, R6, R205 ;  /* 0x0000000600cd7224 */ /* 0x040fe200078e02cd */
[----:B------:R-:W-:Y:S01]  /*5cc0*/  ISETP.GT.U32.AND P2, PT, R0, R203, PT ;  /* 0x000000cb0000720c */ /* 0x000fe20003f44070 */
[----:B------:R-:W-:Y:S01]  /*5cd0*/  IMAD.HI.U32 R6, R4, R207, RZ ;  /* 0x000000cf04067227 */ /* 0x000fe200078e00ff */
[----:B------:R-:W-:-:S03]  /*5ce0*/  LOP3.LUT R12, R30, 0x1f, RZ, 0xc0, !PT ;  /* 0x0000001f1e0c7812 */ /* 0x000fc600078ec0ff */
[----:B------:R-:W-:Y:S01]  /*5cf0*/  @!P6 IMAD.IADD R199, R199, 0x1, -R0 ;  /* 0x00000001c7c7e824 */ /* 0x000fe200078e0a00 */
[----:B------:R-:W-:Y:S01]  /*5d00*/  ISETP.GT.U32.AND P6, PT, R0, R205, PT ;  /* 0x000000cd0000720c */ /* 0x000fe20003fc4070 */
[----:B------:R-:W-:-:S04]  /*5d10*/  IMAD.HI.U32 R4, R4, R209, RZ ;  /* 0x000000d104047227 */ /* 0x000fc800078e00ff */
[----:B------:R-:W-:Y:S02]  /*5d20*/  IMAD.MOV R4, RZ, RZ, -R4 ;  /* 0x000000ffff047224 */ /* 0x000fe400078e0a04 */
[--C-:B------:R-:W-:Y:S02]  /*5d30*/  @!P5 IMAD.IADD R201, R201, 0x1, -R0.reuse ;  /* 0x00000001c9c9d824 */ /* 0x100fe400078e0a00 */
[----:B------:R-:W-:Y:S01]  /*5d40*/  @!P2 IMAD.IADD R203, R203, 0x1, -R0 ;  /* 0x00000001cbcba824 */ /* 0x000fe200078e0a00 */
[----:B------:R-:W-:Y:S01]  /*5d50*/  ISETP.GT.AND P2, PT, R32, 0x1f, PT ;  /* 0x0000001f2000780c */ /* 0x000fe20003f44270 */
[----:B------:R-:W-:Y:S01]  /*5d60*/  IMAD.MOV R6, RZ, RZ, -R6 ;  /* 0x000000ffff067224 */ /* 0x000fe200078e0a06 */
[C---:B------:R-:W-:Y:S01]  /*5d70*/  ISETP.GT.U32.AND P5, PT, R0.reuse, R201, PT ;  /* 0x000000c90000720c */ /* 0x040fe20003fa4070 */
[----:B------:R-:W-:Y:S01]  /*5d80*/  IMAD R209, R0, R4, R209 ;  /* 0x0000000400d17224 */ /* 0x000fe200078e02d1 */
[C---:B------:R-:W-:Y:S01]  /*5d90*/  LOP3.LUT R4, R28.reuse, 0x4, RZ, 0xfc, !PT ;  /* 0x000000041c047812 */ /* 0x040fe200078efcff */
[--C-:B------:R-:W-:Y:S01]  /*5da0*/  @!P6 IMAD.IADD R205, R205, 0x1, -R0.reuse ;  /* 0x00000001cdcde824 */ /* 0x100fe200078e0a00 */
[----:B------:R-:W-:Y:S01]  /*5db0*/  ISETP.GE.AND P6, PT, R28, c[0x0][0x180], PT ;  /* 0x000060001c007a0c */ /* 0x000fe20003fc6270 */
[----:B------:R-:W-:Y:S01]  /*5dc0*/  IMAD R207, R0, R6, R207 ;  /* 0x0000000600cf7224 */ /* 0x000fe200078e02cf */
[----:B------:R-:W-:Y:S01]  /*5dd0*/  SEL R99, RZ, 0x4, !P2 ;  /* 0x00000004ff637807 */ /* 0x000fe20005000000 */
[----:B------:R-:W-:Y:S01]  /*5de0*/  @!P0 IMAD.MOV R193, RZ, RZ, -R193 ;  /* 0x000000ffffc18224 */ /* 0x000fe200078e0ac1 */
[----:B------:R-:W-:Y:S01]  /*5df0*/  ISETP.GE.AND P2, PT, R4, c[0x0][0x180], PT ;  /* 0x0000600004007a0c */ /* 0x000fe20003f46270 */
[----:B------:R-:W-:Y:S01]  /*5e00*/  @!P1 IMAD.MOV R187, RZ, RZ, -R187 ;  /* 0x000000ffffbb9224 */ /* 0x000fe200078e0abb */
[----:B------:R-:W-:Y:S01]  /*5e10*/  SEL R4, R99, RZ, !P6 ;  /* 0x000000ff63047207 */ /* 0x000fe20007000000 */
[----:B------:R-:W-:Y:S01]  /*5e20*/  IMAD R138, R28, c[0x0][0x188], RZ ;  /* 0x000062001c8a7a24 */ /* 0x000fe200078e02ff */
[----:B------:R-:W-:Y:S01]  /*5e30*/  ISETP.GE.AND P6, PT, R12, c[0x0][0x180], PT ;  /* 0x000060000c007a0c */ /* 0x000fe20003fc6270 */
[----:B------:R-:W-:Y:S01]  /*5e40*/  @!P5 IMAD.IADD R201, R201, 0x1, -R0 ;  /* 0x00000001c9c9d824 */ /* 0x000fe200078e0a00 */
[----:B------:R-:W-:Y:S01]  /*5e50*/  ISETP.GT.U32.AND P0, PT, R0, R207, PT ;  /* 0x000000cf0000720c */ /* 0x000fe20003f04070 */
[----:B------:R-:W-:Y:S01]  /*5e60*/  IMAD R134, R252, 0x2, R138 ;  /* 0x00000002fc867824 */ /* 0x000fe200078e028a */
[C---:B------:R-:W-:Y:S01]  /*5e70*/  SEL R6, R99.reuse, RZ, !P2 ;  /* 0x000000ff63067207 */ /* 0x040fe20005000000 */
[----:B------:R-:W-:Y:S01]  /*5e80*/  @!P3 IMAD.MOV R197, RZ, RZ, -R197 ;  /* 0x000000ffffc5b224 */ /* 0x000fe200078e0ac5 */
[----:B------:R-:W-:Y:S01]  /*5e90*/  ISETP.GT.U32.AND P2, PT, R0, R205, PT ;  /* 0x000000cd0000720c */ /* 0x000fe20003f44070 */
[----:B------:R-:W-:Y:S01]  /*5ea0*/  IMAD R130, R252, 0x2, R134 ;  /* 0x00000002fc827824 */ /* 0x000fe200078e0286 */
[----:B------:R-:W-:Y:S01]  /*5eb0*/  SEL R8, R99, RZ, !P6 ;  /* 0x000000ff63087207 */ /* 0x000fe20007000000 */
[----:B------:R-:W-:Y:S01]  /*5ec0*/  IMAD R112, R12, c[0x0][0x18c], RZ ;  /* 0x000063000c707a24 */ /* 0x000fe200078e02ff */
[----:B------:R-:W-:Y:S01]  /*5ed0*/  ISETP.GT.U32.AND P6, PT, R0, R209, PT ;  /* 0x000000d10000720c */ /* 0x000fe20003fc4070 */
[----:B------:R-:W-:Y:S01]  /*5ee0*/  IMAD R128, R252, 0x2, R130 ;  /* 0x00000002fc807824 */ /* 0x000fe200078e0282 */
[----:B------:R-:W-:Y:S01]  /*5ef0*/  ISETP.GE.AND P5, PT, R18, RZ, PT ;  /* 0x000000ff1200720c */ /* 0x000fe20003fa6270 */
[----:B------:R-:W-:Y:S01]  /*5f00*/  IMAD.SHL.U32 R140, R134, 0x4, RZ ;  /* 0x00000004868c7824 */ /* 0x000fe200078e00ff */
[----:B------:R-:W-:Y:S01]  /*5f10*/  ISETP.GT.U32.AND P1, PT, R0, R195, PT ;  /* 0x000000c30000720c */ /* 0x000fe20003f24070 */
[----:B------:R-:W-:Y:S01]  /*5f20*/  @!P0 IMAD.IADD R207, R207, 0x1, -R0 ;  /* 0x00000001cfcf8824 */ /* 0x000fe200078e0a00 */
[----:B------:R-:W-:Y:S01]  /*5f30*/  ISETP.GE.AND P0, PT, R22, RZ, PT ;  /* 0x000000ff1600720c */ /* 0x000fe20003f06270 */
[----:B------:R-:W-:Y:S01]  /*5f40*/  IMAD R126, R252, 0x2, R128 ;  /* 0x00000002fc7e7824 */ /* 0x000fe200078e0280 */
[----:B------:R-:W-:Y:S01]  /*5f50*/  ISETP.NE.U32.AND P3, PT, R6, RZ, PT ;  /* 0x000000ff0600720c */ /* 0x000fe20003f65070 */
[----:B------:R-:W-:Y:S01]  /*5f60*/  @!P2 IMAD.IADD R205, R205, 0x1, -R0 ;  /* 0x00000001cdcda824 */ /* 0x000fe200078e0a00 */
[----:B------:R-:W-:Y:S01]  /*5f70*/  ISETP.GE.AND P2, PT, R20, RZ, PT ;  /* 0x000000ff1400720c */ /* 0x000fe20003f46270 */
[----:B------:R-:W-:Y:S01]  /*5f80*/  IMAD R124, R252, 0x2, R126 ;  /* 0x00000002fc7c7824 */ /* 0x000fe200078e027e */
[----:B------:R-:W-:Y:S01]  /*5f90*/  STL [R1+0x174], R134 ;  /* 0x0001748601007387 */ /* 0x000fe20000100800 */
[--C-:B------:R-:W-:Y:S01]  /*5fa0*/  @!P6 IMAD.IADD R209, R209, 0x1, -R0.reuse ;  /* 0x00000001d1d1e824 */ /* 0x100fe200078e0a00 */
[C---:B------:R-:W-:Y:S01]  /*5fb0*/  ISETP.GT.U32.AND P6, PT, R0.reuse, R207, PT ;  /* 0x000000cf0000720c */ /* 0x040fe20003fc4070 */
[----:B------:R-:W-:Y:S01]  /*5fc0*/  @!P5 IMAD.MOV R201, RZ, RZ, -R201 ;  /* 0x000000ffffc9d224 */ /* 0x000fe200078e0ac9 */
[----:B------:R-:W-:Y:S01]  /*5fd0*/  STL [R1+0x170], R130 ;  /* 0x0001708201007387 */ /* 0x000fe20000100800 */
[----:B------:R-:W-:Y:S01]  /*5fe0*/  @!P1 IMAD.IADD R195, R195, 0x1, -R0 ;  /* 0x00000001c3c39824 */ /* 0x000fe200078e0a00 */
[----:B------:R-:W-:Y:S01]  /*5ff0*/  ISETP.GT.U32.AND P5, PT, R0, R209, PT ;  /* 0x000000d10000720c */ /* 0x000fe20003fa4070 */
[----:B------:R-:W-:Y:S01]  /*6000*/  IMAD R122, R252, 0x2, R124 ;  /* 0x00000002fc7a7824 */ /* 0x000fe200078e027c */
[----:B------:R-:W-:Y:S01]  /*6010*/  ISETP.GE.AND P1, PT, R16, RZ, PT ;  /* 0x000000ff1000720c */ /* 0x000fe20003f26270 */
[----:B------:R-:W-:Y:S01]  /*6020*/  @!P0 IMAD.MOV R205, RZ, RZ, -R205 ;  /* 0x000000ffffcd8224 */ /* 0x000fe200078e0acd */
[----:B------:R-:W-:Y:S01]  /*6030*/  LOP3.LUT R16, R28, 0x8, RZ, 0xfc, !PT ;  /* 0x000000081c107812 */ /* 0x000fe200078efcff */
[----:B------:R-:W-:Y:S01]  /*6040*/  @!P2 IMAD.MOV R203, RZ, RZ, -R203 ;  /* 0x000000ffffcba224 */ /* 0x000fe200078e0acb */
[----:B------:R-:W-:Y:S01]  /*6050*/  ISETP.GE.AND P2, PT, R14, RZ, PT ;  /* 0x000000ff0e00720c */ /* 0x000fe20003f46270 */
[----:B------:R-:W-:Y:S01]  /*6060*/  IMAD R120, R252, 0x2, R122 ;  /* 0x00000002fc787824 */ /* 0x000fe200078e027a */
[----:B------:R-:W-:Y:S01]  /*6070*/  ISETP.GE.AND P0, PT, R10, RZ, PT ;  /* 0x000000ff0a00720c */ /* 0x000fe20003f06270 */
[----:B------:R-:W-:Y:S01]  /*6080*/  @!P6 IMAD.IADD R207, R207, 0x1, -R0 ;  /* 0x00000001cfcfe824 */ /* 0x000fe200078e0a00 */
[----:B------:R-:W-:Y:S01]  /*6090*/  ISETP.GE.AND P6, PT, R16, c[0x0][0x180], PT ;  /* 0x0000600010007a0c */ /* 0x000fe20003fc6270 */
[----:B------:R-:W-:Y:S01]  /*60a0*/  IMAD R118, R252, 0x2, R120 ;  /* 0x00000002fc767824 */ /* 0x000fe200078e0278 */
[----:B------:R-:W-:Y:S01]  /*60b0*/  STL [R1+0x16c], R128 ;  /* 0x00016c8001007387 */ /* 0x000fe20000100800 */
[----:B------:R-:W-:Y:S01]  /*60c0*/  @!P5 IMAD.IADD R209, R209, 0x1, -R0 ;  /* 0x00000001d1d1d824 */ /* 0x000fe200078e0a00 */
[C---:B------:R-:W-:Y:S01]  /*60d0*/  SEL R0, R99.reuse, RZ, !P6 ;  /* 0x000000ff63007207 */ /* 0x040fe20007000000 */
[----:B------:R-:W-:Y:S01]  /*60e0*/  @!P4 IMAD.MOV R195, RZ, RZ, -R195 ;  /* 0x000000ffffc3c224 */ /* 0x000fe200078e0ac3 */
[----:B------:R-:W-:Y:S01]  /*60f0*/  ISETP.GE.AND P6, PT, R26, RZ, PT ;  /* 0x000000ff1a00720c */ /* 0x000fe20003fc6270 */
[----:B------:R-:W-:Y:S01]  /*6100*/  IMAD R116, R252, 0x2, R118 ;  /* 0x00000002fc747824 */ /* 0x000fe200078e0276 */
[----:B------:R-:W-:Y:S01]  /*6110*/  ISETP.NE.U32.AND P4, PT, R4, RZ, PT ;  /* 0x000000ff0400720c */ /* 0x000fe20003f85070 */
[----:B------:R-:W-:Y:S01]  /*6120*/  @!P2 IMAD.MOV R207, RZ, RZ, -R207 ;  /* 0x000000ffffcfa224 */ /* 0x000fe200078e0acf */
[----:B------:R-:W-:Y:S01]  /*6130*/  ISETP.NE.U32.AND P2, PT, R0, RZ, PT ;  /* 0x000000ff0000720c */ /* 0x000fe20003f45070 */
[----:B------:R-:W-:Y:S01]  /*6140*/  IMAD.MOV.U32 R0, RZ, RZ, R2 ;  /* 0x000000ffff007224 */ /* 0x000fe200078e0002 */
[----:B------:R-:W-:Y:S01]  /*6150*/  LOP3.LUT R4, R28, 0xc, RZ, 0xfc, !PT ;  /* 0x0000000c1c047812 */ /* 0x000fe200078efcff */
[----:B------:R-:W-:Y:S01]  /*6160*/  IMAD R114, R252, 0x2, R116 ;  /* 0x00000002fc727824 */ /* 0x000fe200078e0274 */
[----:B------:R-:W-:Y:S01]  /*6170*/  STL [R1+0x168], R126 ;  /* 0x0001687e01007387 */ /* 0x000fe20000100800 */
[----:B------:R-:W-:Y:S01]  /*6180*/  @!P0 IMAD.MOV R209, RZ, RZ, -R209 ;  /* 0x000000ffffd18224 */ /* 0x000fe200078e0ad1 */
[----:B------:R-:W-:Y:S01]  /*6190*/  ISETP.GE.AND P5, PT, R4, c[0x0][0x180], PT ;  /* 0x0000600004007a0c */ /* 0x000fe20003fa6270 */
[----:B------:R-:W-:Y:S01]  /*61a0*/  IMAD R110, R252, 0x2, R114 ;  /* 0x00000002fc6e7824 */ /* 0x000fe200078e0272 */
[----:B------:R-:W-:Y:S01]  /*61b0*/  ISETP.NE.AND P0, PT, RZ, c[0x0][0x17c], PT ;  /* 0x00005f00ff007a0c */ /* 0x000fe20003f05270 */
[----:B------:R-:W-:Y:S01]  /*61c0*/  @!P6 IMAD.MOV R0, RZ, RZ, -R0 ;  /* 0x000000ffff00e224 */ /* 0x000fe200078e0a00 */
[----:B------:R-:W-:Y:S01]  /*61d0*/  ISETP.NE.AND P6, PT, RZ, c[0x0][0x178], PT ;  /* 0x00005e00ff007a0c */ /* 0x000fe20003fc5270 */
[----:B------:R-:W-:Y:S01]  /*61e0*/  @!P1 IMAD.MOV R199, RZ, RZ, -R199 ;  /* 0x000000ffffc79224 */ /* 0x000fe200078e0ac7 */
[----:B------:R-:W-:Y:S01]  /*61f0*/  SEL R4, R99, RZ, !P5 ;  /* 0x000000ff63047207 */ /* 0x000fe20006800000 */
[----:B------:R-:W-:Y:S01]  /*6200*/  IMAD.SHL.U32 R142, R138, 0x4, RZ ;  /* 0x000000048a8e7824 */ /* 0x000fe200078e00ff */
[----:B------:R-:W-:Y:S01]  /*6210*/  SEL R2, R64, R3, !P0 ;  /* 0x0000000340027207 */ /* 0x000fe20004000000 */
[----:B------:R-:W-:Y:S01]  /*6220*/  IMAD R3, R252, 0x2, R110 ;  /* 0x00000002fc037824 */ /* 0x000fe200078e026e */
[----:B------:R-:W-:Y:S01]  /*6230*/  SEL R66, R64, R37, !P0 ;  /* 0x0000002540427207 */ /* 0x000fe20004000000 */
[----:B------:R-:W-:Y:S01]  /*6240*/  IMAD.SHL.U32 R132, R128, 0x4, RZ ;  /* 0x0000000480847824 */ /* 0x000fe200078e00ff */
[C---:B------:R-:W-:Y:S01]  /*6250*/  SEL R60, R64.reuse, R41, !P0 ;  /* 0x00000029403c7207 */ /* 0x040fe20004000000 */
[----:B------:R-:W-:Y:S01]  /*6260*/  STL [R1+0x20c], R124 ;  /* 0x00020c7c01007387 */ /* 0x000fe20000100800 */
[----:B------:R-:W-:Y:S01]  /*6270*/  SEL R52, R64, R49, !P0 ;  /* 0x0000003140347207 */ /* 0x000fe20004000000 */
[----:B------:R-:W-:Y:S01]  /*6280*/  IMAD.SHL.U32 R136, R130, 0x4, RZ ;  /* 0x0000000482887824 */ /* 0x000fe200078e00ff */
[----:B------:R-:W-:Y:S01]  /*6290*/  ISETP.NE.U32.AND P1, PT, R8, RZ, PT ;  /* 0x000000ff0800720c */ /* 0x000fe20003f25070 */
[----:B------:R-:W-:Y:S01]  /*62a0*/  STL [R1+0x164], R122 ;  /* 0x0001647a01007387 */ /* 0x000fe20000100800 */
[----:B------:R-:W-:-:S02]  /*62b0*/  @!P6 LOP3.LUT R0, RZ, c[0x0][0x178], RZ, 0x33, !PT ;  /* 0x00005e00ff00ea12 */ /* 0x000fc400078e33ff */
[----:B------:R-:W-:Y:S01]  /*62c0*/  ISETP.NE.U32.AND P5, PT, R4, RZ, PT ;  /* 0x000000ff0400720c */ /* 0x000fe20003fa5070 */
[----:B------:R-:W-:Y:S01]  /*62d0*/  STL [R1+0x160], R120 ;  /* 0x0001607801007387 */ /* 0x000fe20000100800 */
[----:B------:R-:W-:Y:S01]  /*62e0*/  SEL R98, R64, R5, !P0 ;  /* 0x0000000540627207 */ /* 0x000fe20004000000 */
[----:B------:R-:W-:Y:S01]  /*62f0*/  IMAD R144, R0, c[0x0][0x184], RZ ;  /* 0x0000610000907a24 */ /* 0x000fe200078e02ff */
[C---:B------:R-:W-:Y:S01]  /*6300*/  SEL R96, R64.reuse, R7, !P0 ;  /* 0x0000000740607207 */ /* 0x040fe20004000000 */
[----:B------:R-:W-:Y:S01]  /*6310*/  STL [R1+0x12c], R118 ;  /* 0x00012c7601007387 */ /* 0x000fe20000100800 */
[----:B------:R-:W-:Y:S01]  /*6320*/  SEL R94, R64, R9, !P0 ;  /* 0x00000009405e7207 */ /* 0x000fe20004000000 */
[----:B------:R-:W-:Y:S01]  /*6330*/  IMAD.SHL.U32 R146, R144, 0x4, RZ ;  /* 0x0000000490927824 */ /* 0x000fe200078e00ff */
[C---:B------:R-:W-:Y:S01]  /*6340*/  SEL R92, R64.reuse, R11, !P0 ;  /* 0x0000000b405c7207 */ /* 0x040fe20004000000 */
[----:B------:R-:W-:Y:S01]  /*6350*/  STL [R1+0x128], R116 ;  /* 0x0001287401007387 */ /* 0x000fe20000100800 */
[----:B------:R-:W-:Y:S01]  /*6360*/  SEL R90, R64, R13, !P0 ;  /* 0x0000000d405a7207 */ /* 0x000fe20004000000 */
[----:B------:R-:W-:Y:S01]  /*6370*/  IMAD.SHL.U32 R0, R112, 0x4, RZ ;  /* 0x0000000470007824 */ /* 0x000fe200078e00ff */
[C---:B------:R-:W-:Y:S01]  /*6380*/  SEL R88, R64.reuse, R15, !P0 ;  /* 0x0000000f40587207 */ /* 0x040fe20004000000 */
[----:B------:R-:W-:Y:S01]  /*6390*/  STL [R1+0x124], R114 ;  /* 0x0001247201007387 */ /* 0x000fe20000100800 */
[----:B------:R-:W-:-:S02]  /*63a0*/  SEL R86, R64, R17, !P0 ;  /* 0x0000001140567207 */ /* 0x000fc40004000000 */
[C---:B------:R-:W-:Y:S01]  /*63b0*/  SEL R84, R64.reuse, R19, !P0 ;  /* 0x0000001340547207 */ /* 0x040fe20004000000 */
[----:B------:R-:W-:Y:S01]  /*63c0*/  STL [R1+0x178], R144 ;  /* 0x0001789001007387 */ /* 0x000fe20000100800 */
[C---:B------:R-:W-:Y:S02]  /*63d0*/  SEL R82, R64.reuse, R21, !P0 ;  /* 0x0000001540527207 */ /* 0x040fe40004000000 */
[C---:B------:R-:W-:Y:S01]  /*63e0*/  SEL R80, R64.reuse, R23, !P0 ;  /* 0x0000001740507207 */ /* 0x040fe20004000000 */
[----:B------:R-:W-:Y:S01]  /*63f0*/  STL [R1+0x120], R110 ;  /* 0x0001206e01007387 */ /* 0x000fe20000100800 */
[C---:B------:R-:W-:Y:S02]  /*6400*/  SEL R78, R64.reuse, R25, !P0 ;  /* 0x00000019404e7207 */ /* 0x040fe40004000000 */
        /* <DEDUP_REMOVED lines=9> */
[C---:B------:R-:W-:Y:S02]  /*64a0*/  SEL R58, R64.reuse, R43, !P0 ;  /* 0x0000002b403a7207 */ /* 0x040fe40004000000 */
[----:B------:R-:W-:-:S02]  /*64b0*/  SEL R56, R64, R45, !P0 ;  /* 0x0000002d40387207 */ /* 0x000fc40004000000 */
[C---:B------:R-:W-:Y:S02]  /*64c0*/  SEL R54, R64.reuse, R47, !P0 ;  /* 0x0000002f40367207 */ /* 0x040fe40004000000 */
[C---:B------:R-:W-:Y:S02]  /*64d0*/  SEL R50, R64.reuse, R51, !P0 ;  /* 0x0000003340327207 */ /* 0x040fe40004000000 */
[C---:B------:R-:W-:Y:S02]  /*64e0*/  SEL R49, R64.reuse, R55, !P0 ;  /* 0x0000003740317207 */ /* 0x040fe40004000000 */
        /* <DEDUP_REMOVED lines=23> */
[----:B------:R-:W-:Y:S01]  /*6660*/  SEL R45, R64, R65, !P0 ;  /* 0x00000041402d7207 */ /* 0x000fe20004000000 */
[----:B------:R-:W-:Y:S01]  /*6670*/  IMAD R65, R252, 0x2, R3 ;  /* 0x00000002fc417824 */ /* 0x000fe200078e0203 */
[C---:B------:R-:W-:Y:S02]  /*6680*/  SEL R33, R64.reuse, R103, !P0 ;  /* 0x0000006740217207 */ /* 0x040fe40004000000 */
[----:B------:R-:W-:Y:S01]  /*6690*/  SEL R29, R64, R123, !P0 ;  /* 0x0000007b401d7207 */ /* 0x000fe20004000000 */
[----:B------:R-:W-:Y:S01]  /*66a0*/  IMAD R103, R252, 0x2, R65 ;  /* 0x00000002fc677824 */ /* 0x000fe200078e0241 */
[----:B------:R-:W-:-:S02]  /*66b0*/  SEL R28, R64, R115, !P0 ;  /* 0x00000073401c7207 */ /* 0x000fc40004000000 */
[C---:B-1----:R-:W-:Y:S02]  /*66c0*/  SEL R26, R64.reuse, R111, !P0 ;  /* 0x0000006f401a7207 */ /* 0x042fe40004000000 */
        /* <DEDUP_REMOVED lines=39> */
[----:B------:R-:W-:Y:S01]  /*6940*/  SEL R97, R64, R102, !P0 ;  /* 0x0000006640617207 */ /* 0x000fe20004000000 */
[----:B------:R-:W-:Y:S01]  /*6950*/  IMAD.SHL.U32 R102, R120, 0x4, RZ ;  /* 0x0000000478667824 */ /* 0x000fe200078e00ff */
[----:B------:R-:W-:Y:S01]  /*6960*/  SEL R101, R64, R104, !P0 ;  /* 0x0000006840657207 */ /* 0x000fe20004000000 */
[----:B------:R-:W-:Y:S01]  /*6970*/  IMAD.SHL.U32 R104, R122, 0x4, RZ ;  /* 0x000000047a687824 */ /* 0x000fe200078e00ff */
[----:B------:R-:W-:Y:S01]  /*6980*/  SEL R105, R64, R106, !P0 ;  /* 0x0000006a40697207 */ /* 0x000fe20004000000 */
[----:B------:R-:W-:Y:S01]  /*6990*/  IMAD.SHL.U32 R106, R124, 0x4, RZ ;  /* 0x000000047c6a7824 */ /* 0x000fe200078e00ff */
        /* <DEDUP_REMOVED lines=31> */
[----:B------:R-:W-:Y:S01]  /*6b90*/  SEL R209, R64, R209, !P0 ;  /* 0x000000d140d17207 */ /* 0x000fe20004000000 */
[----:B------:R-:W-:Y:S01]  /*6ba0*/  IMAD.SHL.U32 R64, R126, 0x4, RZ ;  /* 0x000000047e407824 */ /* 0x000fe200078e00ff */
[----:B------:R-:W-:-:S04]  /*6bb0*/  IADD3 R216, P0, R146, c[0x0][0x160], RZ ;  /* 0x0000580092d87a10 */ /* 0x000fc80007f1e0ff */
[----:B------:R-:W-:Y:S01]  /*6bc0*/  LEA.HI.X.SX32 R100, R144, c[0x0][0x164], 0x2, P0 ;  /* 0x0000590090647a11 */ /* 0x000fe200000f16ff */
[----:B------:R1:W-:Y:S01]  /*6bd0*/  STL [R1+0x66c], R64 ;  /* 0x00066c4001007387 */ /* 0x0003e20000100800 */
[-C--:B------:R-:W-:Y:S02]  /*6be0*/  LEA R236, P0, R3, R216.reuse, 0x2 ;  /* 0x000000d803ec7211 */ /* 0x080fe400078010ff */
[----:B------:R-:W-:Y:S01]  /*6bf0*/  LEA R214, P6, R65, R216, 0x2 ;  /* 0x000000d841d67211 */ /* 0x000fe200078c10ff */
[----:B------:R-:W-:Y:S01]  /*6c00*/  STL [R1+0x668], R106 ;  /* 0x0006686a01007387 */ /* 0x000fe20000100800 */
[----:B------:R-:W-:Y:S01]  /*6c10*/  LEA.HI.X.SX32 R237, R3, R100, 0x2, P0 ;  /* 0x0000006403ed7211 */ /* 0x000fe200000f16ff */
[----:B------:R-:W-:Y:S01]  /*6c20*/  IMAD.SHL.U32 R3, R114, 0x4, RZ ;  /* 0x0000000472037824 */ /* 0x000fe200078e00ff */
[----:B------:R-:W-:Y:S01]  /*6c30*/  LEA R232, P0, R103, R216, 0x2 ;  /* 0x000000d867e87211 */ /* 0x000fe200078010ff */
[----:B------:R-:W-:Y:S01]  /*6c40*/  STL [R1+0x664], R104 ;  /* 0x0006646801007387 */ /* 0x000fe20000100800 */
[-C--:B------:R-:W-:Y:S01]  /*6c50*/  LEA.HI.X.SX32 R215, R65, R100.reuse, 0x2, P6 ;  /* 0x0000006441d77211 */ /* 0x080fe200030f16ff */
[----:B------:R-:W-:Y:S01]  /*6c60*/  IMAD.SHL.U32 R65, R118, 0x4, RZ ;  /* 0x0000000476417824 */ /* 0x000fe200078e00ff */
[----:B------:R-:W-:Y:S01]  /*6c70*/  LEA.HI.X.SX32 R233, R103, R100, 0x2, P0 ;  /* 0x0000006467e97211 */ /* 0x000fe200000f16ff */
[----:B------:R-:W-:Y:S01]  /*6c80*/  STL [R1+0x7b0], R214 ;  /* 0x0007b0d601007387 */ /* 0x000fe20000100800 */
[-C--:B------:R-:W-:Y:S01]  /*6c90*/  IADD3 R228, P0, R140, R216.reuse, RZ ;  /* 0x000000d88ce47210 */ /* 0x080fe20007f1e0ff */
[----:B------:R-:W-:Y:S01]  /*6ca0*/  IMAD R103, R252, 0x2, R103 ;  /* 0x00000002fc677824 */ /* 0x000fe200078e0267 */
[----:B------:R-:W-:Y:S01]  /*6cb0*/  IADD3 R242, P6, R142, R216, RZ ;  /* 0x000000d88ef27210 */ /* 0x000fe20007fde0ff */
[----:B------:R-:W-:Y:S01]  /*6cc0*/  STL [R1+0x7ac], R215 ;  /* 0x0007acd701007387 */ /* 0x000fe20000100800 */
[----:B------:R-:W-:-:S02]  /*6cd0*/  LEA.HI.X.SX32 R229, R134, R100, 0x2, P0 ;  /* 0x0000006486e57211 */ /* 0x000fc400000f16ff */
[----:B------:R-:W-:Y:S01]  /*6ce0*/  IADD3 R224, P0, R132, R216, RZ ;  /* 0x000000d884e07210 */ /* 0x000fe20007f1e0ff */
[----:B------:R2:W-:Y:S01]  /*6cf0*/  STL [R1+0x660], R102 ;  /* 0x0006606601007387 */ /* 0x0005e20000100800 */
[----:B------:R-:W-:Y:S02]  /*6d00*/  LEA.HI.X.SX32 R243, R138, R100, 0x2, P6 ;  /* 0x000000648af37211 */ /* 0x000fe400030f16ff */
[----:B------:R-:W-:Y:S01]  /*6d10*/  IADD3 R240, P6, R136, R216, RZ ;  /* 0x000000d888f07210 */ /* 0x000fe20007fde0ff */
[----:B------:R-:W-:Y:S01]  /*6d20*/  STL [R1+0x65c], R65 ;  /* 0x00065c4101007387 */ /* 0x000fe20000100800 */
[----:B------:R-:W-:Y:S02]  /*6d30*/  LEA.HI.X.SX32 R225, R128, R100, 0x2, P0 ;  /* 0x0000006480e17211 */ /* 0x000fe400000f16ff */
[----:B------:R-:W-:Y:S01]  /*6d40*/  IADD3 R222, P0, R106, R216, RZ ;  /* 0x000000d86ade7210 */ /* 0x000fe20007f1e0ff */
[----:B------:R3:W-:Y:S01]  /*6d50*/  LDGSTS.E [R108+0x20000], [R242.64], P4 ;  /* 0x20000000f26c7fae */ /* 0x0007e2000a121846 */
[----:B------:R-:W-:-:S02]  /*6d60*/  LEA.HI.X.SX32 R241, R130, R100, 0x2, P6 ;  /* 0x0000006482f17211 */ /* 0x000fc400030f16ff */
[----:B------:R-:W-:Y:S01]  /*6d70*/  IADD3 R230, P6, R64, R216, RZ ;  /* 0x000000d840e67210 */ /* 0x000fe20007fde0ff */
[----:B-1----:R-:W-:Y:S01]  /*6d80*/  IMAD.SHL.U32 R64, R116, 0x4, RZ ;  /* 0x0000000474407824 */ /* 0x002fe200078e00ff */
[----:B------:R-:W-:Y:S01]  /*6d90*/  LEA.HI.X.SX32 R223, R124, R100, 0x2, P0 ;  /* 0x000000647cdf7211 */ /* 0x000fe200000f16ff */
[----:B------:R3:W-:Y:S01]  /*6da0*/  LDGSTS.E [R108+0x20400], [R240.64], P3 ;  /* 0x20400000f06c7fae */ /* 0x0007e20009921846 */
[----:B------:R-:W-:Y:S01]  /*6db0*/  IADD3 R220, P0, R102, R216, RZ ;  /* 0x000000d866dc7210 */ /* 0x000fe20007f1e0ff */
[----:B--2---:R-:W-:Y:S01]  /*6dc0*/  IMAD R102, R2, c[0x0][0x190], RZ ;  /* 0x0000640002667a24 */ /* 0x004fe200078e02ff */
[-C--:B------:R-:W-:Y:S01]  /*6dd0*/  LEA.HI.X.SX32 R231, R126, R100.reuse, 0x2, P6 ;  /* 0x000000647ee77211 */ /* 0x080fe200030f16ff */
[----:B------:R1:W-:Y:S01]  /*6de0*/  STL [R1+0x658], R64 ;  /* 0x0006584001007387 */ /* 0x0003e20000100800 */
[----:B------:R-:W-:Y:S02]  /*6df0*/  LEA.HI.X.SX32 R221, R120, R100, 0x2, P0 ;  /* 0x0000006478dd7211 */ /* 0x000fe400000f16ff */
[-C--:B------:R-:W-:Y:S01]  /*6e00*/  IADD3 R218, P0, R64, R216.reuse, RZ ;  /* 0x000000d840da7210 */ /* 0x080fe20007f1e0ff */
[----:B------:R2:W-:Y:S01]  /*6e10*/  STL [R1+0x654], R3 ;  /* 0x0006540301007387 */ /* 0x0005e20000100800 */
[----:B------:R-:W-:-:S02]  /*6e20*/  IADD3 R226, P6, R104, R216, RZ ;  /* 0x000000d868e27210 */ /* 0x000fc40007fde0ff */
[-C--:B------:R-:W-:Y:S01]  /*6e30*/  LEA.HI.X.SX32 R219, R116, R100.reuse, 0x2, P0 ;  /* 0x0000006474db7211 */ /* 0x080fe200000f16ff */
[----:B------:R3:W-:Y:S01]  /*6e40*/  LDGSTS.E [R108+0x20800], [R230.64], P2 ;  /* 0x20800000e66c7fae */ /* 0x0007e20009121846 */
[----:B------:R-:W-:Y:S02]  /*6e50*/  LEA.HI.X.SX32 R227, R122, R100, 0x2, P6 ;  /* 0x000000647ae37211 */ /* 0x000fe400030f16ff */
[-C--:B------:R-:W-:Y:S01]  /*6e60*/  IADD3 R234, P6, R65, R216.reuse, RZ ;  /* 0x000000d841ea7210 */ /* 0x080fe20007fde0ff */
[----:B------:R4:W-:Y:S01]  /*6e70*/  STL [R1+0x7b4], R219 ;  /* 0x0007b4db01007387 */ /* 0x0009e20000100800 */
[----:B-1----:R-:W-:Y:S02]  /*6e80*/  LEA R64, P0, R103, R216, 0x2 ;  /* 0x000000d867407211 */ /* 0x002fe400078010ff */
[----:B------:R-:W-:Y:S01]  /*6e90*/  LEA.HI.X.SX32 R235, R118, R100, 0x2, P6 ;  /* 0x0000006476eb7211 */ /* 0x000fe200030f16ff */
[----:B------:R3:W-:Y:S01]  /*6ea0*/  LDGSTS.E [R108+0x20c00], [R226.64], P5 ;  /* 0x20c00000e26c7fae */ /* 0x0007e2000a921846 */
[----:B------:R-:W-:Y:S01]  /*6eb0*/  IADD3 R238, P6, R3, R216, RZ ;  /* 0x000000d803ee7210 */ /* 0x000fe20007fde0ff */
[----:B--2---:R-:W-:Y:S01]  /*6ec0*/  IMAD.SHL.U32 R3, R110, 0x4, RZ ;  /* 0x000000046e037824 */ /* 0x004fe200078e00ff */
[----:B------:R-:W-:-:S02]  /*6ed0*/  LEA.HI.X.SX32 R65, R103, R100, 0x2, P0 ;  /* 0x0000006467417211 */ /* 0x000fc400000f16ff */
[----:B------:R-:W-:Y:S01]  /*6ee0*/  LEA.HI.X.SX32 R239, R114, R100, 0x2, P6 ;  /* 0x0000006472ef7211 */ /* 0x000fe200030f16ff */
[----:B----4-:R-:W1:Y:S01]  /*6ef0*/  S2R R219, SR_TID.X ;  /* 0x0000000000db7919 */ /* 0x010e620000002100 */
[----:B------:R-:W-:Y:S02]  /*6f00*/  IADD3 R212, P6, R0, c[0x0][0x168], RZ ;  /* 0x00005a0000d47a10 */ /* 0x000fe40007fde0ff */
[----:B------:R-:W-:Y:S01]  /*6f10*/  IADD3 R216, P0, R3, R216, RZ ;  /* 0x000000d803d87210 */ /* 0x000fe20007f1e0ff */
[----:B------:R2:W-:Y:S01]  /*6f20*/  STL [R1+0x650], R3 ;  /* 0x0006500301007387 */ /* 0x0005e20000100800 */
[----:B------:R-:W-:Y:S02]  /*6f30*/  LEA.HI.X.SX32 R213, R112, c[0x0][0x16c], 0x2, P6 ;  /* 0x00005b0070d57a11 */ /* 0x000fe400030f16ff */
[----:B------:R-:W-:Y:S01]  /*6f40*/  LEA.HI.X.SX32 R217, R110, R100, 0x2, P0 ;  /* 0x000000646ed97211 */ /* 0x000fe200000f16ff */
[----:B------:R4:W-:Y:S01]  /*6f50*/  STL [R1+0x6ec], R0 ;  /* 0x0006ec0001007387 */ /* 0x0009e20000100800 */
[----:B------:R-:W-:-:S03]  /*6f60*/  LEA R2, P6, R102, R212, 0x2 ;  /* 0x000000d466027211 */ /* 0x000fc600078c10ff */
[----:B------:R1:W-:Y:S01]  /*6f70*/  STL [R1+0x7a8], R64 ;  /* 0x0007a84001007387 */ /* 0x0003e20000100800 */
[----:B--2---:R-:W-:-:S03]  /*6f80*/  LEA.HI.X.SX32 R3, R102, R213, 0x2, P6 ;  /* 0x000000d566037211 */ /* 0x004fc600030f16ff */
[----:B------:R-:W-:Y:S04]  /*6f90*/  STL [R1+0x1c8], R102 ;  /* 0x0001c86601007387 */ /* 0x000fe80000100800 */
[----:B------:R-:W-:Y:S01]  /*6fa0*/  STL [R1+0x7a4], R65 ;  /* 0x0007a44101007387 */ /* 0x000fe20000100800 */
[----:B-1----:R-:W-:-:S03]  /*6fb0*/  SHF.R.U32.HI R214, RZ, 0x6, R219 ;  /* 0x00000006ffd67819 */ /* 0x002fc600000116db */
[----:B------:R-:W-:Y:S01]  /*6fc0*/  STL.64 [R1+0x700], R2 ;  /* 0x0007000201007387 */ /* 0x000fe20000100a00 */
[----:B------:R-:W-:-:S04]  /*6fd0*/  SGXT.U32 R214, R214, 0x1 ;  /* 0x00000001d6d6781a */ /* 0x000fc80000000000 */
[C---:B----4-:R-:W-:Y:S02]  /*6fe0*/  LOP3.LUT R0, R214.reuse, 0x10, RZ, 0xfc, !PT ;  /* 0x00000010d6007812 */ /* 0x050fe400078efcff */
[----:B------:R-:W-:Y:S02]  /*6ff0*/  LOP3.LUT R252, R214, 0x18, RZ, 0xfc, !PT ;  /* 0x00000018d6fc7812 */ /* 0x000fe400078efcff */
[----:B------:R-:W-:Y:S02]  /*7000*/  ISETP.GE.AND P0, PT, R0, c[0x0][0x180], PT ;  /* 0x0000600000007a0c */ /* 0x000fe40003f06270 */
[----:B------:R-:W-:Y:S01]  /*7010*/  LOP3.LUT R64, R214, 0x14, RZ, 0xfc, !PT ;  /* 0x00000014d6407812 */ /* 0x000fe200078efcff */
[----:B------:R1:W-:Y:S01]  /*7020*/  STL [R1+0x6fc], R252 ;  /* 0x0006fcfc01007387 */ /* 0x0003e20000100800 */
[----:B------:R-:W-:Y:S02]  /*7030*/  SEL R100, R99, RZ, !P0 ;  /* 0x000000ff63647207 */ /* 0x000fe40004000000 */
[----:B------:R-:W-:Y:S01]  /*7040*/  ISETP.GE.AND P6, PT, R64, c[0x0][0x180], PT ;  /* 0x0000600040007a0c */ /* 0x000fe20003fc6270 */
[----:B------:R-:W-:Y:S01]  /*7050*/  STL.64 [R1+0x708], R242 ;  /* 0x000708f201007387 */ /* 0x000fe20000100a00 */
[----:B------:R-:W-:-:S02]  /*7060*/  ISETP.NE.U32.AND P4, PT, R100, RZ, PT ;  /* 0x000000ff6400720c */ /* 0x000fc40003f85070 */
[----:B------:R-:W-:Y:S01]  /*7070*/  LOP3.LUT R0, R214, 0x1c, RZ, 0xfc, !PT ;  /* 0x0000001cd6007812 */ /* 0x000fe200078efcff */
[----:B------:R-:W-:Y:S01]  /*7080*/  STL.64 [R1+0x710], R240 ;  /* 0x000710f001007387 */ /* 0x000fe20000100a00 */
[----:B------:R-:W-:Y:S02]  /*7090*/  ISETP.GE.AND P0, PT, R252, c[0x0][0x180], PT ;  /* 0x00006000fc007a0c */ /* 0x000fe40003f06270 */
[----:B-1----:R-:W-:Y:S01]  /*70a0*/  SHF.R.U32.HI R252, RZ, 0x6, R219 ;  /* 0x00000006fffc7819 */ /* 0x002fe200000116db */
[----:B------:R-:W-:Y:S01]  /*70b0*/  STL.64 [R1+0x718], R230 ;  /* 0x000718e601007387 */ /* 0x000fe20000100a00 */
[C---:B------:R-:W-:Y:S02]  /*70c0*/  SEL R102, R99.reuse, RZ, !P6 ;  /* 0x000000ff63667207 */ /* 0x040fe40007000000 */
[----:B------:R-:W-:Y:S01]  /*70d0*/  ISETP.GE.AND P6, PT, R0, c[0x0][0x180], PT ;  /* 0x0000600000007a0c */ /* 0x000fe20003fc6270 */
[----:B------:R-:W-:Y:S01]  /*70e0*/  STL [R1+0x748], R226 ;  /* 0x000748e201007387 */ /* 0x000fe20000100800 */
[----:B------:R-:W-:-:S02]  /*70f0*/  SEL R100, R99, RZ, !P0 ;  /* 0x000000ff63647207 */ /* 0x000fc40004000000 */
[----:B------:R-:W-:Y:S01]  /*7100*/  SGXT.U32 R252, R252, 0x1 ;  /* 0x00000001fcfc781a */ /* 0x000fe20000000000 */
[----:B------:R-:W-:Y:S01]  /*7110*/  STL [R1+0x6f8], R227 ;  /* 0x0006f8e301007387 */ /* 0x000fe20000100800 */
[----:B------:R-:W-:Y:S02]  /*7120*/  ISETP.NE.U32.AND P0, PT, R102, RZ, PT ;  /* 0x000000ff6600720c */ /* 0x000fe40003f05070 */
[----:B------:R-:W-:Y:S01]  /*7130*/  SEL R102, R99, RZ, !P6 ;  /* 0x000000ff63667207 */ /* 0x000fe20007000000 */
[----:B------:R1:W-:Y:S01]  /*7140*/  STL [R1+0x6f4], R234 ;  /* 0x0006f4ea01007387 */ /* 0x0003e20000100800 */
[----:B------:R-:W-:Y:S02]  /*7150*/  LOP3.LUT R3, R252, 0x2, RZ, 0xfc, !PT ;  /* 0x00000002fc037812 */ /* 0x000fe400078efcff */
[----:B------:R-:W-:Y:S01]  /*7160*/  ISETP.NE.U32.AND P6, PT, R100, RZ, PT ;  /* 0x000000ff6400720c */ /* 0x000fe20003fc5070 */
[----:B------:R1:W-:Y:S01]  /*7170*/  LDGSTS.E [R108+0x21000], [R234.64], P4 ;  /* 0x21000000ea6c7fae */ /* 0x0003e2000a121846 */
[----:B------:R-:W-:-:S02]  /*7180*/  ISETP.NE.U32.AND P3, PT, R102, RZ, PT ;  /* 0x000000ff6600720c */ /* 0x000fc40003f65070 */
[C---:B------:R-:W-:Y:S01]  /*7190*/  LOP3.LUT R0, R252.reuse, 0x6, RZ, 0xfc, !PT ;  /* 0x00000006fc007812 */ /* 0x040fe200078efcff */
[----:B------:R2:W-:Y:S01]  /*71a0*/  STL [R1+0x6f0], R235 ;  /* 0x0006f0eb01007387 */ /* 0x0005e20000100800 */
[----:B------:R-:W-:Y:S02]  /*71b0*/  ISETP.GE.AND P2, PT, R3, c[0x0][0x180], PT ;  /* 0x0000600003007a0c */ /* 0x000fe40003f46270 */
[----:B------:R-:W-:Y:S01]  /*71c0*/  LOP3.LUT R2, R252, 0xa, RZ, 0xfc, !PT ;  /* 0x0000000afc027812 */ /* 0x000fe200078efcff */
[----:B------:R-:W-:Y:S01]  /*71d0*/  IMAD R98, R98, c[0x0][0x190], RZ ;  /* 0x0000640062627a24 */ /* 0x000fe200078e02ff */
[----:B------:R-:W-:Y:S01]  /*71e0*/  ISETP.GE.AND P5, PT, R0, c[0x0][0x180], PT ;  /* 0x0000600000007a0c */ /* 0x000fe20003fa6270 */
[----:B------:R-:W-:Y:S01]  /*71f0*/  IMAD R96, R96, c[0x0][0x190], RZ ;  /* 0x0000640060607a24 */ /* 0x000fe200078e02ff */
[----:B------:R-:W-:Y:S02]  /*7200*/  LOP3.LUT R0, R252, 0xe, RZ, 0xfc, !PT ;  /* 0x0000000efc007812 */ /* 0x000fe400078efcff */
[----:B-1----:R-:W-:Y:S01]  /*7210*/  SHF.R.U32.HI R234, RZ, 0x6, R219 ;  /* 0x00000006ffea7819 */ /* 0x002fe200000116db */
[----:B--2---:R-:W2:Y:S01]  /*7220*/  LDL R235, [R1+0x608] ;  /* 0x0006080001eb7983 */ /* 0x004ea20000100800 */
[----:B------:R-:W-:-:S02]  /*7230*/  SEL R100, R99, RZ, !P2 ;  /* 0x000000ff63647207 */ /* 0x000fc40005000000 */
[----:B------:R-:W-:Y:S01]  /*7240*/  SGXT.U32 R234, R234, 0x1 ;  /* 0x00000001eaea781a */ /* 0x000fe20000000000 */
[----:B------:R-:W-:Y:S01]  /*7250*/  STL.64 [R1+0x720], R238 ;  /* 0x000720ee01007387 */ /* 0x000fe20000100a00 */
[----:B------:R-:W-:Y:S01]  /*7260*/  ISETP.GE.AND P2, PT, R2, c[0x0][0x180], PT ;  /* 0x0000600002007a0c */ /* 0x000fe20003f46270 */
[----:B------:R-:W-:Y:S01]  /*7270*/  IMAD R95, R95, c[0x0][0x190], RZ ;  /* 0x000064005f5f7a24 */ /* 0x000fe200078e02ff */
[----:B------:R-:W-:Y:S01]  /*7280*/  SEL R102, R99, RZ, !P5 ;  /* 0x000000ff63667207 */ /* 0x000fe20006800000 */
[----:B------:R-:W-:Y:S01]  /*7290*/  STL.64 [R1+0x728], R236 ;  /* 0x000728ec01007387 */ /* 0x000fe20000100a00 */
[----:B------:R-:W-:-:S03]  /*72a0*/  IMAD R94, R94, c[0x0][0x190], RZ ;  /* 0x000064005e5e7a24 */ /* 0x000fc600078e02ff */
[----:B------:R-:W-:Y:S01]  /*72b0*/  STL.64 [R1+0x730], R232 ;  /* 0x000730e801007387 */ /* 0x000fe20000100a00 */
[----:B------:R-:W-:Y:S01]  /*72c0*/  ISETP.GE.AND P5, PT, R0, c[0x0][0x180], PT ;  /* 0x0000600000007a0c */ /* 0x000fe20003fa6270 */
[----:B------:R-:W-:Y:S01]  /*72d0*/  IMAD R92, R92, c[0x0][0x190], RZ ;  /* 0x000064005c5c7a24 */ /* 0x000fe200078e02ff */
[----:B------:R-:W-:Y:S01]  /*72e0*/  LOP3.LUT R65, R234, 0x12, RZ, 0xfc, !PT ;  /* 0x00000012ea417812 */ /* 0x000fe200078efcff */
[----:B------:R-:W-:Y:S01]  /*72f0*/  IMAD R91, R91, c[0x0][0x190], RZ ;  /* 0x000064005b5b7a24 */ /* 0x000fe200078e02ff */
[----:B------:R-:W-:Y:S01]  /*7300*/  ISETP.NE.U32.AND P4, PT, R100, RZ, PT ;  /* 0x000000ff6400720c */ /* 0x000fe20003f85070 */
[----:B------:R-:W-:Y:S01]  /*7310*/  IMAD R90, R90, c[0x0][0x190], RZ ;  /* 0x000064005a5a7a24 */ /* 0x000fe200078e02ff */
[----:B------:R-:W-:Y:S01]  /*7320*/  LOP3.LUT R0, R234, 0x16, RZ, 0xfc, !PT ;  /* 0x00000016ea007812 */ /* 0x000fe200078efcff */
[----:B------:R-:W-:Y:S01]  /*7330*/  IMAD R88, R88, c[0x0][0x190], RZ ;  /* 0x0000640058587a24 */ /* 0x000fe200078e02ff */
[----:B------:R-:W-:Y:S01]  /*7340*/  SEL R100, R99, RZ, !P2 ;  /* 0x000000ff63647207 */ /* 0x000fe20005000000 */
[----:B------:R-:W-:Y:S01]  /*7350*/  IMAD R87, R87, c[0x0][0x190], RZ ;  /* 0x0000640057577a24 */ /* 0x000fe200078e02ff */
[----:B------:R-:W-:Y:S01]  /*7360*/  ISETP.NE.U32.AND P2, PT, R102, RZ, PT ;  /* 0x000000ff6600720c */ /* 0x000fe20003f45070 */
[----:B---3--:R-:W-:Y:S01]  /*7370*/  IMAD R108, R86, c[0x0][0x190], RZ ;  /* 0x00006400566c7a24 */ /* 0x008fe200078e02ff */
[----:B------:R-:W-:Y:S01]  /*7380*/  SEL R102, R99, RZ, !P5 ;  /* 0x000000ff63667207 */ /* 0x000fe20006800000 */
[----:B------:R-:W-:Y:S01]  /*7390*/  IMAD R106, R84, c[0x0][0x190], RZ ;  /* 0x00006400546a7a24 */ /* 0x000fe200078e02ff */
[C---:B------:R-:W-:Y:S01]  /*73a0*/  LOP3.LUT R3, R234.reuse, 0x1a, RZ, 0xfc, !PT ;  /* 0x0000001aea037812 */ /* 0x040fe200078efcff */
[----:B------:R-:W-:Y:S01]  /*73b0*/  IMAD R83, R83, c[0x0][0x190], RZ ;  /* 0x0000640053537a24 */ /* 0x000fe200078e02ff */
[----:B------:R-:W-:Y:S01]  /*73c0*/  LOP3.LUT R2, R234, 0x1e, RZ, 0xfc, !PT ;  /* 0x0000001eea027812 */ /* 0x000fe200078efcff */
[----:B------:R-:W-:Y:S01]  /*73d0*/  IMAD R104, R82, c[0x0][0x190], RZ ;  /* 0x0000640052687a24 */ /* 0x000fe200078e02ff */
[----:B------:R-:W-:Y:S01]  /*73e0*/  ISETP.NE.U32.AND P5, PT, R102, RZ, PT ;  /* 0x000000ff6600720c */ /* 0x000fe20003fa5070 */
[----:B------:R-:W-:-:S02]  /*73f0*/  IMAD R102, R80, c[0x0][0x190], RZ ;  /* 0x0000640050667a24 */ /* 0x000fc400078e02ff */
[----:B------:R-:W-:Y:S02]  /*7400*/  IMAD R76, R76, c[0x0][0x190], RZ ;  /* 0x000064004c4c7a24 */ /* 0x000fe400078e02ff */
[----:B------:R-:W-:Y:S02]  /*7410*/  IMAD R75, R75, c[0x0][0x190], RZ ;  /* 0x000064004b4b7a24 */ /* 0x000fe400078e02ff */
[----:B------:R-:W-:Y:S02]  /*7420*/  IMAD R74, R74, c[0x0][0x190], RZ ;  /* 0x000064004a4a7a24 */ /* 0x000fe400078e02ff */
[----:B------:R-:W-:Y:S02]  /*7430*/  IMAD R72, R72, c[0x0][0x190], RZ ;  /* 0x0000640048487a24 */ /* 0x000fe400078e02ff */
[----:B------:R-:W-:Y:S02]  /*7440*/  IMAD R71, R71, c[0x0][0x190], RZ ;  /* 0x0000640047477a24 */ /* 0x000fe400078e02ff */
        /* <DEDUP_REMOVED lines=43> */
[----:B------:R-:W-:Y:S01]  /*7700*/  IMAD R118, R35, c[0x0][0x190], RZ ;  /* 0x0000640023767a24 */ /* 0x000fe200078e02ff */
[----:B--2---:R-:W-:Y:S01]  /*7710*/  LOP3.LUT R110, R235, 0x40, RZ, 0x3c, !PT ;  /* 0x00000040eb6e7812 */ /* 0x004fe200078e3cff */
[----:B------:R1:W-:Y:S04]  /*7720*/  LDGSTS.E [R235+0x21400], [R238.64], P0 ;  /* 0x21400000eeeb7fae */ /* 0x0003e80008121846 */
[----:B------:R-:W-:Y:S04]  /*7730*/  STL [R1+0x680], R110 ;  /* 0x0006806e01007387 */ /* 0x000fe80000100800 */
[----:B------:R-:W-:Y:S04]  /*7740*/  STL.64 [R1+0x738], R228 ;  /* 0x000738e401007387 */ /* 0x000fe80000100a00 */
[----:B------:R2:W-:Y:S04]  /*7750*/  STL.64 [R1+0x740], R224 ;  /* 0x000740e001007387 */ /* 0x0005e80000100a00 */
[----:B------:R-:W-:Y:S04]  /*7760*/  STL [R1+0x1cc], R98 ;  /* 0x0001cc6201007387 */ /* 0x000fe80000100800 */
[----:B------:R-:W-:Y:S04]  /*7770*/  STL [R1+0x3ac], R96 ;  /* 0x0003ac6001007387 */ /* 0x000fe80000100800 */
[----:B------:R3:W-:Y:S01]  /*7780*/  LDGSTS.E [R235+0x21800], [R236.64], P6 ;  /* 0x21800000eceb7fae */ /* 0x0007e2000b121846 */
[----:B------:R-:W-:-:S03]  /*7790*/  ISETP.GE.AND P6, PT, R65, c[0x0][0x180], PT ;  /* 0x0000600041007a0c */ /* 0x000fc60003fc6270 */
[----:B------:R-:W-:Y:S01]  /*77a0*/  STL [R1+0x3a8], R95 ;  /* 0x0003a85f01007387 */ /* 0x000fe20000100800 */
[----:B------:R-:W-:-:S03]  /*77b0*/  ISETP.NE.U32.AND P0, PT, R100, RZ, PT ;  /* 0x000000ff6400720c */ /* 0x000fc60003f05070 */
[----:B------:R4:W-:Y:S01]  /*77c0*/  LDGSTS.E [R235+0x21c00], [R232.64], P3 ;  /* 0x21c00000e8eb7fae */ /* 0x0009e20009921846 */
[----:B------:R-:W-:-:S03]  /*77d0*/  ISETP.GE.AND P3, PT, R0, c[0x0][0x180], PT ;  /* 0x0000600000007a0c */ /* 0x000fc60003f66270 */
[----:B------:R-:W-:Y:S01]  /*77e0*/  STL [R1+0x3a4], R94 ;  /* 0x0003a45e01007387 */ /* 0x000fe20000100800 */
[----:B------:R-:W-:-:S03]  /*77f0*/  SEL R100, R99, RZ, !P6 ;  /* 0x000000ff63647207 */ /* 0x000fc60007000000 */
[----:B------:R-:W-:Y:S01]  /*7800*/  STL [R1+0x3a0], R92 ;  /* 0x0003a05c01007387 */ /* 0x000fe20000100800 */
[----:B------:R-:W-:-:S03]  /*7810*/  ISETP.GE.AND P6, PT, R3, c[0x0][0x180], PT ;  /* 0x0000600003007a0c */ /* 0x000fc60003fc6270 */
[----:B------:R-:W-:Y:S01]  /*7820*/  STL [R1+0x39c], R91 ;  /* 0x00039c5b01007387 */ /* 0x000fe20000100800 */
[----:B------:R-:W-:-:S03]  /*7830*/  SEL R215, R99, RZ, !P3 ;  /* 0x000000ff63d77207 */ /* 0x000fc60005800000 */
[----:B------:R-:W-:Y:S01]  /*7840*/  STL [R1+0x398], R90 ;  /* 0x0003985a01007387 */ /* 0x000fe20000100800 */
[----:B------:R-:W-:Y:S01]  /*7850*/  ISETP.GE.AND P3, PT, R2, c[0x0][0x180], PT ;  /* 0x0000600002007a0c */ /* 0x000fe20003f66270 */
[----:B------:R-:W-:Y:S02]  /*7860*/  IMAD R3, R79, c[0x0][0x190], RZ ;  /* 0x000064004f037a24 */ /* 0x000fe400078e02ff */
[----:B------:R-:W-:Y:S01]  /*7870*/  STL [R1+0x394], R88 ;  /* 0x0003945801007387 */ /* 0x000fe20000100800 */
[----:B------:R-:W-:-:S03]  /*7880*/  IMAD R2, R78, c[0x0][0x190], RZ ;  /* 0x000064004e027a24 */ /* 0x000fc600078e02ff */
[----:B------:R-:W-:Y:S04]  /*7890*/  STL [R1+0x390], R87 ;  /* 0x0003905701007387 */ /* 0x000fe80000100800 */
        /* <DEDUP_REMOVED lines=38> */
[----:B------:R1:W-:Y:S04]  /*7b00*/  LDGSTS.E [R110+0x20200], [R228.64], P4 ;  /* 0x20200000e46e7fae */ /* 0x0003e8000a121846 */
[----:B------:R-:W-:Y:S01]  /*7b10*/  STL [R1+0x2f4], R128 ;  /* 0x0002f48001007387 */ /* 0x000fe20000100800 */
[----:B------:R-:W-:-:S03]  /*7b20*/  SEL R65, R99, RZ, !P3 ;  /* 0x000000ff63417207 */ /* 0x000fc60005800000 */
[----:B------:R2:W-:Y:S04]  /*7b30*/  LDGSTS.E [R110+0x20600], [R224.64], P2 ;  /* 0x20600000e06e7fae */ /* 0x0005e80009121846 */
[----:B------:R-:W-:Y:S04]  /*7b40*/  STL [R1+0x2f0], R131 ;  /* 0x0002f08301007387 */ /* 0x000fe80000100800 */
[----:B------:R-:W-:Y:S04]  /*7b50*/  STL [R1+0x2ec], R130 ;  /* 0x0002ec8201007387 */ /* 0x000fe80000100800 */
[----:B------:R1:W-:Y:S01]  /*7b60*/  LDGSTS.E [R110+0x20a00], [R222.64], P0 ;  /* 0x20a00000de6e7fae */ /* 0x0003e20008121846 */
[----:B------:R-:W-:-:S03]  /*7b70*/  LEA R24, P0, R98, R212, 0x2 ;  /* 0x000000d462187211 */ /* 0x000fc600078010ff */
[----:B------:R-:W-:Y:S01]  /*7b80*/  STL [R1+0x2e8], R127 ;  /* 0x0002e87f01007387 */ /* 0x000fe20000100800 */
[----:B--2---:R-:W-:Y:S01]  /*7b90*/  LEA R224, P3, R96, R212, 0x2 ;  /* 0x000000d460e07211 */ /* 0x004fe200078610ff */
[----:B------:R-:W-:Y:S02]  /*7ba0*/  IMAD R78, R20, c[0x0][0x190], RZ ;  /* 0x00006400144e7a24 */ /* 0x000fe400078e02ff */
[----:B------:R-:W-:Y:S01]  /*7bb0*/  STL [R1+0x2e4], R123 ;  /* 0x0002e47b01007387 */ /* 0x000fe20000100800 */
[----:B------:R-:W-:-:S03]  /*7bc0*/  LEA.HI.X.SX32 R25, R98, R213, 0x2, P0 ;  /* 0x000000d562197211 */ /* 0x000fc600000f16ff */
[----:B------:R-:W-:Y:S01]  /*7bd0*/  STL [R1+0x2e0], R119 ;  /* 0x0002e07701007387 */ /* 0x000fe20000100800 */
[----:B------:R-:W-:-:S03]  /*7be0*/  LEA R20, P0, R95, R212, 0x2 ;  /* 0x000000d45f147211 */ /* 0x000fc600078010ff */
[----:B------:R-:W-:Y:S01]  /*7bf0*/  STL [R1+0x2dc], R115 ;  /* 0x0002dc7301007387 */ /* 0x000fe20000100800 */
[----:B------:R-:W-:-:S03]  /*7c00*/  LEA.HI.X.SX32 R225, R96, R213, 0x2, P3 ;  /* 0x000000d560e17211 */ /* 0x000fc600018f16ff */
[----:B------:R-:W-:Y:S04]  /*7c10*/  STL [R1+0x2d8], R111 ;  /* 0x0002d86f01007387 */ /* 0x000fe80000100800 */
[----:B------:R-:W-:Y:S01]  /*7c20*/  STL.64 [R1+0x750], R222 ;  /* 0x000750de01007387 */ /* 0x000fe20000100a00 */
[----:B------:R-:W-:-:S03]  /*7c30*/  LEA.HI.X.SX32 R21, R95, R213, 0x2, P0 ;  /* 0x000000d55f157211 */ /* 0x000fc600000f16ff */
[----:B------:R-:W-:Y:S04]  /*7c40*/  STL [R1+0x2d4], R107 ;  /* 0x0002d46b01007387 */ /* 0x000fe80000100800 */
[----:B------:R-:W-:Y:S04]  /*7c50*/  STL [R1+0x2d0], R103 ;  /* 0x0002d06701007387 */ /* 0x000fe80000100800 */
[----:B------:R-:W-:Y:S01]  /*7c60*/  STL [R1+0x2cc], R78 ;  /* 0x0002cc4e01007387 */ /* 0x000fe20000100800 */
[----:B-1----:R-:W-:-:S03]  /*7c70*/  LEA R228, P3, R94, R212, 0x2 ;  /* 0x000000d45ee47211 */ /* 0x002fc600078610ff */
[----:B------:R-:W-:Y:S04]  /*7c80*/  STL.64 [R1+0x90], R24 ;  /* 0x0000901801007387 */ /* 0x000fe80000100a00 */
[----:B------:R-:W-:Y:S04]  /*7c90*/  STL [R1+0x2c8], R80 ;  /* 0x0002c85001007387 */ /* 0x000fe80000100800 */
[----:B------:R-:W-:Y:S04]  /*7ca0*/  STL.64 [R1+0x88], R224 ;  /* 0x000088e001007387 */ /* 0x000fe80000100a00 */
[----:B------:R-:W-:Y:S01]  /*7cb0*/  STL.64 [R1+0x758], R224 ;  /* 0x000758e001007387 */ /* 0x000fe20000100a00 */
[----:B------:R-:W-:-:S03]  /*7cc0*/  LEA.HI.X.SX32 R229, R94, R213, 0x2, P3 ;  /* 0x000000d55ee57211 */ /* 0x000fc600018f16ff */
[----:B------:R-:W-:Y:S01]  /*7cd0*/  STL [R1+0x2c4], R82 ;  /* 0x0002c45201007387 */ /* 0x000fe20000100800 */
[----:B----4-:R-:W-:-:S03]  /*7ce0*/  LEA R232, P3, R91, R212, 0x2 ;  /* 0x000000d45be87211 */ /* 0x010fc600078610ff */
[----:B------:R1:W-:Y:S01]  /*7cf0*/  STL.64 [R1+0x80], R20 ;  /* 0x0000801401007387 */ /* 0x0003e20000100a00 */
[----:B------:R-:W-:-:S03]  /*7d00*/  LEA.HI.X.SX32 R233, R91, R213, 0x2, P3 ;  /* 0x000000d55be97211 */ /* 0x000fc600018f16ff */
[----:B------:R-:W-:Y:S01]  /*7d10*/  STL.64 [R1+0x78], R228 ;  /* 0x000078e401007387 */ /* 0x000fe20000100a00 */
[----:B-1----:R-:W-:-:S04]  /*7d20*/  LEA R20, P0, R92, R212, 0x2 ;  /* 0x000000d45c147211 */ /* 0x002fc800078010ff */
[-C--:B------:R-:W-:Y:S02]  /*7d30*/  LEA.HI.X.SX32 R21, R92, R213.reuse, 0x2, P0 ;  /* 0x000000d55c157211 */ /* 0x080fe400000f16ff */
[-C--:B------:R-:W-:Y:S01]  /*7d40*/  LEA R16, P0, R90, R212.reuse, 0x2 ;  /* 0x000000d45a107211 */ /* 0x080fe200078010ff */
[----:B------:R-:W-:Y:S01]  /*7d50*/  STL.64 [R1+0x760], R228 ;  /* 0x000760e401007387 */ /* 0x000fe20000100a00 */
[----:B---3--:R-:W-:Y:S02]  /*7d60*/  LEA R236, P3, R88, R212, 0x2 ;  /* 0x000000d458ec7211 */ /* 0x008fe400078610ff */
[-C--:B------:R-:W-:Y:S01]  /*7d70*/  LEA.HI.X.SX32 R17, R90, R213.reuse, 0x2, P0 ;  /* 0x000000d55a117211 */ /* 0x080fe200000f16ff */
[----:B------:R-:W-:Y:S01]  /*7d80*/  STL [R1+0x2c0], R84 ;  /* 0x0002c05401007387 */ /* 0x000fe20000100800 */
[----:B------:R-:W-:-:S03]  /*7d90*/  LEA.HI.X.SX32 R237, R88, R213, 0x2, P3 ;  /* 0x000000d558ed7211 */ /* 0x000fc600018f16ff */
[----:B------:R-:W-:Y:S04]  /*7da0*/  STL.64 [R1+0x70], R20 ;  /* 0x0000701401007387 */ /* 0x000fe80000100a00 */
[----:B------:R-:W-:Y:S04]  /*7db0*/  STL.64 [R1+0x68], R232 ;  /* 0x000068e801007387 */ /* 0x000fe80000100a00 */
[----:B------:R-:W-:Y:S04]  /*7dc0*/  STL.64 [R1+0x768], R232 ;  /* 0x000768e801007387 */ /* 0x000fe80000100a00 */
[----:B------:R-:W-:Y:S04]  /*7dd0*/  STL [R1+0x2bc], R86 ;  /* 0x0002bc5601007387 */ /* 0x000fe80000100800 */
[----:B------:R1:W-:Y:S01]  /*7de0*/  STL.64 [R1+0x60], R16 ;  /* 0x0000601001007387 */ /* 0x0003e20000100a00 */
[----:B------:R-:W-:-:S03]  /*7df0*/  LEA R238, P3, R108, R212, 0x2 ;  /* 0x000000d46cee7211 */ /* 0x000fc600078610ff */
[----:B------:R-:W-:Y:S01]  /*7e00*/  STL.64 [R1+0x58], R236 ;  /* 0x000058ec01007387 */ /* 0x000fe20000100a00 */
[----:B------:R-:W-:-:S03]  /*7e10*/  LEA.HI.X.SX32 R239, R108, R213, 0x2, P3 ;  /* 0x000000d56cef7211 */ /* 0x000fc600018f16ff */
[----:B------:R2:W-:Y:S01]  /*7e20*/  STL.64 [R1+0x770], R236 ;  /* 0x000770ec01007387 */ /* 0x0005e20000100a00 */
[----:B-1----:R-:W-:-:S04]  /*7e30*/  LEA R16, P0, R87, R212, 0x2 ;  /* 0x000000d457107211 */ /* 0x002fc800078010ff */
[-C--:B------:R-:W-:Y:S02]  /*7e40*/  LEA.HI.X.SX32 R17, R87, R213.reuse, 0x2, P0 ;  /* 0x000000d557117211 */ /* 0x080fe400000f16ff */
[CC--:B--2---:R-:W-:Y:S02]  /*7e50*/  LEA R236, P0, R106.reuse, R212.reuse, 0x2 ;  /* 0x000000d46aec7211 */ /* 0x0c4fe400078010ff */
[CC--:B------:R-:W-:Y:S02]  /*7e60*/  LEA R230, P3, R83.reuse, R212.reuse, 0x2 ;  /* 0x000000d453e67211 */ /* 0x0c0fe400078610ff */
[-C--:B------:R-:W-:Y:S02]  /*7e70*/  LEA.HI.X.SX32 R237, R106, R213.reuse, 0x2, P0 ;  /* 0x000000d56aed7211 */ /* 0x080fe400000f16ff */
[----:B------:R-:W-:Y:S02]  /*7e80*/  LEA R232, P0, R104, R212, 0x2 ;  /* 0x000000d468e87211 */ /* 0x000fe400078010ff */
[----:B------:R-:W-:-:S02]  /*7e90*/  LEA.HI.X.SX32 R231, R83, R213, 0x2, P3 ;  /* 0x000000d553e77211 */ /* 0x000fc400018f16ff */
[-C--:B------:R-:W-:Y:S02]  /*7ea0*/  LEA R240, P3, R102, R212.reuse, 0x2 ;  /* 0x000000d466f07211 */ /* 0x080fe400078610ff */
[-C--:B------:R-:W-:Y:S02]  /*7eb0*/  LEA.HI.X.SX32 R233, R104, R213.reuse, 0x2, P0 ;  /* 0x000000d568e97211 */ /* 0x080fe400000f16ff */
        /* <DEDUP_REMOVED lines=12> */
[----:B------:R-:W-:Y:S02]  /*7f80*/  LEA R248, P0, R71, R212, 0x2 ;  /* 0x000000d447f87211 */ /* 0x000fe400078010ff */
[----:B------:R-:W-:Y:S02]  /*7f90*/  ISETP.NE.U32.AND P4, PT, R100, RZ, PT ;  /* 0x000000ff6400720c */ /* 0x000fe40003f85070 */
[----:B------:R-:W-:Y:S02]  /*7fa0*/  SEL R100, R99, RZ, !P6 ;  /* 0x000000ff63647207 */ /* 0x000fe40007000000 */
[----:B------:R-:W-:-:S02]  /*7fb0*/  LEA.HI.X.SX32 R251, R72, R213, 0x2, P3 ;  /* 0x000000d548fb7211 */ /* 0x000fc400018f16ff */
[-C--:B------:R-:W-:Y:S02]  /*7fc0*/  LEA R246, P3, R70, R212.reuse, 0x2 ;  /* 0x000000d446f67211 */ /* 0x080fe400078610ff */
[-C--:B------:R-:W-:Y:S02]  /*7fd0*/  LEA.HI.X.SX32 R249, R71, R213.reuse, 0x2, P0 ;  /* 0x000000d547f97211 */ /* 0x080fe400000f16ff */
[-C--:B------:R-:W-:Y:S02]  /*7fe0*/  LEA R244, P0, R68, R212.reuse, 0x2 ;  /* 0x000000d444f47211 */ /* 0x080fe400078010ff */
[----:B------:R-:W-:Y:S01]  /*7ff0*/  ISETP.NE.U32.AND P2, PT, R100, RZ, PT ;  /* 0x000000ff6400720c */ /* 0x000fe20003f45070 */
[----:B------:R-:W-:Y:S01]  /*8000*/  IMAD R100, R4, c[0x0][0x190], RZ ;  /* 0x0000640004647a24 */ /* 0x000fe200078e02ff */
[----:B------:R-:W-:Y:S01]  /*8010*/  LEA.HI.X.SX32 R247, R70, R213, 0x2, P3 ;  /* 0x000000d546f77211 */ /* 0x000fe200018f16ff */
[----:B------:R-:W-:Y:S01]  /*8020*/  IMAD R98, R6, c[0x0][0x190], RZ ;  /* 0x0000640006627a24 */ /* 0x000fe200078e02ff */
[----:B------:R-:W-:-:S02]  /*8030*/  LEA R4, P3, R67, R212, 0x2 ;  /* 0x000000d443047211 */ /* 0x000fc400078610ff */
[-C--:B------:R-:W-:Y:S01]  /*8040*/  LEA.HI.X.SX32 R245, R68, R213.reuse, 0x2, P0 ;  /* 0x000000d544f57211 */ /* 0x080fe200000f16ff */
[----:B------:R-:W-:Y:S01]  /*8050*/  IMAD R102, R5, c[0x0][0x190], RZ ;  /* 0x0000640005667a24 */ /* 0x000fe200078e02ff */
[-C--:B------:R-:W-:Y:S01]  /*8060*/  LEA R6, P0, R66, R212.reuse, 0x2 ;  /* 0x000000d442067211 */ /* 0x080fe200078010ff */
[----:B------:R-:W-:Y:S01]  /*8070*/  IMAD R96, R8, c[0x0][0x190], RZ ;  /* 0x0000640008607a24 */ /* 0x000fe200078e02ff */
        /* <DEDUP_REMOVED lines=13> */
[----:B------:R-:W-:Y:S01]  /*8150*/  STL [R1+0x2b8], R88 ;  /* 0x0002b85801007387 */ /* 0x000fe20000100800 */
[----:B------:R-:W-:Y:S01]  /*8160*/  LEA R14, P0, R58, R212, 0x2 ;  /* 0x000000d43a0e7211 */ /* 0x000fe200078010ff */
[----:B------:R-:W-:Y:S01]  /*8170*/  IMAD R108, R15, c[0x0][0x190], RZ ;  /* 0x000064000f6c7a24 */ /* 0x000fe200078e02ff */
[-C--:B------:R-:W-:Y:S01]  /*8180*/  LEA.HI.X.SX32 R13, R60, R213.reuse, 0x2, P3 ;  /* 0x000000d53c0d7211 */ /* 0x080fe200018f16ff */
[----:B------:R1:W-:Y:S01]  /*8190*/  STL.64 [R1+0x50], R16 ;  /* 0x0000501001007387 */ /* 0x0003e20000100a00 */
[----:B------:R-:W-:-:S02]  /*81a0*/  LEA.HI.X.SX32 R15, R58, R213, 0x2, P0 ;  /* 0x000000d53a0f7211 */ /* 0x000fc400000f16ff */
[CC--:B------:R-:W-:Y:S01]  /*81b0*/  LEA R18, P0, R56.reuse, R212.reuse, 0x2 ;  /* 0x000000d438127211 */ /* 0x0c0fe200078010ff */
[----:B------:R-:W-:Y:S01]  /*81c0*/  IMAD R110, R19, c[0x0][0x190], RZ ;  /* 0x00006400136e7a24 */ /* 0x000fe200078e02ff */
[CC--:B-1----:R-:W-:Y:S02]  /*81d0*/  LEA R16, P3, R57.reuse, R212.reuse, 0x2 ;  /* 0x000000d439107211 */ /* 0x0c2fe400078610ff */
[-C--:B------:R-:W-:Y:S02]  /*81e0*/  LEA.HI.X.SX32 R19, R56, R213.reuse, 0x2, P0 ;  /* 0x000000d538137211 */ /* 0x080fe400000f16ff */
[----:B------:R-:W-:Y:S02]  /*81f0*/  LEA.HI.X.SX32 R17, R57, R213, 0x2, P3 ;  /* 0x000000d539117211 */ /* 0x000fe400018f16ff */
[-C--:B------:R-:W-:Y:S02]  /*8200*/  LEA R20, P3, R54, R212.reuse, 0x2 ;  /* 0x000000d436147211 */ /* 0x080fe400078610ff */
[----:B------:R-:W-:-:S02]  /*8210*/  LEA R22, P0, R53, R212, 0x2 ;  /* 0x000000d435167211 */ /* 0x000fc400078010ff */
[-C--:B------:R-:W-:Y:S02]  /*8220*/  LEA.HI.X.SX32 R21, R54, R213.reuse, 0x2, P3 ;  /* 0x000000d536157211 */ /* 0x080fe400018f16ff */
[-C--:B------:R-:W-:Y:S02]  /*8230*/  LEA R24, P3, R52, R212.reuse, 0x2 ;  /* 0x000000d434187211 */ /* 0x080fe400078610ff */
[-C--:B------:R-:W-:Y:S02]  /*8240*/  LEA.HI.X.SX32 R23, R53, R213.reuse, 0x2, P0 ;  /* 0x000000d535177211 */ /* 0x080fe400000f16ff */
[-C--:B------:R-:W-:Y:S02]  /*8250*/  LEA R26, P0, R50, R212.reuse, 0x2 ;  /* 0x000000d4321a7211 */ /* 0x080fe400078010ff */
[----:B------:R-:W-:Y:S02]  /*8260*/  LEA.HI.X.SX32 R25, R52, R213, 0x2, P3 ;  /* 0x000000d534197211 */ /* 0x000fe400018f16ff */
        /* <DEDUP_REMOVED lines=10> */
[-C--:B------:R-:W-:Y:S01]  /*8310*/  LEA R38, P0, R42, R212.reuse, 0x2 ;  /* 0x000000d42a267211 */ /* 0x080fe200078010ff */
[----:B------:R-:W-:Y:S01]  /*8320*/  IMAD R120, R39, c[0x0][0x190], RZ ;  /* 0x0000640027787a24 */ /* 0x000fe200078e02ff */
[----:B------:R-:W-:Y:S02]  /*8330*/  LEA.HI.X.SX32 R37, R44, R213, 0x2, P3 ;  /* 0x000000d52c257211 */ /* 0x000fe400018f16ff */
[----:B------:R-:W-:-:S02]  /*8340*/  LEA R40, P3, R122, R212, 0x2 ;  /* 0x000000d47a287211 */ /* 0x000fc400078610ff */
[-C--:B------:R-:W-:Y:S02]  /*8350*/  LEA.HI.X.SX32 R39, R42, R213.reuse, 0x2, P0 ;  /* 0x000000d52a277211 */ /* 0x080fe400000f16ff */
[-C--:B------:R-:W-:Y:S02]  /*8360*/  LEA R42, P0, R135, R212.reuse, 0x2 ;  /* 0x000000d4872a7211 */ /* 0x080fe400078010ff */
[-C--:B------:R-:W-:Y:S01]  /*8370*/  LEA.HI.X.SX32 R41, R122, R213.reuse, 0x2, P3 ;  /* 0x000000d57a297211 */ /* 0x080fe200018f16ff */
[----:B------:R-:W-:Y:S01]  /*8380*/  IMAD R122, R43, c[0x0][0x190], RZ ;  /* 0x000064002b7a7a24 */ /* 0x000fe200078e02ff */
[-C--:B------:R-:W-:Y:S02]  /*8390*/  LEA R44, P3, R124, R212.reuse, 0x2 ;  /* 0x000000d47c2c7211 */ /* 0x080fe400078610ff */
[----:B------:R-:W-:Y:S02]  /*83a0*/  LEA.HI.X.SX32 R43, R135, R213, 0x2, P0 ;  /* 0x000000d5872b7211 */ /* 0x000fe400000f16ff */
[----:B------:R-:W-:-:S02]  /*83b0*/  LEA R46, P0, R134, R212, 0x2 ;  /* 0x000000d4862e7211 */ /* 0x000fc400078010ff */
[-C--:B------:R-:W-:Y:S01]  /*83c0*/  LEA.HI.X.SX32 R45, R124, R213.reuse, 0x2, P3 ;  /* 0x000000d57c2d7211 */ /* 0x080fe200018f16ff */
[----:B------:R-:W-:Y:S01]  /*83d0*/  IMAD R124, R47, c[0x0][0x190], RZ ;  /* 0x000064002f7c7a24 */ /* 0x000fe200078e02ff */
[-C--:B------:R-:W-:Y:S02]  /*83e0*/  LEA R48, P3, R126, R212.reuse, 0x2 ;  /* 0x000000d47e307211 */ /* 0x080fe400078610ff */
[-C--:B------:R-:W-:Y:S02]  /*83f0*/  LEA.HI.X.SX32 R47, R134, R213.reuse, 0x2, P0 ;  /* 0x000000d5862f7211 */ /* 0x080fe400000f16ff */
[-C--:B------:R-:W-:Y:S02]  /*8400*/  LEA R50, P0, R132, R212.reuse, 0x2 ;  /* 0x000000d484327211 */ /* 0x080fe400078010ff */
[----:B------:R-:W-:Y:S01]  /*8410*/  LEA.HI.X.SX32 R49, R126, R213, 0x2, P3 ;  /* 0x000000d57e317211 */ /* 0x000fe200018f16ff */
[----:B------:R-:W-:Y:S01]  /*8420*/  IMAD R126, R51, c[0x0][0x190], RZ ;  /* 0x00006400337e7a24 */ /* 0x000fe200078e02ff */
        /* <DEDUP_REMOVED lines=12> */
[-C--:B------:R-:W-:Y:S01]  /*84f0*/  LEA R62, P0, R119, R212.reuse, 0x2 ;  /* 0x000000d4773e7211 */ /* 0x080fe200078010ff */
[----:B------:R-:W-:Y:S01]  /*8500*/  IMAD R132, R63, c[0x0][0x190], RZ ;  /* 0x000064003f847a24 */ /* 0x000fe200078e02ff */
[----:B------:R-:W-:Y:S02]  /*8510*/  LEA.HI.X.SX32 R61, R123, R213, 0x2, P3 ;  /* 0x000000d57b3d7211 */ /* 0x000fe400018f16ff */
[----:B------:R-:W-:-:S02]  /*8520*/  LEA R66, P3, R115, R212, 0x2 ;  /* 0x000000d473427211 */ /* 0x000fc400078610ff */
[-C--:B------:R-:W-:Y:S02]  /*8530*/  LEA.HI.X.SX32 R63, R119, R213.reuse, 0x2, P0 ;  /* 0x000000d5773f7211 */ /* 0x080fe400000f16ff */
[-C--:B------:R-:W-:Y:S01]  /*8540*/  LEA R68, P0, R111, R212.reuse, 0x2 ;  /* 0x000000d46f447211 */ /* 0x080fe200078010ff */
[----:B------:R-:W-:Y:S01]  /*8550*/  IMAD R134, R69, c[0x0][0x190], RZ ;  /* 0x0000640045867a24 */ /* 0x000fe200078e02ff */
[-C--:B------:R-:W-:Y:S02]  /*8560*/  LEA.HI.X.SX32 R67, R115, R213.reuse, 0x2, P3 ;  /* 0x000000d573437211 */ /* 0x080fe400018f16ff */
[-C--:B------:R-:W-:Y:S02]  /*8570*/  LEA R70, P3, R107, R212.reuse, 0x2 ;  /* 0x000000d46b467211 */ /* 0x080fe400078610ff */
[-C--:B------:R-:W-:Y:S02]  /*8580*/  LEA.HI.X.SX32 R69, R111, R213.reuse, 0x2, P0 ;  /* 0x000000d56f457211 */ /* 0x080fe400000f16ff */
[----:B------:R-:W-:Y:S01]  /*8590*/  LEA R72, P0, R103, R212, 0x2 ;  /* 0x000000d467487211 */ /* 0x000fe200078010ff */
[----:B------:R-:W-:Y:S01]  /*85a0*/  IMAD R136, R73, c[0x0][0x190], RZ ;  /* 0x0000640049887a24 */ /* 0x000fe200078e02ff */
[----:B------:R-:W-:-:S02]  /*85b0*/  LEA.HI.X.SX32 R71, R107, R213, 0x2, P3 ;  /* 0x000000d56b477211 */ /* 0x000fc400018f16ff */
[-C--:B------:R-:W-:Y:S02]  /*85c0*/  LEA R74, P3, R78, R212.reuse, 0x2 ;  /* 0x000000d44e4a7211 */ /* 0x080fe400078610ff */
[-C--:B------:R-:W-:Y:S02]  /*85d0*/  LEA.HI.X.SX32 R73, R103, R213.reuse, 0x2, P0 ;  /* 0x000000d567497211 */ /* 0x080fe400000f16ff */
[-C--:B------:R-:W-:Y:S01]  /*85e0*/  LEA R76, P0, R80, R212.reuse, 0x2 ;  /* 0x000000d4504c7211 */ /* 0x080fe200078010ff */
[----:B------:R-:W-:Y:S01]  /*85f0*/  IMAD R138, R77, c[0x0][0x190], RZ ;  /* 0x000064004d8a7a24 */ /* 0x000fe200078e02ff */
[-C--:B------:R-:W-:Y:S02]  /*8600*/  LEA.HI.X.SX32 R75, R78, R213.reuse, 0x2, P3 ;  /* 0x000000d54e4b7211 */ /* 0x080fe400018f16ff */
[----:B------:R-:W-:Y:S02]  /*8610*/  LEA R78, P3, R82, R212, 0x2 ;  /* 0x000000d4524e7211 */ /* 0x000fe400078610ff */
[----:B------:R-:W-:-:S02]  /*8620*/  LEA.HI.X.SX32 R77, R80, R213, 0x2, P0 ;  /* 0x000000d5504d7211 */ /* 0x000fc400000f16ff */
[-C--:B------:R-:W-:Y:S01]  /*8630*/  LEA R80, P0, R84, R212.reuse, 0x2 ;  /* 0x000000d454507211 */ /* 0x080fe200078010ff */
[----:B------:R-:W-:Y:S01]  /*8640*/  STL.64 [R1+0x48], R238 ;  /* 0x000048ee01007387 */ /* 0x000fe20000100a00 */
[-C--:B------:R-:W-:Y:S01]  /*8650*/  LEA.HI.X.SX32 R79, R82, R213.reuse, 0x2, P3 ;  /* 0x000000d5524f7211 */ /* 0x080fe200018f16ff */
[----:B------:R-:W-:Y:S01]  /*8660*/  IMAD R140, R81, c[0x0][0x190], RZ ;  /* 0x00006400518c7a24 */ /* 0x000fe200078e02ff */
[-C--:B------:R-:W-:Y:S01]  /*8670*/  LEA R82, P3, R86, R212.reuse, 0x2 ;  /* 0x000000d456527211 */ /* 0x080fe200078610ff */
[----:B------:R-:W-:Y:S01]  /*8680*/  STL.64 [R1+0x778], R238 ;  /* 0x000778ee01007387 */ /* 0x000fe20000100a00 */
[-C--:B------:R-:W-:Y:S02]  /*8690*/  LEA.HI.X.SX32 R81, R84, R213.reuse, 0x2, P0 ;  /* 0x000000d554517211 */ /* 0x080fe400000f16ff */
[----:B------:R-:W-:Y:S01]  /*86a0*/  LEA R84, P0, R88, R212, 0x2 ;  /* 0x000000d458547211 */ /* 0x000fe200078010ff */
[----:B------:R1:W-:Y:S01]  /*86b0*/  STL [R1+0x2b4], R90 ;  /* 0x0002b45a01007387 */ /* 0x0003e20000100800 */
[----:B------:R-:W-:Y:S01]  /*86c0*/  LEA.HI.X.SX32 R83, R86, R213, 0x2, P3 ;  /* 0x000000d556537211 */ /* 0x000fe200018f16ff */
[----:B------:R-:W-:-:S02]  /*86d0*/  IMAD R142, R85, c[0x0][0x190], RZ ;  /* 0x00006400558e7a24 */ /* 0x000fc400078e02ff */
[----:B------:R-:W-:Y:S01]  /*86e0*/  STL.64 [R1+0x40], R236 ;  /* 0x000040ec01007387 */ /* 0x000fe20000100a00 */
[----:B------:R-:W-:-:S03]  /*86f0*/  LEA R86, P3, R90, R212, 0x2 ;  /* 0x000000d45a567211 */ /* 0x000fc600078610ff */
[----:B------:R-:W-:Y:S01]  /*8700*/  STL.64 [R1+0x780], R236 ;  /* 0x000780ec01007387 */ /* 0x000fe20000100a00 */
[----:B------:R-:W-:-:S03]  /*8710*/  LEA.HI.X.SX32 R85, R88, R213, 0x2, P0 ;  /* 0x000000d558557211 */ /* 0x000fc600000f16ff */
[----:B------:R-:W-:Y:S01]  /*8720*/  STL.64 [R1+0x38], R230 ;  /* 0x000038e601007387 */ /* 0x000fe20000100a00 */
[----:B------:R-:W-:-:S03]  /*8730*/  LEA R88, P0, R92, R212, 0x2 ;  /* 0x000000d45c587211 */ /* 0x000fc600078010ff */
[----:B------:R-:W-:Y:S01]  /*8740*/  STL.64 [R1+0x788], R230 ;  /* 0x000788e601007387 */ /* 0x000fe20000100a00 */
[----:B------:R-:W-:-:S03]  /*8750*/  LEA.HI.X.SX32 R87, R90, R213, 0x2, P3 ;  /* 0x000000d55a577211 */ /* 0x000fc600018f16ff */
[----:B------:R2:W-:Y:S01]  /*8760*/  STL [R1+0x2b0], R92 ;  /* 0x0002b05c01007387 */ /* 0x0005e20000100800 */
[----:B-1----:R-:W-:Y:S01]  /*8770*/  LEA R90, P3, R94, R212, 0x2 ;  /* 0x000000d45e5a7211 */ /* 0x002fe200078610ff */
[----:B------:R-:W-:Y:S02]  /*8780*/  IMAD R144, R89, c[0x0][0x190], RZ ;  /* 0x0000640059907a24 */ /* 0x000fe400078e02ff */
[----:B------:R-:W-:Y:S01]  /*8790*/  STL.64 [R1+0x30], R232 ;  /* 0x000030e801007387 */ /* 0x000fe20000100a00 */
[----:B------:R-:W-:-:S03]  /*87a0*/  LEA.HI.X.SX32 R89, R92, R213, 0x2, P0 ;  /* 0x000000d55c597211 */ /* 0x000fc600000f16ff */
[----:B------:R-:W-:Y:S01]  /*87b0*/  STL.64 [R1+0x790], R232 ;  /* 0x000790e801007387 */ /* 0x000fe20000100a00 */
[----:B--2---:R-:W-:-:S03]  /*87c0*/  LEA R92, P0, R96, R212, 0x2 ;  /* 0x000000d4605c7211 */ /* 0x004fc600078010ff */
[----:B------:R-:W-:Y:S01]  /*87d0*/  STL.64 [R1+0x28], R240 ;  /* 0x000028f001007387 */ /* 0x000fe20000100a00 */
[----:B------:R-:W-:-:S03]  /*87e0*/  LEA.HI.X.SX32 R91, R94, R213, 0x2, P3 ;  /* 0x000000d55e5b7211 */ /* 0x000fc600018f16ff */
[----:B------:R-:W-:Y:S01]  /*87f0*/  STL.64 [R1+0x798], R240 ;  /* 0x000798f001007387 */ /* 0x000fe20000100a00 */
[----:B------:R-:W-:-:S03]  /*8800*/  IMAD R146, R93, c[0x0][0x190], RZ ;  /* 0x000064005d927a24 */ /* 0x000fc600078e02ff */
[----:B------:R1:W-:Y:S01]  /*8810*/  STL [R1+0x2ac], R94 ;  /* 0x0002ac5e01007387 */ /* 0x0003e20000100800 */
[----:B------:R-:W-:-:S03]  /*8820*/  LEA.HI.X.SX32 R93, R96, R213, 0x2, P0 ;  /* 0x000000d5605d7211 */ /* 0x000fc600000f16ff */
[----:B------:R-:W-:Y:S04]  /*8830*/  STL.64 [R1+0x20], R228 ;  /* 0x000020e401007387 */ /* 0x000fe80000100a00 */
[----:B------:R-:W-:Y:S01]  /*8840*/  STL [R1+0x7a0], R229 ;  /* 0x0007a0e501007387 */ /* 0x000fe20000100800 */
[----:B-1----:R-:W-:-:S03]  /*8850*/  LEA R94, P3, R98, R212, 0x2 ;  /* 0x000000d4625e7211 */ /* 0x002fc600078610ff */
[----:B------:R-:W-:Y:S04]  /*8860*/  STL.64 [R1+0x18], R242 ;  /* 0x000018f201007387 */ /* 0x000fe80000100a00 */
[----:B------:R1:W-:Y:S01]  /*8870*/  STL [R1+0x2a8], R96 ;  /* 0x0002a86001007387 */ /* 0x0003e20000100800 */
[----:B------:R-:W-:-:S03]  /*8880*/  LEA.HI.X.SX32 R95, R98, R213, 0x2, P3 ;  /* 0x000000d5625f7211 */ /* 0x000fc600018f16ff */
[----:B------:R-:W-:Y:S01]  /*8890*/  STL.64 [R1+0x10], R224 ;  /* 0x000010e001007387 */ /* 0x000fe20000100a00 */
[----:B------:R-:W-:-:S03]  /*88a0*/  IMAD R148, R97, c[0x0][0x190], RZ ;  /* 0x0000640061947a24 */ /* 0x000fc600078e02ff */
[----:B------:R-:W-:Y:S01]  /*88b0*/  STL.64 [R1+0x8], R2 ;  /* 0x0000080201007387 */ /* 0x000fe20000100a00 */
[----:B-1----:R-:W-:-:S03]  /*88c0*/  LEA R96, P0, R100, R212, 0x2 ;  /* 0x000000d464607211 */ /* 0x002fc600078010ff */
[----:B------:R1:W-:Y:S01]  /*88d0*/  STL [R1+0x2a4], R98 ;  /* 0x0002a46201007387 */ /* 0x0003e20000100800 */
[----:B------:R-:W-:-:S03]  /*88e0*/  LEA.HI.X.SX32 R97, R100, R213, 0x2, P0 ;  /* 0x000000d564617211 */ /* 0x000fc600000f16ff */
[----:B------:R-:W-:Y:S04]  /*88f0*/  STL.64 [R1], R222 ;  /* 0x000000de01007387 */ /* 0x000fe80000100a00 */
[----:B------:R2:W-:Y:S01]  /*8900*/  STL [R1+0x2a0], R100 ;  /* 0x0002a06401007387 */ /* 0x0005e20000100800 */
[CC--:B-1----:R-:W-:Y:S01]  /*8910*/  LEA R98, P3, R102.reuse, R212.reuse, 0x2 ;  /* 0x000000d466627211 */ /* 0x0c2fe200078610ff */
[----:B------:R-:W-:Y:S02]  /*8920*/  IMAD R150, R101, c[0x0][0x190], RZ ;  /* 0x0000640065967a24 */ /* 0x000fe400078e02ff */
[----:B------:R1:W-:Y:S01]  /*8930*/  STL [R1+0x29c], R102 ;  /* 0x00029c6601007387 */ /* 0x0003e20000100800 */
[----:B------:R-:W-:Y:S02]  /*8940*/  LEA.HI.X.SX32 R99, R102, R213, 0x2, P3 ;  /* 0x000000d566637211 */ /* 0x000fe400018f16ff */
[-C--:B--2---:R-:W-:Y:S01]  /*8950*/  LEA R100, P0, R104, R212.reuse, 0x2 ;  /* 0x000000d468647211 */ /* 0x084fe200078010ff */
[----:B------:R2:W-:Y:S01]  /*8960*/  STL [R1+0x298], R104 ;  /* 0x0002986801007387 */ /* 0x0005e20000100800 */
[----:B-1----:R-:W-:-:S02]  /*8970*/  LEA R102, P3, R106, R212, 0x2 ;  /* 0x000000d46a667211 */ /* 0x002fc400078610ff */
[-C--:B------:R-:W-:Y:S01]  /*8980*/  LEA.HI.X.SX32 R101, R104, R213.reuse, 0x2, P0 ;  /* 0x000000d568657211 */ /* 0x080fe200000f16ff */
[----:B------:R1:W-:Y:S01]  /*8990*/  STL [R1+0x294], R106 ;  /* 0x0002946a01007387 */ /* 0x0003e20000100800 */
[-C--:B------:R-:W-:Y:S02]  /*89a0*/  LEA.HI.X.SX32 R103, R106, R213.reuse, 0x2, P3 ;  /* 0x000000d56a677211 */ /* 0x080fe400018f16ff */
[CC--:B--2---:R-:W-:Y:S01]  /*89b0*/  LEA R104, P0, R108.reuse, R212.reuse, 0x2 ;  /* 0x000000d46c687211 */ /* 0x0c4fe200078010ff */
[----:B------:R-:W-:Y:S01]  /*89c0*/  IMAD R152, R105, c[0x0][0x190], RZ ;  /* 0x0000640069987a24 */ /* 0x000fe200078e02ff */
[----:B------:R2:W-:Y:S02]  /*89d0*/  STL [R1+0x290], R108 ;  /* 0x0002906c01007387 */ /* 0x0005e40000100800 */
[----:B------:R-:W-:Y:S02]  /*89e0*/  LEA.HI.X.SX32 R105, R108, R213, 0x2, P0 ;  /* 0x000000d56c697211 */ /* 0x000fe400000f16ff */
[----:B-1----:R-:W-:Y:S01]  /*89f0*/  LEA R106, P3, R110, R212, 0x2 ;  /* 0x000000d46e6a7211 */ /* 0x002fe200078610ff */
[----:B------:R1:W-:Y:S01]  /*8a00*/  STL [R1+0x28c], R110 ;  /* 0x00028c6e01007387 */ /* 0x0003e20000100800 */
[----:B------:R-:W-:-:S02]  /*8a10*/  IMAD R154, R109, c[0x0][0x190], RZ ;  /* 0x000064006d9a7a24 */ /* 0x000fc400078e02ff */
[-C--:B------:R-:W-:Y:S02]  /*8a20*/  LEA.HI.X.SX32 R107, R110, R213.reuse, 0x2, P3 ;  /* 0x000000d56e6b7211 */ /* 0x080fe400018f16ff */
[CC--:B--2---:R-:W-:Y:S01]  /*8a30*/  LEA R108, P0, R112.reuse, R212.reuse, 0x2 ;  /* 0x000000d4706c7211 */ /* 0x0c4fe200078010ff */
[----:B------:R2:W-:Y:S03]  /*8a40*/  STL [R1+0x288], R112 ;  /* 0x0002887001007387 */ /* 0x0005e60000100800 */
[----:B------:R-:W-:Y:S02]  /*8a50*/  LEA.HI.X.SX32 R109, R112, R213, 0x2, P0 ;  /* 0x000000d5706d7211 */ /* 0x000fe400000f16ff */
[-C--:B-1----:R-:W-:Y:S01]  /*8a60*/  LEA R110, P3, R114, R212.reuse, 0x2 ;  /* 0x000000d4726e7211 */ /* 0x082fe200078610ff */
[----:B------:R1:W-:Y:S01]  /*8a70*/  STL [R1+0x284], R114 ;  /* 0x0002847201007387 */ /* 0x0003e20000100800 */
[----:B------:R-:W-:Y:S01]  /*8a80*/  IMAD R156, R113, c[0x0][0x190], RZ ;  /* 0x00006400719c7a24 */ /* 0x000fe200078e02ff */
[----:B--2---:R-:W-:-:S02]  /*8a90*/  LEA R112, P0, R116, R212, 0x2 ;  /* 0x000000d474707211 */ /* 0x004fc400078010ff */
[-C--:B------:R-:W-:Y:S01]  /*8aa0*/  LEA.HI.X.SX32 R111, R114, R213.reuse, 0x2, P3 ;  /* 0x000000d5726f7211 */ /* 0x080fe200018f16ff */
[----:B------:R2:W-:Y:S01]  /*8ab0*/  STL [R1+0x280], R116 ;  /* 0x0002807401007387 */ /* 0x0005e20000100800 */
[-C--:B------:R-:W-:Y:S02]  /*8ac0*/  LEA.HI.X.SX32 R113, R116, R213.reuse, 0x2, P0 ;  /* 0x000000d574717211 */ /* 0x080fe400000f16ff */
[CC--:B-1----:R-:W-:Y:S01]  /*8ad0*/  LEA R114, P3, R118.reuse, R212.reuse, 0x2 ;  /* 0x000000d476727211 */ /* 0x0c2fe200078610ff */
[----:B------:R1:W-:Y:S01]  /*8ae0*/  STL [R1+0x27c], R118 ;  /* 0x00027c7601007387 */ /* 0x0003e20000100800 */
[----:B------:R-:W-:Y:S02]  /*8af0*/  IMAD R158, R117, c[0x0][0x190], RZ ;  /* 0x00006400759e7a24 */ /* 0x000fe400078e02ff */
        /* <DEDUP_REMOVED lines=120> */
[----:B------:R2:W-:Y:S01]  /*9280*/  STL [R1+0x1e4], R186 ;  /* 0x0001e4ba01007387 */ /* 0x0005e20000100800 */
[----:B-1----:R-:W-:Y:S02]  /*9290*/  IMAD R190, R185, c[0x0][0x190], RZ ;  /* 0x00006400b9be7a24 */ /* 0x002fe400078e02ff */
[-C--:B------:R-:W-:Y:S01]  /*92a0*/  LEA.HI.X.SX32 R185, R186, R213.reuse, 0x2, P0 ;  /* 0x000000d5bab97211 */ /* 0x080fe200000f16ff */
[----:B------:R-:W-:Y:S01]  /*92b0*/  IMAD R192, R187, c[0x0][0x190], RZ ;  /* 0x00006400bbc07a24 */ /* 0x000fe200078e02ff */
[CC--:B--2---:R-:W-:Y:S01]  /*92c0*/  LEA R186, P0, R188.reuse, R212.reuse, 0x2 ;  /* 0x000000d4bcba7211 */ /* 0x0c4fe200078010ff */
[----:B------:R1:W-:Y:S03]  /*92d0*/  STL [R1+0x1e0], R188 ;  /* 0x0001e0bc01007387 */ /* 0x0003e60000100800 */
[----:B------:R-:W-:Y:S01]  /*92e0*/  LEA.HI.X.SX32 R187, R188, R213, 0x2, P0 ;  /* 0x000000d5bcbb7211 */ /* 0x000fe200000f16ff */
[----:B------:R-:W-:Y:S01]  /*92f0*/  IMAD R194, R189, c[0x0][0x190], RZ ;  /* 0x00006400bdc27a24 */ /* 0x000fe200078e02ff */
[----:B------:R2:W-:Y:S01]  /*9300*/  STL [R1+0x1dc], R190 ;  /* 0x0001dcbe01007387 */ /* 0x0005e20000100800 */
[----:B-1----:R-:W-:-:S04]  /*9310*/  LEA R188, P0, R190, R212, 0x2 ;  /* 0x000000d4bebc7211 */ /* 0x002fc800078010ff */
[-C--:B------:R-:W-:Y:S02]  /*9320*/  LEA.HI.X.SX32 R189, R190, R213.reuse, 0x2, P0 ;  /* 0x000000d5bebd7211 */ /* 0x080fe400000f16ff */
[CC--:B--2---:R-:W-:Y:S01]  /*9330*/  LEA R190, P0, R192.reuse, R212.reuse, 0x2 ;  /* 0x000000d4c0be7211 */ /* 0x0c4fe200078010ff */
[----:B------:R-:W-:Y:S01]  /*9340*/  IMAD R196, R191, c[0x0][0x190], RZ ;  /* 0x00006400bfc47a24 */ /* 0x000fe200078e02ff */
[----:B------:R1:W-:Y:S02]  /*9350*/  STL [R1+0x1d8], R192 ;  /* 0x0001d8c001007387 */ /* 0x0003e40000100800 */
        /* <DEDUP_REMOVED lines=27> */
[----:B-1----:R-:W-:-:S03]  /*9510*/  LEA R204, P0, R206, R212, 0x2 ;  /* 0x000000d4cecc7211 */ /* 0x002fc600078010ff */
[----:B------:R-:W1:Y:S01]  /*9520*/  S2R R239, SR_TID.X ;  /* 0x0000000000ef7919 */ /* 0x000e620000002100 */
[-C--:B------:R-:W-:Y:S02]  /*9530*/  LEA.HI.X.SX32 R205, R206, R213.reuse, 0x2, P0 ;  /* 0x000000d5cecd7211 */ /* 0x080fe400000f16ff */
[CC--:B--2---:R-:W-:Y:S01]  /*9540*/  LEA R206, P0, R208.reuse, R212.reuse, 0x2 ;  /* 0x000000d4d0ce7211 */ /* 0x0c4fe200078010ff */
[----:B------:R-:W-:Y:S01]  /*9550*/  IMAD R227, R207, c[0x0][0x190], RZ ;  /* 0x00006400cfe37a24 */ /* 0x000fe200078e02ff */
[----:B------:R2:W-:Y:S02]  /*9560*/  STL [R1+0x198], R208 ;  /* 0x000198d001007387 */ /* 0x0005e40000100800 */
[----:B------:R-:W-:Y:S01]  /*9570*/  LEA.HI.X.SX32 R207, R208, R213, 0x2, P0 ;  /* 0x000000d5d0cf7211 */ /* 0x000fe200000f16ff */
[----:B------:R-:W-:Y:S01]  /*9580*/  IMAD R226, R209, c[0x0][0x190], RZ ;  /* 0x00006400d1e27a24 */ /* 0x000fe200078e02ff */
[----:B------:R3:W-:Y:S01]  /*9590*/  STL [R1+0x194], R210 ;  /* 0x000194d201007387 */ /* 0x0007e20000100800 */
[----:B--2---:R-:W-:-:S04]  /*95a0*/  LEA R208, P0, R210, R212, 0x2 ;  /* 0x000000d4d2d07211 */ /* 0x004fc800078010ff */
[----:B------:R-:W-:Y:S02]  /*95b0*/  LEA.HI.X.SX32 R209, R210, R213, 0x2, P0 ;  /* 0x000000d5d2d17211 */ /* 0x000fe400000f16ff */
[----:B---3--:R-:W-:-:S04]  /*95c0*/  LEA R210, P0, R227, R212, 0x2 ;  /* 0x000000d4e3d27211 */ /* 0x008fc800078010ff */
[-C--:B------:R-:W-:Y:S02]  /*95d0*/  LEA.HI.X.SX32 R211, R227, R213.reuse, 0x2, P0 ;  /* 0x000000d5e3d37211 */ /* 0x080fe400000f16ff */
[C---:B------:R-:W-:Y:S01]  /*95e0*/  LEA R212, P0, R226.reuse, R212, 0x2 ;  /* 0x000000d4e2d47211 */ /* 0x040fe200078010ff */
[----:B------:R2:W-:Y:S01]  /*95f0*/  STL [R1+0x190], R227 ;  /* 0x000190e301007387 */ /* 0x0005e20000100800 */
[----:B------:R-:W-:Y:S02]  /*9600*/  ULDC UR5, c[0x0][0x180] ;  /* 0x0000600000057ab9 */ /* 0x000fe40000000800 */
[----:B------:R-:W-:Y:S01]  /*9610*/  LEA.HI.X.SX32 R213, R226, R213, 0x2, P0 ;  /* 0x000000d5e2d57211 */ /* 0x000fe200000f16ff */
[----:B------:R3:W-:Y:S01]  /*9620*/  STL [R1+0x17c], R226 ;  /* 0x00017ce201007387 */ /* 0x0007e20000100800 */
[----:B------:R-:W-:Y:S01]  /*9630*/  UIADD3 UR4, UR5, -0x20, URZ ;  /* 0xffffffe005047890 */ /* 0x000fe2000fffe03f */
[----:B------:R-:W-:Y:S01]  /*9640*/  IMAD.MOV.U32 R238, RZ, RZ, 0x1f ;  /* 0x0000001fffee7424 */ /* 0x000fe200078e00ff */
[----:B-1----:R-:W-:Y:S01]  /*9650*/  SHF.R.U32.HI R239, RZ, 0x6, R239 ;  /* 0x00000006ffef7819 */ /* 0x002fe200000116ef */
[----:B------:R-:W4:Y:S01]  /*9660*/  LDL.64 R240, [R1+0x90] ;  /* 0x0000900001f07983 */ /* 0x000f220000100a00 */
[----:B--2---:R-:W-:-:S02]  /*9670*/  LOP3.LUT R227, R219, 0x60, RZ, 0xc0, !PT ;  /* 0x00000060dbe37812 */ /* 0x004fc400078ec0ff */
[----:B---3--:R-:W-:Y:S01]  /*9680*/  LOP3.LUT R226, R219, 0x7f, RZ, 0xc0, !PT ;  /* 0x0000007fdbe27812 */ /* 0x008fe200078ec0ff */
[----:B------:R-:W2:Y:S01]  /*9690*/  LDL.64 R232, [R1+0x80] ;  /* 0x0000800001e87983 */ /* 0x000ea20000100a00 */
[----:B------:R-:W-:-:S03]  /*96a0*/  SHF.R.U32.HI R227, RZ, 0x1, R227 ;  /* 0x00000001ffe37819 */ /* 0x000fc600000116e3 */
[----:B------:R-:W-:Y:S01]  /*96b0*/  IMAD.SHL.U32 R226, R226, 0x4, RZ ;  /* 0x00000004e2e27824 */ /* 0x000fe200078e00ff */
[----:B------:R-:W-:Y:S01]  /*96c0*/  ISETP.GE.AND P0, PT, R234, UR4, PT ;  /* 0x00000004ea007c0c */ /* 0x000fe2000bf06270 */
[----:B------:R-:W3:Y:S01]  /*96d0*/  LDL.64 R230, [R1+0x70] ;  /* 0x0000700001e67983 */ /* 0x000ee20000100a00 */
[----:B------:R-:W-:Y:S02]  /*96e0*/  IADD3 R238, R238, c[0x0][0x180], RZ ;  /* 0x00006000eeee7a10 */ /* 0x000fe40007ffe0ff */
[----:B------:R-:W-:Y:S01]  /*96f0*/  SGXT.U32 R239, R239, 0x1 ;  /* 0x00000001efef781a */ /* 0x000fe20000000000 */
[----:B------:R-:W2:Y:S01]  /*9700*/  LDL.64 R236, [R1+0x60] ;  /* 0x0000600001ec7983 */ /* 0x000ea20000100a00 */
[----:B------:R-:W-:Y:S02]  /*9710*/  SHF.R.U32.HI R219, RZ, 0x6, R219 ;  /* 0x00000006ffdb7819 */ /* 0x000fe400000116db */
[----:B------:R-:W-:Y:S02]  /*9720*/  LOP3.LUT R226, R226, R227, RZ, 0x3c, !PT ;  /* 0x000000e3e2e27212 */ /* 0x000fe400078e3cff */
[----:B------:R-:W-:-:S02]  /*9730*/  SEL R227, RZ, 0x4, P0 ;  /* 0x00000004ffe37807 */ /* 0x000fc40000000000 */
[----:B------:R-:W-:Y:S02]  /*9740*/  ISETP.GT.AND P0, PT, R238, 0x3f, PT ;  /* 0x0000003fee00780c */ /* 0x000fe40003f04270 */
[----:B------:R-:W-:Y:S02]  /*9750*/  LOP3.LUT R239, R239, 0x4, RZ, 0xfc, !PT ;  /* 0x00000004efef7812 */ /* 0x000fe400078efcff */
[----:B------:R-:W-:Y:S02]  /*9760*/  SGXT.U32 R219, R219, 0x1 ;  /* 0x00000001dbdb781a */ /* 0x000fe40000000000 */
[----:B------:R-:W-:Y:S02]  /*9770*/  SEL R227, R227, RZ, P0 ;  /* 0x000000ffe3e37207 */ /* 0x000fe40000000000 */
[----:B------:R-:W-:Y:S02]  /*9780*/  ISETP.GE.AND P6, PT, R239, UR4, PT ;  /* 0x00000004ef007c0c */ /* 0x000fe4000bfc6270 */
[----:B------:R-:W-:Y:S01]  /*9790*/  LOP3.LUT R219, R219, 0x8, RZ, 0xfc, !PT ;  /* 0x00000008dbdb7812 */ /* 0x000fe200078efcff */
[----:B------:R-:W2:Y:S01]  /*97a0*/  LDL.64 R238, [R1+0x50] ;  /* 0x0000500001ee7983 */ /* 0x000ea20000100a00 */
[----:B------:R-:W-:-:S02]  /*97b0*/  ISETP.NE.U32.AND P3, PT, R227, RZ, PT ;  /* 0x000000ffe300720c */ /* 0x000fc40003f65070 */
[----:B------:R-:W-:Y:S02]  /*97c0*/  SEL R227, RZ, 0x4, P6 ;  /* 0x00000004ffe37807 */ /* 0x000fe40003000000 */
[----:B------:R-:W-:Y:S02]  /*97d0*/  ISETP.GE.AND P6, PT, R219, UR4, PT ;  /* 0x00000004db007c0c */ /* 0x000fe4000bfc6270 */
[----:B------:R-:W2:Y:S01]  /*97e0*/  LDL.LU R219, [R1+0x7b4] ;  /* 0x0007b40001db7983 */ /* 0x000ea20000300800 */
[----:B------:R-:W-:Y:S02]  /*97f0*/  LOP3.LUT R229, R235, 0x40, RZ, 0x3c, !PT ;  /* 0x00000040ebe57812 */ /* 0x000fe400078e3cff */
[----:B------:R-:W-:-:S03]  /*9800*/  SEL R227, R227, RZ, P0 ;  /* 0x000000ffe3e37207 */ /* 0x000fc60000000000 */
[----:B------:R1:W-:Y:S01]  /*9810*/  LDGSTS.E [R229+0x20e00], [R220.64], P5 ;  /* 0x20e00000dce57fae */ /* 0x0003e2000a921846 */
[----:B------:R-:W-:Y:S02]  /*9820*/  ISETP.NE.U32.AND P5, PT, R227, RZ, PT ;  /* 0x000000ffe300720c */ /* 0x000fe40003fa5070 */
[----:B------:R-:W-:Y:S02]  /*9830*/  SEL R227, RZ, 0x4, P6 ;  /* 0x00000004ffe37807 */ /* 0x000fe40003000000 */
[----:B------:R-:W-:Y:S02]  /*9840*/  LOP3.LUT R214, R214, 0xc, RZ, 0xfc, !PT ;  /* 0x0000000cd6d67812 */ /* 0x000fe400078efcff */
[----:B------:R-:W-:-:S04]  /*9850*/  SEL R227, R227, RZ, P0 ;  /* 0x000000ffe3e37207 */ /* 0x000fc80000000000 */
[----:B------:R-:W-:Y:S01]  /*9860*/  ISETP.NE.U32.AND P6, PT, R227, RZ, PT ;  /* 0x000000ffe300720c */ /* 0x000fe20003fc5070 */
[----:B--2---:R1:W-:Y:S01]  /*9870*/  LDGSTS.E [R229+0x21200], [R218.64], P4 ;  /* 0x21200000dae57fae */ /* 0x0043e2000a121846 */
[----:B------:R-:W-:-:S03]  /*9880*/  ISETP.GE.AND P4, PT, R214, UR4, PT ;  /* 0x00000004d6007c0c */ /* 0x000fc6000bf86270 */
[----:B------:R-:W2:Y:S01]  /*9890*/  LDL.LU R214, [R1+0x7b0] ;  /* 0x0007b00001d67983 */ /* 0x000ea20000300800 */
[----:B------:R-:W-:Y:S02]  /*98a0*/  SEL R227, RZ, 0x4, P4 ;  /* 0x00000004ffe37807 */ /* 0x000fe40002000000 */
[----:B------:R-:W-:Y:S02]  /*98b0*/  ISETP.NE.U32.AND P4, PT, R215, RZ, PT ;  /* 0x000000ffd700720c */ /* 0x000fe40003f85070 */
[----:B------:R-:W2:Y:S01]  /*98c0*/  LDL.LU R215, [R1+0x7ac] ;  /* 0x0007ac0001d77983 */ /* 0x000ea20000300800 */
[----:B------:R-:W-:-:S10]  /*98d0*/  LOP3.LUT R252, R252, 0x10, RZ, 0xfc, !PT ;  /* 0x00000010fcfc7812 */ /* 0x000fd400078efcff */
[----:B------:R1:W-:Y:S01]  /*98e0*/  LDGSTS.E [R229+0x21600], [R216.64], P4 ;  /* 0x21600000d8e57fae */ /* 0x0003e2000a121846 */
[----:B------:R-:W-:-:S04]  /*98f0*/  ISETP.GE.AND P4, PT, R252, UR4, PT ;  /* 0x00000004fc007c0c */ /* 0x000fc8000bf86270 */
[----:B------:R-:W-:-:S04]  /*9900*/  SEL R252, RZ, 0x4, P4 ;  /* 0x00000004fffc7807 */ /* 0x000fc80002000000 */
[----:B------:R-:W-:-:S04]  /*9910*/  SEL R252, R252, RZ, P0 ;  /* 0x000000fffcfc7207 */ /* 0x000fc80000000000 */
[----:B------:R-:W-:Y:S01]  /*9920*/  ISETP.NE.U32.AND P4, PT, R252, RZ, PT ;  /* 0x000000fffc00720c */ /* 0x000fe20003f85070 */
[----:B--2---:R1:W-:Y:S01]  /*9930*/  LDGSTS.E [R229+0x21a00], [R214.64], P2 ;  /* 0x21a00000d6e57fae */ /* 0x0043e20009121846 */
[----:B------:R-:W-:-:S03]  /*9940*/  ISETP.GE.AND P2, PT, R64, UR4, PT ;  /* 0x0000000440007c0c */ /* 0x000fc6000bf46270 */
[----:B------:R-:W2:Y:S01]  /*9950*/  LDL.LU R64, [R1+0x7a8] ;  /* 0x0007a80001407983 */ /* 0x000ea20000300800 */
[----:B------:R-:W-:Y:S02]  /*9960*/  SEL R252, RZ, 0x4, P2 ;  /* 0x00000004fffc7807 */ /* 0x000fe40001000000 */
[----:B------:R-:W-:Y:S02]  /*9970*/  ISETP.NE.U32.AND P2, PT, R65, RZ, PT ;  /* 0x000000ff4100720c */ /* 0x000fe40003f45070 */
[----:B------:R-:W2:Y:S11]  /*9980*/  LDL.LU R65, [R1+0x7a4] ;  /* 0x0007a40001417983 */ /* 0x000eb60000300800 */
[----:B--2---:R1:W-:Y:S04]  /*9990*/  LDGSTS.E [R229+0x21e00], [R64.64], P2 ;  /* 0x21e0000040e57fae */ /* 0x0043e80009121846 */
[----:B------:R-:W0:Y:S04]  /*99a0*/  LDGDEPBAR ;  /* 0x00000000000079af */ /* 0x000e280000000000 */
[----:B----4-:R2:W-:Y:S04]  /*99b0*/  LDGSTS.E [R226], [R240.64], P1 ;  /* 0x00000000f0e27fae */ /* 0x0105e80008921846 */
[----:B-1----:R-:W4:Y:S04]  /*99c0*/  LDL.LU R229, [R1+0x7a0] ;  /* 0x0007a00001e57983 */ /* 0x002f280000300800 */
[----:B------:R1:W-:Y:S04]  /*99d0*/  LDGSTS.E [R226+0x400], [R232.64], P1 ;  /* 0x00400000e8e27fae */ /* 0x0003e80008921846 */
[----:B--2---:R-:W2:Y:S04]  /*99e0*/  LDL.LU.64 R240, [R1+0x798] ;  /* 0x0007980001f07983 */ /* 0x004ea80000300a00 */
[----:B---3--:R3:W-:Y:S04]  /*99f0*/  LDGSTS.E [R226+0x800], [R230.64], P1 ;  /* 0x00800000e6e27fae */ /* 0x0087e80008921846 */
[----:B-1----:R-:W2:Y:S04]  /*9a00*/  LDL.LU.64 R232, [R1+0x790] ;  /* 0x0007900001e87983 */ /* 0x002ea80000300a00 */
[----:B------:R1:W-:Y:S04]  /*9a10*/  LDGSTS.E [R226+0xc00], [R236.64], P1 ;  /* 0x00c00000ece27fae */ /* 0x0003e80008921846 */
[----:B---3--:R-:W2:Y:S04]  /*9a20*/  LDL.LU.64 R230, [R1+0x788] ;  /* 0x0007880001e67983 */ /* 0x008ea80000300a00 */
[----:B------:R1:W-:Y:S04]  /*9a30*/  LDGSTS.E [R226+0x1000], [R238.64], P1 ;  /* 0x01000000eee27fae */ /* 0x0003e80008921846 */
[----:B-1----:R-:W2:Y:S04]  /*9a40*/  LDL.LU.64 R236, [R1+0x780] ;  /* 0x0007800001ec7983 */ /* 0x002ea80000300a00 */
[----:B------:R-:W2:Y:S04]  /*9a50*/  LDL.LU.64 R238, [R1+0x778] ;  /* 0x0007780001ee7983 */ /* 0x000ea80000300a00 */
[----:B--2---:R1:W-:Y:S04]  /*9a60*/  LDGSTS.E [R226+0x1400], [R236.64], P1 ;  /* 0x01400000ece27fae */ /* 0x0043e80008921846 */
[----:B------:R2:W-:Y:S04]  /*9a70*/  LDGSTS.E [R226+0x1800], [R232.64], P1 ;  /* 0x01800000e8e27fae */ /* 0x0005e80008921846 */
[----:B----4-:R4:W-:Y:S04]  /*9a80*/  LDGSTS.E [R226+0x1c00], [R228.64], P1 ;  /* 0x01c00000e4e27fae */ /* 0x0109e80008921846 */
[----:B-1----:R-:W2:Y:S04]  /*9a90*/  LDL.LU.64 R236, [R1+0x770] ;  /* 0x0007700001ec7983 */ /* 0x002ea80000300a00 */
[----:B--2---:R-:W2:Y:S04]  /*9aa0*/  LDL.LU.64 R232, [R1+0x768] ;  /* 0x0007680001e87983 */ /* 0x004ea80000300a00 */
[----:B----4-:R-:W4:Y:S04]  /*9ab0*/  LDL.LU.64 R228, [R1+0x760] ;  /* 0x0007600001e47983 */ /* 0x010f280000300a00 */
[----:B------:R1:W-:Y:S04]  /*9ac0*/  LDGSTS.E [R226+0x2000], [R224.64], P1 ;  /* 0x02000000e0e27fae */ /* 0x0003e80008921846 */
[----:B------:R1:W-:Y:S04]  /*9ad0*/  LDGSTS.E [R226+0x2400], [R222.64], P1 ;  /* 0x02400000dee27fae */ /* 0x0003e80008921846 */
[----:B------:R1:W-:Y:S04]  /*9ae0*/  LDGSTS.E [R226+0x2800], [R248.64], P1 ;  /* 0x02800000f8e27fae */ /* 0x0003e80008921846 */
[----:B-1----:R-:W2:Y:S04]  /*9af0*/  LDL.LU.64 R224, [R1+0x758] ;  /* 0x0007580001e07983 */ /* 0x002ea80000300a00 */
[----:B------:R1:W-:Y:S04]  /*9b00*/  LDGSTS.E [R226+0x2c00], [R244.64], P1 ;  /* 0x02c00000f4e27fae */ /* 0x0003e80008921846 */
        /* <DEDUP_REMOVED lines=38> */
[----:B------:R1:W-:Y:S01]  /*9d70*/  LDGSTS.E [R226+0xc800], [R160.64], P1 ;  /* 0x0c800000a0e27fae */ /* 0x0003e20008921846 */
[----:B------:R-:W-:-:S03]  /*9d80*/  SEL R252, R252, RZ, P0 ;  /* 0x000000fffcfc7207 */ /* 0x000fc60000000000 */
[----:B------:R1:W-:Y:S04]  /*9d90*/  LDGSTS.E [R226+0xcc00], [R164.64], P1 ;  /* 0x0cc00000a4e27fae */ /* 0x0003e80008921846 */
[----:B------:R1:W-:Y:S04]  /*9da0*/  LDGSTS.E [R226+0xd000], [R168.64], P1 ;  /* 0x0d000000a8e27fae */ /* 0x0003e80008921846 */
[----:B------:R1:W-:Y:S04]  /*9db0*/  LDGSTS.E [R226+0xd400], [R172.64], P1 ;  /* 0x0d400000ace27fae */ /* 0x0003e80008921846 */
[----:B------:R1:W-:Y:S01]  /*9dc0*/  LDGSTS.E [R226+0xd800], [R176.64], P1 ;  /* 0x0d800000b0e27fae */ /* 0x0003e20008921846 */
[----:B------:R-:W-:-:S03]  /*9dd0*/  ISETP.NE.U32.AND P2, PT, R252, RZ, PT ;  /* 0x000000fffc00720c */ /* 0x000fc60003f45070 */
[----:B------:R1:W-:Y:S01]  /*9de0*/  LDGSTS.E [R226+0xdc00], [R180.64], P1 ;  /* 0x0dc00000b4e27fae */ /* 0x0003e20008921846 */
[----:B------:R-:W-:-:S03]  /*9df0*/  LOP3.LUT R252, R226, 0x40, RZ, 0x3c, !PT ;  /* 0x00000040e2fc7812 */ /* 0x000fc600078e3cff */
[----:B------:R1:W-:Y:S04]  /*9e00*/  LDGSTS.E [R226+0xe000], [R184.64], P1 ;  /* 0x0e000000b8e27fae */ /* 0x0003e80008921846 */
[----:B------:R1:W-:Y:S04]  /*9e10*/  LDGSTS.E [R226+0xe400], [R188.64], P1 ;  /* 0x0e400000bce27fae */ /* 0x0003e80008921846 */
[----:B------:R1:W-:Y:S04]  /*9e20*/  LDGSTS.E [R226+0xe800], [R192.64], P1 ;  /* 0x0e800000c0e27fae */ /* 0x0003e80008921846 */
[----:B------:R1:W-:Y:S04]  /*9e30*/  LDGSTS.E [R226+0xec00], [R196.64], P1 ;  /* 0x0ec00000c4e27fae */ /* 0x0003e80008921846 */
[----:B------:R1:W-:Y:S04]  /*9e40*/  LDGSTS.E [R226+0xf000], [R200.64], P1 ;  /* 0x0f000000c8e27fae */ /* 0x0003e80008921846 */
[----:B------:R1:W-:Y:S04]  /*9e50*/  LDGSTS.E [R226+0xf400], [R204.64], P1 ;  /* 0x0f400000cce27fae */ /* 0x0003e80008921846 */
[----:B------:R1:W-:Y:S04]  /*9e60*/  LDGSTS.E [R226+0xf800], [R208.64], P1 ;  /* 0x0f800000d0e27fae */ /* 0x0003e80008921846 */
[----:B------:R-:W3:Y:S04]  /*9e70*/  LDL.LU.64 R222, [R1+0x750] ;  /* 0x0007500001de7983 */ /* 0x000ee80000300a00 */
[----:B------:R1:W-:Y:S04]  /*9e80*/  LDGSTS.E [R226+0xfc00], [R212.64], P1 ;  /* 0x0fc00000d4e27fae */ /* 0x0003e80008921846 */
[----:B-1----:R-:W3:Y:S04]  /*9e90*/  LDL.LU R226, [R1+0x748] ;  /* 0x0007480001e27983 */ /* 0x002ee80000300800 */
[----:B--2---:R1:W-:Y:S04]  /*9ea0*/  LDGSTS.E [R252+0x200], [R224.64], P1 ;  /* 0x00200000e0fc7fae */ /* 0x0043e80008921846 */
[----:B----4-:R2:W-:Y:S04]  /*9eb0*/  LDGSTS.E [R252+0x600], [R228.64], P1 ;  /* 0x00600000e4fc7fae */ /* 0x0105e80008921846 */
[----:B------:R4:W-:Y:S04]  /*9ec0*/  LDGSTS.E [R252+0xa00], [R232.64], P1 ;  /* 0x00a00000e8fc7fae */ /* 0x0009e80008921846 */
[----:B-1----:R-:W3:Y:S04]  /*9ed0*/  LDL.LU.64 R224, [R1+0x740] ;  /* 0x0007400001e07983 */ /* 0x002ee80000300a00 */
[----:B--2---:R-:W2:Y:S04]  /*9ee0*/  LDL.LU.64 R228, [R1+0x738] ;  /* 0x0007380001e47983 */ /* 0x004ea80000300a00 */
[----:B----4-:R-:W4:Y:S04]  /*9ef0*/  LDL.LU.64 R232, [R1+0x730] ;  /* 0x0007300001e87983 */ /* 0x010f280000300a00 */
[----:B------:R1:W-:Y:S04]  /*9f00*/  LDGSTS.E [R252+0xe00], [R236.64], P1 ;  /* 0x00e00000ecfc7fae */ /* 0x0003e80008921846 */
[----:B------:R1:W-:Y:S04]  /*9f10*/  LDGSTS.E [R252+0x1200], [R238.64], P1 ;  /* 0x01200000eefc7fae */ /* 0x0003e80008921846 */
[----:B------:R1:W-:Y:S04]  /*9f20*/  LDGSTS.E [R252+0x1600], [R230.64], P1 ;  /* 0x01600000e6fc7fae */ /* 0x0003e80008921846 */
[----:B-1----:R-:W2:Y:S04]  /*9f30*/  LDL.LU.64 R236, [R1+0x728] ;  /* 0x0007280001ec7983 */ /* 0x002ea80000300a00 */
[----:B------:R-:W2:Y:S04]  /*9f40*/  LDL.LU.64 R238, [R1+0x720] ;  /* 0x0007200001ee7983 */ /* 0x000ea80000300a00 */
[----:B------:R-:W2:Y:S04]  /*9f50*/  LDL.LU.64 R230, [R1+0x718] ;  /* 0x0007180001e67983 */ /* 0x000ea80000300a00 */
        /* <DEDUP_REMOVED lines=60> */
[----:B--2---:R1:W-:Y:S04]  /*a320*/  LDGSTS.E [R252+0xfe00], [R2.64], P1 ;  /* 0x0fe0000002fc7fae */ /* 0x0043e80008921846 */
[----:B------:R-:W0:Y:S04]  /*a330*/  LDGDEPBAR ;  /* 0x00000000000079af */ /* 0x000e280000000000 */
[----:B-1----:R-:W2:Y:S01]  /*a340*/  LDL.LU R252, [R1+0x6fc] ;  /* 0x0006fc0001fc7983 */ /* 0x002ea20000300800 */
[----:B------:R-:W-:-:S02]  /*a350*/  LOP3.LUT R234, R234, 0x1c, RZ, 0xfc, !PT ;  /* 0x0000001ceaea7812 */ /* 0x000fc400078efcff */
[----:B------:R-:W-:Y:S01]  /*a360*/  SEL R227, R227, RZ, P0 ;  /* 0x000000ffe3e37207 */ /* 0x000fe20000000000 */
[----:B------:R-:W-:Y:S01]  /*a370*/  BAR.SYNC.DEFER_BLOCKING 0x0 ;  /* 0x0000000000007b1d */ /* 0x000fe20000010000 */
[----:B--2---:R-:W-:Y:S01]  /*a380*/  ISETP.GE.AND P1, PT, R252, UR4, PT ;  /* 0x00000004fc007c0c */ /* 0x004fe2000bf26270 */
[----:B------:R-:W-:Y:S01]  /*a390*/  IMAD.MOV.U32 R252, RZ, RZ, c[0x0][0x188] ;  /* 0x00006200fffc7624 */ /* 0x000fe200078e00ff */
[----:B------:R-:W-:-:S03]  /*a3a0*/  ISETP.GE.AND P1, PT, R234, UR4, PT ;  /* 0x00000004ea007c0c */ /* 0x000fc6000bf26270 */
[----:B------:R-:W-:-:S04]  /*a3b0*/  IMAD.SHL.U32 R234, R252, 0x20, RZ ;  /* 0x00000020fcea7824 */ /* 0x000fc800078e00ff */
[----:B------:R-:W-:-:S05]  /*a3c0*/  IMAD.WIDE R242, R234, 0x4, R242 ;  /* 0x00000004eaf27825 */ /* 0x000fca00078e02f2 */
[----:B------:R-:W-:Y:S01]  /*a3d0*/  @!PT LDS RZ, [RZ] ;  /* 0x00000000fffff984 */ /* 0x000fe20000000800 */
[----:B------:R-:W-:Y:S01]  /*a3e0*/  @!PT LDS RZ, [RZ] ;  /* 0x00000000fffff984 */ /* 0x000fe20000000800 */
[----:B------:R-:W-:Y:S01]  /*a3f0*/  @!PT LDS RZ, [RZ] ;  /* 0x00000000fffff984 */ /* 0x000fe20000000800 */
[----:B------:R1:W-:Y:S04]  /*a400*/  LDGSTS.E [R235+0x22000], [R242.64], P3 ;  /* 0x22000000f2eb7fae */ /* 0x0003e80009921846 */
[----:B-1----:R-:W1:Y:S04]  /*a410*/  S2R R243, SR_TID.X ;  /* 0x0000000000f37919 */ /* 0x002e680000002100 */
[----:B------:R-:W2:Y:S01]  /*a420*/  S2R R252, SR_TID.X ;  /* 0x0000000000fc7919 */ /* 0x000ea20000002100 */
[----:B------:R-:W-:-:S05]  /*a430*/  IMAD.WIDE R240, R234, 0x4, R240 ;  /* 0x00000004eaf07825 */ /* 0x000fca00078e02f0 */
[----:B------:R1:W-:Y:S02]  /*a440*/  LDGSTS.E [R235+0x22400], [R240.64], P5 ;  /* 0x22400000f0eb7fae */ /* 0x0003e4000a921846 */
[----:B-1----:R-:W-:-:S04]  /*a450*/  SHF.R.U32.HI R242, RZ, 0x6, R243 ;  /* 0x00000006fff27819 */ /* 0x002fc800000116f3 */
[----:B------:R-:W-:Y:S01]  /*a460*/  SGXT.U32 R242, R242, 0x1 ;  /* 0x00000001f2f2781a */ /* 0x000fe20000000000 */
[----:B------:R-:W1:Y:S03]  /*a470*/  S2R R241, SR_TID.X ;  /* 0x0000000000f17919 */ /* 0x000e660000002100 */
[----:B------:R-:W-:-:S04]  /*a480*/  LOP3.LUT R242, R242, 0x18, RZ, 0xfc, !PT ;  /* 0x00000018f2f27812 */ /* 0x000fc800078efcff */
[----:B------:R-:W-:Y:S02]  /*a490*/  ISETP.GE.AND P1, PT, R242, UR4, PT ;  /* 0x00000004f2007c0c */ /* 0x000fe4000bf26270 */
[----:B------:R-:W-:Y:S02]  /*a4a0*/  SHF.R.U32.HI R243, RZ, 0x6, R243 ;  /* 0x00000006fff37819 */ /* 0x000fe400000116f3 */
[----:B------:R-:W-:Y:S02]  /*a4b0*/  SEL R242, RZ, 0x4, P1 ;  /* 0x00000004fff27807 */ /* 0x000fe40000800000 */
[----:B------:R-:W-:Y:S02]  /*a4c0*/  SGXT.U32 R243, R243, 0x1 ;  /* 0x00000001f3f3781a */ /* 0x000fe40000000000 */
[----:B------:R-:W-:Y:S02]  /*a4d0*/  SEL R242, R242, RZ, P0 ;  /* 0x000000fff2f27207 */ /* 0x000fe40000000000 */
[----:B--2---:R-:W-:-:S02]  /*a4e0*/  SHF.R.U32.HI R252, RZ, 0x6, R252 ;  /* 0x00000006fffc7819 */ /* 0x004fc400000116fc */
[----:B------:R-:W-:Y:S02]  /*a4f0*/  ISETP.NE.U32.AND P1, PT, R242, RZ, PT ;  /* 0x000000fff200720c */ /* 0x000fe40003f25070 */
[----:B------:R-:W-:Y:S02]  /*a500*/  LOP3.LUT R242, R243, 0x2, RZ, 0xfc, !PT ;  /* 0x00000002f3f27812 */ /* 0x000fe400078efcff */
[----:B------:R-:W-:Y:S02]  /*a510*/  SGXT.U32 R252, R252, 0x1 ;  /* 0x00000001fcfc781a */ /* 0x000fe40000000000 */
[----:B------:R-:W-:Y:S02]  /*a520*/  ISETP.GE.AND P3, PT, R242, UR4, PT ;  /* 0x00000004f2007c0c */ /* 0x000fe4000bf66270 */
[----:B------:R-:W-:Y:S02]  /*a530*/  LOP3.LUT R243, R252, 0x6, RZ, 0xfc, !PT ;  /* 0x00000006fcf37812 */ /* 0x000fe400078efcff */
[----:B-1----:R-:W-:-:S02]  /*a540*/  SHF.R.U32.HI R240, RZ, 0x6, R241 ;  /* 0x00000006fff07819 */ /* 0x002fc400000116f1 */
[----:B------:R-:W-:Y:S02]  /*a550*/  SEL R242, RZ, 0x4, P3 ;  /* 0x00000004fff27807 */ /* 0x000fe40001800000 */
[----:B------:R-:W-:Y:S02]  /*a560*/  ISETP.GE.AND P3, PT, R243, UR4, PT ;  /* 0x00000004f3007c0c */ /* 0x000fe4000bf66270 */
[----:B------:R-:W-:Y:S02]  /*a570*/  LOP3.LUT R252, R252, 0xa, RZ, 0xfc, !PT ;  /* 0x0000000afcfc7812 */ /* 0x000fe400078efcff */
[----:B------:R-:W-:Y:S02]  /*a580*/  SGXT.U32 R240, R240, 0x1 ;  /* 0x00000001f0f0781a */ /* 0x000fe40000000000 */
[----:B------:R-:W-:Y:S02]  /*a590*/  SEL R243, RZ, 0x4, P3 ;  /* 0x00000004fff37807 */ /* 0x000fe40001800000 */
[----:B------:R-:W-:-:S02]  /*a5a0*/  ISETP.GE.AND P3, PT, R252, UR4, PT ;  /* 0x00000004fc007c0c */ /* 0x000fc4000bf66270 */
[----:B------:R-:W-:Y:S02]  /*a5b0*/  LOP3.LUT R240, R240, 0x1c, RZ, 0xfc, !PT ;  /* 0x0000001cf0f07812 */ /* 0x000fe400078efcff */
[----:B------:R-:W-:Y:S02]  /*a5c0*/  SEL R252, RZ, 0x4, P3 ;  /* 0x00000004fffc7807 */ /* 0x000fe40001800000 */
[----:B------:R-:W-:-:S04]  /*a5d0*/  ISETP.GE.AND P3, PT, R240, UR4, PT ;  /* 0x00000004f0007c0c */ /* 0x000fc8000bf66270 */
[----:B------:R-:W-:-:S04]  /*a5e0*/  SEL R240, RZ, 0x4, P3 ;  /* 0x00000004fff07807 */ /* 0x000fc80001800000 */
[----:B------:R-:W-:-:S04]  /*a5f0*/  SEL R240, R240, RZ, P0 ;  /* 0x000000fff0f07207 */ /* 0x000fc80000000000 */
[----:B------:R-:W-:Y:S02]  /*a600*/  ISETP.NE.U32.AND P3, PT, R240, RZ, PT ;  /* 0x000000fff000720c */ /* 0x000fe40003f65070 */
[----:B------:R-:W1:Y:S01]  /*a610*/  S2R R240, SR_TID.X ;  /* 0x0000000000f07919 */ /* 0x000e620000002100 */
[----:B------:R-:W-:-:S04]  /*a620*/  SHF.R.U32.HI R241, RZ, 0x6, R241 ;  /* 0x00000006fff17819 */ /* 0x000fc800000116f1 */
[----:B------:R-:W-:Y:S01]  /*a630*/  SGXT.U32 R241, R241, 0x1 ;  /* 0x00000001f1f1781a */ /* 0x000fe20000000000 */
[----:B------:R-:W-:-:S03]  /*a640*/  IMAD.WIDE R230, R234, 0x4, R230 ;  /* 0x00000004eae67825 */ /* 0x000fc600078e02e6 */
[----:B------:R-:W-:Y:S02]  /*a650*/  LOP3.LUT R241, R241, 0x12, RZ, 0xfc, !PT ;  /* 0x00000012f1f17812 */ /* 0x000fe400078efcff */
[----:B------:R2:W-:Y:S01]  /*a660*/  LDGSTS.E [R235+0x22800], [R230.64], P6 ;  /* 0x22800000e6eb7fae */ /* 0x0005e2000b121846 */
[----:B-1----:R-:W-:-:S04]  /*a670*/  SHF.R.U32.HI R240, RZ, 0x6, R240 ;  /* 0x00000006fff07819 */ /* 0x002fc800000116f0 */
[----:B------:R-:W-:-:S04]  /*a680*/  SGXT.U32 R240, R240, 0x1 ;  /* 0x00000001f0f0781a */ /* 0x000fc80000000000 */
[----:B------:R-:W-:-:S04]  /*a690*/  LOP3.LUT R240, R240, 0xe, RZ, 0xfc, !PT ;  /* 0x0000000ef0f07812 */ /* 0x000fc800078efcff */
[----:B------:R-:W-:-:S04]  /*a6a0*/  ISETP.GE.AND P5, PT, R240, UR4, PT ;  /* 0x00000004f0007c0c */ /* 0x000fc8000bfa6270 */
[----:B------:R-:W-:Y:S02]  /*a6b0*/  SEL R240, RZ, 0x4, P5 ;  /* 0x00000004fff07807 */ /* 0x000fe40002800000 */
[----:B------:R-:W-:Y:S02]  /*a6c0*/  ISETP.GE.AND P5, PT, R241, UR4, PT ;  /* 0x00000004f1007c0c */ /* 0x000fe4000bfa6270 */
[----:B--2---:R-:W-:Y:S02]  /*a6d0*/  SEL R230, R242, RZ, P0 ;  /* 0x000000fff2e67207 */ /* 0x004fe40000000000 */
[----:B------:R-:W-:Y:S01]  /*a6e0*/  SEL R241, RZ, 0x4, P5 ;  /* 0x00000004fff17807 */ /* 0x000fe20002800000 */
[----:B------:R-:W1:Y:S01]  /*a6f0*/  S2R R231, SR_TID.X ;  /* 0x0000000000e77919 */ /* 0x000e620000002100 */
[----:B------:R-:W-:-:S03]  /*a700*/  ISETP.GE.AND P5, PT, R0, UR4, PT ;  /* 0x0000000400007c0c */ /* 0x000fc6000bfa6270 */
[----:B------:R-:W2:Y:S01]  /*a710*/  LDL R242, [R1+0x680] ;  /* 0x0006800001f27983 */ /* 0x000ea20000100800 */
[----:B------:R-:W-:Y:S02]  /*a720*/  SEL R0, RZ, 0x4, P5 ;  /* 0x00000004ff007807 */ /* 0x000fe40002800000 */
[----:B------:R-:W-:Y:S02]  /*a730*/  ISETP.NE.U32.AND P5, PT, R230, RZ, PT ;  /* 0x000000ffe600720c */ /* 0x000fe40003fa5070 */
[----:B------:R-:W3:Y:S01]  /*a740*/  S2R R230, SR_TID.X ;  /* 0x0000000000e67919 */ /* 0x000ee20000002100 */
[----:B-1----:R-:W-:Y:S02]  /*a750*/  SHF.R.U32.HI R231, RZ, 0x6, R231 ;  /* 0x00000006ffe77819 */ /* 0x002fe400000116e7 */
[----:B---3--:R-:W-:-:S04]  /*a760*/  SHF.R.U32.HI R230, RZ, 0x6, R230 ;  /* 0x00000006ffe67819 */ /* 0x008fc800000116e6 */
[----:B------:R-:W-:Y:S02]  /*a770*/  SGXT.U32 R230, R230, 0x1 ;  /* 0x00000001e6e6781a */ /* 0x000fe40000000000 */
[----:B------:R-:W-:Y:S02]  /*a780*/  SGXT.U32 R231, R231, 0x1 ;  /* 0x00000001e7e7781a */ /* 0x000fe40000000000 */
[----:B------:R-:W-:Y:S02]  /*a790*/  LOP3.LUT R230, R230, 0x1a, RZ, 0xfc, !PT ;  /* 0x0000001ae6e67812 */ /* 0x000fe400078efcff */
[----:B------:R-:W-:Y:S02]  /*a7a0*/  LOP3.LUT R231, R231, 0x1e, RZ, 0xfc, !PT ;  /* 0x0000001ee7e77812 */ /* 0x000fe400078efcff */
[----:B------:R-:W-:-:S04]  /*a7b0*/  ISETP.GE.AND P6, PT, R230, UR4, PT ;  /* 0x00000004e6007c0c */ /* 0x000fc8000bfc6270 */
[----:B------:R-:W-:Y:S02]  /*a7c0*/  SEL R230, RZ, 0x4, P6 ;  /* 0x00000004ffe67807 */ /* 0x000fe40003000000 */
[----:B------:R-:W-:-:S04]  /*a7d0*/  ISETP.GE.AND P6, PT, R231, UR4, PT ;  /* 0x00000004e7007c0c */ /* 0x000fc8000bfc6270 */
[----:B------:R-:W-:Y:S02]  /*a7e0*/  SEL R231, RZ, 0x4, P6 ;  /* 0x00000004ffe77807 */ /* 0x000fe40003000000 */
[----:B------:R-:W-:Y:S02]  /*a7f0*/  ISETP.NE.U32.AND P6, PT, R227, RZ, PT ;  /* 0x000000ffe300720c */ /* 0x000fe40003fc5070 */
[----:B------:R-:W3:Y:S02]  /*a800*/  LDL.LU R227, [R1+0x6f8] ;  /* 0x0006f80001e37983 */ /* 0x000ee40000300800 */
[----:B---3--:R-:W-:Y:S02]  /*a810*/  IMAD.WIDE R226, R234, 0x4, R226 ;  /* 0x00000004eae27825 */ /* 0x008fe400078e02e2 */
[----:B------:R-:W3:Y:S07]  /*a820*/  LDL.LU R234, [R1+0x6f4] ;  /* 0x0006f40001ea7983 */ /* 0x000eee0000300800 */
[----:B------:R1:W-:Y:S04]  /*a830*/  LDGSTS.E [R235+0x22c00], [R226.64], P6 ;  /* 0x22c00000e2eb7fae */ /* 0x0003e8000b121846 */
[----:B-1----:R-:W3:Y:S04]  /*a840*/  LDL.LU R235, [R1+0x6f0] ;  /* 0x0006f00001eb7983 */ /* 0x002ee80000300800 */
[----:B------:R-:W2:Y:S01]  /*a850*/  LDL R227, [R1+0x608] ;  /* 0x0006080001e37983 */ /* 0x000ea20000100800 */
[----:B------:R-:W-:Y:S01]  /*a860*/  SEL R226, R243, RZ, P0 ;  /* 0x000000fff3e27207 */ /* 0x000fe20000000000 */
[----:B------:R-:W-:-:S04]  /*a870*/  IMAD.MOV.U32 R243, RZ, RZ, c[0x0][0x188] ;  /* 0x00006200fff37624 */ /* 0x000fc800078e00ff */
[----:B------:R-:W-:Y:S01]  /*a880*/  IMAD.SHL.U32 R243, R243, 0x20, RZ ;  /* 0x00000020f3f37824 */ /* 0x000fe200078e00ff */
[----:B------:R-:W-:Y:S02]  /*a890*/  ISETP.NE.U32.AND P6, PT, R226, RZ, PT ;  /* 0x000000ffe200720c */ /* 0x000fe40003fc5070 */
[----:B------:R-:W-:Y:S01]  /*a8a0*/  SEL R226, R252, RZ, P0 ;  /* 0x000000fffce27207 */ /* 0x000fe20000000000 */
[----:B------:R-:W-:-:S04]  /*a8b0*/  IMAD.WIDE R238, R243, 0x4, R238 ;  /* 0x00000004f3ee7825 */ /* 0x000fc800078e02ee */
[----:B------:R-:W-:-:S04]  /*a8c0*/  IMAD.WIDE R236, R243, 0x4, R236 ;  /* 0x00000004f3ec7825 */ /* 0x000fc800078e02ec */
[----:B----4-:R-:W-:-:S04]  /*a8d0*/  IMAD.WIDE R232, R243, 0x4, R232 ;  /* 0x00000004f3e87825 */ /* 0x010fc800078e02e8 */
[----:B------:R-:W-:-:S04]  /*a8e0*/  IMAD.WIDE R228, R243, 0x4, R228 ;  /* 0x00000004f3e47825 */ /* 0x000fc800078e02e4 */
[----:B------:R-:W-:-:S04]  /*a8f0*/  IMAD.WIDE R224, R243, 0x4, R224 ;  /* 0x00000004f3e07825 */ /* 0x000fc800078e02e0 */
[----:B------:R-:W-:-:S04]  /*a900*/  IMAD.WIDE R222, R243, 0x4, R222 ;  /* 0x00000004f3de7825 */ /* 0x000fc800078e02de */
[----:B------:R-:W-:-:S04]  /*a910*/  IMAD.WIDE R220, R243, 0x4, R220 ;  /* 0x00000004f3dc7825 */ /* 0x000fc800078e02dc */
[----:B---3--:R-:W-:-:S05]  /*a920*/  IMAD.WIDE R234, R243, 0x4, R234 ;  /* 0x00000004f3ea7825 */ /* 0x008fca00078e02ea */
[----:B--2---:R1:W-:Y:S01]  /*a930*/  LDGSTS.E [R227+0x23000], [R234.64], P4 ;  /* 0x23000000eae37fae */ /* 0x0043e2000a121846 */
[----:B------:R-:W-:Y:S02]  /*a940*/  ISETP.NE.U32.AND P4, PT, R226, RZ, PT ;  /* 0x000000ffe200720c */ /* 0x000fe40003f85070 */
[----:B------:R-:W-:Y:S01]  /*a950*/  SEL R226, R240, RZ, P0 ;  /* 0x000000fff0e27207 */ /* 0x000fe20000000000 */
[----:B------:R1:W-:Y:S03]  /*a960*/  LDGSTS.E [R227+0x23400], [R238.64], P2 ;  /* 0x23400000eee37fae */ /* 0x0003e60009121846 */
[----:B------:R-:W-:Y:S01]  /*a970*/  ISETP.NE.U32.AND P2, PT, R226, RZ, PT ;  /* 0x000000ffe200720c */ /* 0x000fe20003f45070 */
[----:B------:R1:W-:Y:S01]  /*a980*/  LDGSTS.E [R227+0x23800], [R236.64], P1 ;  /* 0x23800000ece37fae */ /* 0x0003e20008921846 */
[----:B------:R-:W-:-:S03]  /*a990*/  SEL R226, R241, RZ, P0 ;  /* 0x000000fff1e27207 */ /* 0x000fc60000000000 */
[----:B------:R1:W-:Y:S01]  /*a9a0*/  LDGSTS.E [R227+0x23c00], [R232.64], P3 ;  /* 0x23c00000e8e37fae */ /* 0x0003e20009921846 */
[----:B------:R-:W-:Y:S02]  /*a9b0*/  ISETP.NE.U32.AND P1, PT, R226, RZ, PT ;  /* 0x000000ffe200720c */ /* 0x000fe40003f25070 */
[----:B------:R-:W-:Y:S01]  /*a9c0*/  SEL R226, R0, RZ, P0 ;  /* 0x000000ff00e27207 */ /* 0x000fe20000000000 */
[----:B------:R2:W-:Y:S03]  /*a9d0*/  LDGSTS.E [R242+0x22200], [R228.64], P5 ;  /* 0x22200000e4f27fae */ /* 0x0005e6000a921846 */
[----:B------:R-:W-:Y:S01]  /*a9e0*/  ISETP.NE.U32.AND P3, PT, R226, RZ, PT ;  /* 0x000000ffe200720c */ /* 0x000fe20003f65070 */
[----:B------:R3:W-:Y:S01]  /*a9f0*/  LDGSTS.E [R242+0x22600], [R224.64], P6 ;  /* 0x22600000e0f27fae */ /* 0x0007e2000b121846 */
[----:B------:R-:W-:-:S03]  /*aa00*/  SEL R226, R230, RZ, P0 ;  /* 0x000000ffe6e27207 */ /* 0x000fc60000000000 */
[----:B------:R4:W5:Y:S01]  /*aa10*/  LDL.LU R0, [R1+0x6ec] ;  /* 0x0006ec0001007983 */ /* 0x0009620000300800 */
[----:B------:R-:W-:-:S03]  /*aa20*/  ISETP.NE.U32.AND P5, PT, R226, RZ, PT ;  /* 0x000000ffe200720c */ /* 0x000fc60003fa5070 */
[----:B-1----:R-:W4:Y:S01]  /*aa30*/  LDL.LU.64 R226, [R1+0x90] ;  /* 0x0000900001e27983 */ /* 0x002f220000300a00 */
[----:B---3--:R-:W-:-:S03]  /*aa40*/  SEL R224, R231, RZ, P0 ;  /* 0x000000ffe7e07207 */ /* 0x008fc60000000000 */
[----:B------:R1:W-:Y:S04]  /*aa50*/  LDGSTS.E [R242+0x22a00], [R222.64], P4 ;  /* 0x22a00000def27fae */ /* 0x0003e8000a121846 */
[----:B------:R3:W-:Y:S01]  /*aa60*/  LDGSTS.E [R242+0x22e00], [R220.64], P2 ;  /* 0x22e00000dcf27fae */ /* 0x0007e20009121846 */
[----:B------:R-:W-:-:S03]  /*aa70*/  ISETP.NE.U32.AND P6, PT, R224, RZ, PT ;  /* 0x000000ffe000720c */ /* 0x000fc60003fc5070 */
[----:B---3--:R-:W3:Y:S04]  /*aa80*/  LDL.LU.64 R220, [R1+0x80] ;  /* 0x0000800001dc7983 */ /* 0x008ee80000300a00 */
[----:B-1----:R-:W3:Y:S04]  /*aa90*/  LDL.LU.64 R222, [R1+0x70] ;  /* 0x0000700001de7983 */ /* 0x002ee80000300a00 */
[----:B------:R-:W3:Y:S04]  /*aaa0*/  LDL.LU.64 R224, [R1+0x60] ;  /* 0x0000600001e07983 */ /* 0x000ee80000300a00 */
[----:B------:R-:W3:Y:S04]  /*aab0*/  LDL.LU.64 R230, [R1+0x50] ;  /* 0x0000500001e67983 */ /* 0x000ee80000300a00 */
[----:B--2---:R-:W2:Y:S04]  /*aac0*/  LDL.LU.64 R228, [R1+0x40] ;  /* 0x0000400001e47983 */ /* 0x004ea80000300a00 */
[----:B------:R-:W2:Y:S04]  /*aad0*/  LDL.LU.64 R232, [R1+0x30] ;  /* 0x0000300001e87983 */ /* 0x000ea80000300a00 */
[----:B------:R-:W2:Y:S04]  /*aae0*/  LDL.LU.64 R240, [R1+0x20] ;  /* 0x0000200001f07983 */ /* 0x000ea80000300a00 */
[----:B------:R-:W2:Y:S04]  /*aaf0*/  LDL.LU.64 R236, [R1+0x10] ;  /* 0x0000100001ec7983 */ /* 0x000ea80000300a00 */
[----:B------:R-:W2:Y:S04]  /*ab00*/  LDL.LU.64 R238, [R1] ;  /* 0x0000000001ee7983 */ /* 0x000ea80000300a00 */
[----:B------:R-:W1:Y:S01]  /*ab10*/  S2R R252, SR_TID.X ;  /* 0x0000000000fc7919 */ /* 0x000e620000002100 */
[----:B------:R-:W-:-:S04]  /*ab20*/  IMAD.WIDE R218, R243, 0x4, R218 ;  /* 0x00000004f3da7825 */ /* 0x000fc800078e02da */
[C---:B------:R-:W-:Y:S01]  /*ab30*/  IMAD.WIDE R216, R243.reuse, 0x4, R216 ;  /* 0x00000004f3d87825 */ /* 0x040fe200078e02d8 */
[----:B------:R1:W-:Y:S03]  /*ab40*/  LDGSTS.E [R242+0x23200], [R218.64], P1 ;  /* 0x23200000daf27fae */ /* 0x0003e60008921846 */
[C---:B------:R-:W-:Y:S01]  /*ab50*/  IMAD.WIDE R214, R243.reuse, 0x4, R214 ;  /* 0x00000004f3d67825 */ /* 0x040fe200078e02d6 */
[----:B------:R1:W-:Y:S03]  /*ab60*/  LDGSTS.E [R242+0x23600], [R216.64], P3 ;  /* 0x23600000d8f27fae */ /* 0x0003e60009921846 */
[----:B------:R-:W-:Y:S01]  /*ab70*/  IMAD.WIDE R64, R243, 0x4, R64 ;  /* 0x00000004f3407825 */ /* 0x000fe200078e0240 */
[----:B------:R1:W-:Y:S04]  /*ab80*/  LDGSTS.E [R242+0x23a00], [R214.64], P5 ;  /* 0x23a00000d6f27fae */ /* 0x0003e8000a921846 */
[----:B------:R1:W-:Y:S02]  /*ab90*/  LDGSTS.E [R242+0x23e00], [R64.64], P6 ;  /* 0x23e0000040f27fae */ /* 0x0003e4000b121846 */
[C---:B-1----:R-:W-:Y:S01]  /*aba0*/  LOP3.LUT R235, R252.reuse, 0x1f, RZ, 0xc0, !PT ;  /* 0x0000001ffceb7812 */ /* 0x042fe200078ec0ff */
[----:B------:R-:W-:Y:S01]  /*abb0*/  IMAD.MOV.U32 R216, RZ, RZ, c[0x0][0x18c] ;  /* 0x00006300ffd87624 */ /* 0x000fe200078e00ff */
[C---:B------:R-:W-:Y:S01]  /*abc0*/  LOP3.LUT R234, R252.reuse, 0x60, RZ, 0xc0, !PT ;  /* 0x00000060fcea7812 */ /* 0x040fe200078ec0ff */
[C---:B------:R-:W-:Y:S01]  /*abd0*/  IMAD.SHL.U32 R215, R252.reuse, 0x1000, RZ ;  /* 0x00001000fcd77824 */ /* 0x040fe200078e00ff */
[----:B------:R-:W1:Y:S01]  /*abe0*/  S2R R242, SR_TID.X ;  /* 0x0000000000f27919 */ /* 0x000e620000002100 */
[----:B------:R-:W-:Y:S01]  /*abf0*/  ISETP.GE.AND P1, PT, R235, UR4, PT ;  /* 0x00000004eb007c0c */ /* 0x000fe2000bf26270 */
[----:B------:R-:W-:-:S02]  /*ac00*/  IMAD.SHL.U32 R65, R252, 0x400, RZ ;  /* 0x00000400fc417824 */ /* 0x000fc400078e00ff */
[----:B------:R-:W0:Y:S01]  /*ac10*/  LDGDEPBAR ;  /* 0x00000000000079af */ /* 0x000e220000000000 */
[----:B------:R-:W-:-:S04]  /*ac20*/  SEL R214, RZ, 0x4, P1 ;  /* 0x00000004ffd67807 */ /* 0x000fc80000800000 */
[----:B------:R-:W-:Y:S01]  /*ac30*/  SEL R64, R214, RZ, P0 ;  /* 0x000000ffd6407207 */ /* 0x000fe20000000000 */
[----:B------:R-:W-:-:S03]  /*ac40*/  IMAD.SHL.U32 R214, R252, 0x20, RZ ;  /* 0x00000020fcd67824 */ /* 0x000fc600078e00ff */
[----:B------:R-:W-:Y:S01]  /*ac50*/  ISETP.NE.U32.AND P0, PT, R64, RZ, PT ;  /* 0x000000ff4000720c */ /* 0x000fe20003f05070 */
[----:B------:R-:W-:Y:S01]  /*ac60*/  IMAD.SHL.U32 R64, R252, 0x4, RZ ;  /* 0x00000004fc407824 */ /* 0x000fe200078e00ff */
[----:B------:R-:W-:Y:S02]  /*ac70*/  LOP3.LUT R214, R214, 0x60, RZ, 0xc0, !PT ;  /* 0x00000060d6d67812 */ /* 0x000fe400078ec0ff */
[----:B------:R-:W-:Y:S02]  /*ac80*/  LOP3.LUT R65, R65, 0x6000, RZ, 0xc0, !PT ;  /* 0x0000600041417812 */ /* 0x000fe400078ec0ff */
[----:B------:R-:W-:Y:S02]  /*ac90*/  LOP3.LUT R215, R215, 0x6000, RZ, 0xc0, !PT ;  /* 0x00006000d7d77812 */ /* 0x000fe400078ec0ff */
[C---:B-1----:R-:W-:Y:S02]  /*aca0*/  LOP3.LUT R219, R242.reuse, 0x7f, RZ, 0xc0, !PT ;  /* 0x0000007ff2db7812 */ /* 0x042fe400078ec0ff */
[----:B------:R-:W-:-:S02]  /*acb0*/  LOP3.LUT R243, R242, 0x60, RZ, 0xc0, !PT ;  /* 0x00000060f2f37812 */ /* 0x000fc400078ec0ff */
[----:B------:R-:W-:Y:S01]  /*acc0*/  LOP3.LUT R214, R214, 0x70, R64, 0x78, !PT ;  /* 0x00000070d6d67812 */ /* 0x000fe200078e7840 */
[----:B------:R-:W-:Y:S01]  /*acd0*/  IMAD.SHL.U32 R64, R216, 0x20, RZ ;  /* 0x00000020d8407824 */ /* 0x000fe200078e00ff */
[----:B------:R-:W-:Y:S01]  /*ace0*/  SHF.R.U32.HI R243, RZ, 0x1, R243 ;  /* 0x00000001fff37819 */ /* 0x000fe200000116f3 */
[C---:B------:R-:W-:Y:S02]  /*acf0*/  IMAD.SHL.U32 R242, R219.reuse, 0x4, RZ ;  /* 0x00000004dbf27824 */ /* 0x040fe400078e00ff */
[----:B------:R-:W-:Y:S02]  /*ad00*/  IMAD R65, R234, 0x40, R65 ;  /* 0x00000040ea417824 */ /* 0x000fe400078e0241 */
[----:B------:R-:W-:Y:S02]  /*ad10*/  IMAD R215, R219, 0x10, R215 ;  /* 0x00000010dbd77824 */ /* 0x000fe400078e02d7 */
[----:B------:R-:W-:-:S05]  /*ad20*/  IMAD.IADD R65, R214, 0x1, R65 ;  /* 0x00000001d6417824 */ /* 0x000fca00078e0241 */
[----:B------:R1:W-:Y:S01]  /*ad30*/  STL [R1+0x600], R65 ;  /* 0x0006004101007387 */ /* 0x0003e20000100800 */
[----:B----4-:R-:W-:Y:S01]  /*ad40*/  IMAD.WIDE R218, R64, 0x4, R226 ;  /* 0x0000000440da7825 */ /* 0x010fe200078e02e2 */
[----:B------:R-:W-:-:S05]  /*ad50*/  LOP3.LUT R227, R242, R243, RZ, 0x3c, !PT ;  /* 0x000000f3f2e37212 */ /* 0x000fca00078e3cff */
[----:B------:R2:W-:Y:S01]  /*ad60*/  LDGSTS.E [R227+0x10000], [R218.64], P0 ;  /* 0x10000000dae37fae */ /* 0x0005e20008121846 */
[----:B---3--:R-:W-:-:S04]  /*ad70*/  IMAD.WIDE R216, R64, 0x4, R220 ;  /* 0x0000000440d87825 */ /* 0x008fc800078e02dc */
[C---:B------:R-:W-:Y:S01]  /*ad80*/  IMAD.WIDE R214, R64.reuse, 0x4, R222 ;  /* 0x0000000440d67825 */ /* 0x040fe200078e02de */
[----:B------:R3:W-:Y:S03]  /*ad90*/  LDGSTS.E [R227+0x10400], [R216.64], P0 ;  /* 0x10400000d8e37fae */ /* 0x0007e60008121846 */
[C---:B------:R-:W-:Y:S01]  /*ada0*/  IMAD.WIDE R222, R64.reuse, 0x4, R224 ;  /* 0x0000000440de7825 */ /* 0x040fe200078e02e0 */
[----:B------:R4:W-:Y:S03]  /*adb0*/  LDGSTS.E [R227+0x10800], [R214.64], P0 ;  /* 0x10800000d6e37fae */ /* 0x0009e60008121846 */
[C---:B------:R-:W-:Y:S01]  /*adc0*/  IMAD.WIDE R220, R64.reuse, 0x4, R230 ;  /* 0x0000000440dc7825 */ /* 0x040fe200078e02e6 */
[----:B------:R1:W-:Y:S04]  /*add0*/  LDGSTS.E [R227+0x10c00], [R222.64], P0 ;  /* 0x10c00000dee37fae */ /* 0x0003e80008121846 */
[----:B------:R1:W-:Y:S01]  /*ade0*/  LDGSTS.E [R227+0x11000], [R220.64], P0 ;  /* 0x11000000dce37fae */ /* 0x0003e20008121846 */
[----:B--2---:R-:W-:-:S04]  /*adf0*/  IMAD.WIDE R218, R64, 0x4, R228 ;  /* 0x0000000440da7825 */ /* 0x004fc800078e02e4 */
[C---:B---3--:R-:W-:Y:S01]  /*ae00*/  IMAD.WIDE R216, R64.reuse, 0x4, R232 ;  /* 0x0000000440d87825 */ /* 0x048fe200078e02e8 */
[----:B------:R2:W-:Y:S03]  /*ae10*/  LDGSTS.E [R227+0x11400], [R218.64], P0 ;  /* 0x11400000dae37fae */ /* 0x0005e60008121846 */
[C---:B----4-:R-:W-:Y:S01]  /*ae20*/  IMAD.WIDE R214, R64.reuse, 0x4, R240 ;  /* 0x0000000440d67825 */ /* 0x050fe200078e02f0 */
[----:B------:R3:W-:Y:S04]  /*ae30*/  LDGSTS.E [R227+0x11800], [R216.64], P0 ;  /* 0x11800000d8e37fae */ /* 0x0007e80008121846 */
[----:B-1----:R-:W4:Y:S04]  /*ae40*/  LDL.LU.64 R220, [R1+0x88] ;  /* 0x0000880001dc7983 */ /* 0x002f280000300a00 */
[----:B------:R-:W2:Y:S04]  /*ae50*/  LDL.LU.64 R222, [R1+0x78] ;  /* 0x0000780001de7983 */ /* 0x000ea80000300a00 */
[----:B------:R-:W2:Y:S04]  /*ae60*/  LDL.LU.64 R224, [R1+0x68] ;  /* 0x0000680001e07983 */ /* 0x000ea80000300a00 */
[----:B------:R-:W2:Y:S01]  /*ae70*/  LDL.LU.64 R230, [R1+0x58] ;  /* 0x0000580001e67983 */ /* 0x000ea20000300a00 */
[----:B---3--:R-:W-:-:S03]  /*ae80*/  IMAD.WIDE R216, R64, 0x4, R236 ;  /* 0x0000000440d87825 */ /* 0x008fc600078e02ec */
[----:B------:R-:W3:Y:S04]  /*ae90*/  LDL.LU.64 R228, [R1+0x48] ;  /* 0x0000480001e47983 */ /* 0x000ee80000300a00 */
[----:B------:R-:W2:Y:S04]  /*aea0*/  LDL.LU.64 R232, [R1+0x38] ;  /* 0x0000380001e87983 */ /* 0x000ea80000300a00 */
[----:B------:R1:W-:Y:S04]  /*aeb0*/  LDGSTS.E [R227+0x11c00], [R214.64], P0 ;  /* 0x11c00000d6e37fae */ /* 0x0003e80008121846 */
[----:B------:R-:W2:Y:S04]  /*aec0*/  LDL.LU.64 R240, [R1+0x28] ;  /* 0x0000280001f07983 */ /* 0x000ea80000300a00 */
[----:B------:R-:W3:Y:S01]  /*aed0*/  LDL.LU.64 R236, [R1+0x18] ;  /* 0x0000180001ec7983 */ /* 0x000ee20000300a00 */
[----:B-1----:R-:W-:-:S03]  /*aee0*/  IMAD.WIDE R214, R64, 0x4, R238 ;  /* 0x0000000440d67825 */ /* 0x002fc600078e02ee */
[----:B------:R1:W-:Y:S04]  /*aef0*/  LDGSTS.E [R227+0x12000], [R216.64], P0 ;  /* 0x12000000d8e37fae */ /* 0x0003e80008121846 */
[----:B------:R-:W3:Y:S01]  /*af00*/  LDL.LU.64 R238, [R1+0x8] ;  /* 0x0000080001ee7983 */ /* 0x000ee20000300a00 */
[----:B------:R-:W-:-:S03]  /*af10*/  IMAD.WIDE R248, R64, 0x4, R248 ;  /* 0x0000000440f87825 */ /* 0x000fc600078e02f8 */
[----:B------:R1:W-:Y:S01]  /*af20*/  LDGSTS.E [R227+0x12400], [R214.64], P0 ;  /* 0x12400000d6e37fae */ /* 0x0003e20008121846 */
        /* <DEDUP_REMOVED lines=50> */
[----:B------:R-:W-:-:S04]  /*b250*/  IMAD.WIDE R104, R64, 0x4, R104 ;  /* 0x0000000440687825 */ /* 0x000fc800078e0268 */
[C---:B------:R-:W-:Y:S01]  /*b260*/  IMAD.WIDE R108, R64.reuse, 0x4, R108 ;  /* 0x00000004406c7825 */ /* 0x040fe200078e026c */
[----:B------:R1:W-:Y:S03]  /*b270*/  STL [R1+0xd0], RZ ;  /* 0x0000d0ff01007387 */ /* 0x0003e60000100800 */
[C---:B------:R-:W-:Y:S01]  /*b280*/  IMAD.WIDE R112, R64.reuse, 0x4, R112 ;  /* 0x0000000440707825 */ /* 0x040fe200078e0270 */
[----:B------:R1:W-:Y:S03]  /*b290*/  LDGSTS.E [R227+0x18c00], [R100.64], P0 ;  /* 0x18c0000064e37fae */ /* 0x0003e60008121846 */
        /* <DEDUP_REMOVED lines=11> */
[----:B------:R1:W-:Y:S04]  /*b350*/  LDGSTS.E [R227+0x19800], [R112.64], P0 ;  /* 0x1980000070e37fae */ /* 0x0003e80008121846 */
[----:B------:R1:W-:Y:S01]  /*b360*/  STL [R1+0x100], RZ ;  /* 0x000100ff01007387 */ /* 0x0003e20000100800 */
[----:B------:R-:W-:-:S03]  /*b370*/  IMAD.WIDE R140, R64, 0x4, R140 ;  /* 0x00000004408c7825 */ /* 0x000fc600078e028c */
[----:B------:R1:W-:Y:S01]  /*b380*/  LDGSTS.E [R227+0x19c00], [R116.64], P0 ;  /* 0x19c0000074e37fae */ /* 0x0003e20008121846 */
[----:B------:R-:W-:-:S03]  /*b390*/  IMAD.WIDE R144, R64, 0x4, R144 ;  /* 0x0000000440907825 */ /* 0x000fc600078e0290 */
[----:B------:R1:W-:Y:S01]  /*b3a0*/  STL [R1+0x104], RZ ;  /* 0x000104ff01007387 */ /* 0x0003e20000100800 */
[----:B------:R-:W-:-:S03]  /*b3b0*/  IMAD.WIDE R148, R64, 0x4, R148 ;  /* 0x0000000440947825 */ /* 0x000fc600078e0294 */
[----:B------:R1:W-:Y:S01]  /*b3c0*/  LDGSTS.E [R227+0x1a000], [R120.64], P0 ;  /* 0x1a00000078e37fae */ /* 0x0003e20008121846 */
[----:B------:R-:W-:-:S03]  /*b3d0*/  IMAD.WIDE R152, R64, 0x4, R152 ;  /* 0x0000000440987825 */ /* 0x000fc600078e0298 */
[----:B------:R1:W-:Y:S01]  /*b3e0*/  STL [R1+0x108], RZ ;  /* 0x000108ff01007387 */ /* 0x0003e20000100800 */
[----:B------:R-:W-:-:S03]  /*b3f0*/  IMAD.WIDE R156, R64, 0x4, R156 ;  /* 0x00000004409c7825 */ /* 0x000fc600078e029c */
[----:B------:R1:W-:Y:S04]  /*b400*/  LDGSTS.E [R227+0x1a400], [R124.64], P0 ;  /* 0x1a4000007ce37fae */ /* 0x0003e80008121846 */
        /* <DEDUP_REMOVED lines=32> */
[----:B------:R1:W-:Y:S01]  /*b610*/  LDGSTS.E [R227+0x1d000], [R168.64], P0 ;  /* 0x1d000000a8e37fae */ /* 0x0003e20008121846 */
[----:B------:R-:W-:-:S03]  /*b620*/  LOP3.LUT R242, R242, R243, RZ, 0x3c, !PT ;  /* 0x000000f3f2f27212 */ /* 0x000fc600078e3cff */
        /* <DEDUP_REMOVED lines=10> */
[----:B----4-:R-:W-:-:S03]  /*b6d0*/  IMAD.WIDE R6, R64, 0x4, R220 ;  /* 0x0000000440067825 */ /* 0x010fc600078e02dc */
[----:B------:R4:W-:Y:S01]  /*b6e0*/  LDGSTS.E [R227+0x1e000], [R184.64], P0 ;  /* 0x1e000000b8e37fae */ /* 0x0009e20008121846 */
[----:B------:R-:W-:-:S03]  /*b6f0*/  LOP3.LUT R242, R242, 0x40, RZ, 0x3c, !PT ;  /* 0x00000040f2f27812 */ /* 0x000fc600078e3cff */
[----:B------:R1:W-:Y:S01]  /*b700*/  STL [R1+0x158], RZ ;  /* 0x000158ff01007387 */ /* 0x0003e20000100800 */
[----:B--2---:R-:W-:-:S03]  /*b710*/  IMAD.WIDE R10, R64, 0x4, R222 ;  /* 0x00000004400a7825 */ /* 0x004fc600078e02de */
[----:B------:R4:W-:Y:S04]  /*b720*/  LDGSTS.E [R227+0x1e400], [R188.64], P0 ;  /* 0x1e400000bce37fae */ /* 0x0009e80008121846 */
[----:B------:R2:W-:Y:S01]  /*b730*/  STL [R1+0x15c], RZ ;  /* 0x00015cff01007387 */ /* 0x0005e20000100800 */
[----:B-1----:R-:W-:-:S03]  /*b740*/  IMAD.WIDE R14, R64, 0x4, R224 ;  /* 0x00000004400e7825 */ /* 0x002fc600078e02e0 */
[----:B------:R4:W-:Y:S04]  /*b750*/  LDGSTS.E [R227+0x1e800], [R192.64], P0 ;  /* 0x1e800000c0e37fae */ /* 0x0009e80008121846 */
[----:B------:R2:W-:Y:S01]  /*b760*/  STL [R1+0x1b0], RZ ;  /* 0x0001b0ff01007387 */ /* 0x0005e20000100800 */
[----:B------:R-:W-:-:S03]  /*b770*/  IMAD.WIDE R18, R64, 0x4, R230 ;  /* 0x0000000440127825 */ /* 0x000fc600078e02e6 */
[----:B------:R4:W-:Y:S04]  /*b780*/  LDGSTS.E [R227+0x1ec00], [R196.64], P0 ;  /* 0x1ec00000c4e37fae */ /* 0x0009e80008121846 */
[----:B------:R2:W-:Y:S04]  /*b790*/  STL [R1+0x1b4], RZ ;  /* 0x0001b4ff01007387 */ /* 0x0005e80000100800 */
        /* <DEDUP_REMOVED lines=10> */
[----:B------:R1:W-:Y:S01]  /*b840*/  LDGSTS.E [R242+0x10600], [R10.64], P0 ;  /* 0x106000000af27fae */ /* 0x0003e20008121846 */
[----:B---3--:R-:W-:-:S03]  /*b850*/  IMAD.WIDE R6, R64, 0x4, R228 ;  /* 0x0000000440067825 */ /* 0x008fc600078e02e4 */
[----:B------:R2:W-:Y:S04]  /*b860*/  STL [R1+0xcc], RZ ;  /* 0x0000ccff01007387 */ /* 0x0005e80000100800 */
[----:B------:R3:W-:Y:S01]  /*b870*/  LDGSTS.E [R242+0x10a00], [R14.64], P0 ;  /* 0x10a000000ef27fae */ /* 0x0007e20008121846 */
[----:B-1----:R-:W-:-:S03]  /*b880*/  IMAD.WIDE R10, R64, 0x4, R232 ;  /* 0x00000004400a7825 */ /* 0x002fc600078e02e8 */
[----:B------:R2:W-:Y:S04]  /*b890*/  STL [R1+0xf0], RZ ;  /* 0x0000f0ff01007387 */ /* 0x0005e80000100800 */
[----:B------:R1:W-:Y:S01]  /*b8a0*/  LDGSTS.E [R242+0x10e00], [R18.64], P0 ;  /* 0x10e0000012f27fae */ /* 0x0003e20008121846 */
[----:B------:R-:W-:-:S03]  /*b8b0*/  IMAD.WIDE R22, R64, 0x4, R238 ;  /* 0x0000000440167825 */ /* 0x000fc600078e02ee */
[----:B------:R2:W-:Y:S01]  /*b8c0*/  STL [R1+0xf4], RZ ;  /* 0x0000f4ff01007387 */ /* 0x0005e20000100800 */
[----:B---3--:R-:W-:-:S03]  /*b8d0*/  IMAD.WIDE R14, R64, 0x4, R240 ;  /* 0x00000004400e7825 */ /* 0x008fc600078e02f0 */
[----:B------:R2:W-:Y:S01]  /*b8e0*/  STL [R1+0xf8], RZ ;  /* 0x0000f8ff01007387 */ /* 0x0005e20000100800 */
[----:B------:R-:W-:-:S03]  /*b8f0*/  IMAD.WIDE R250, R64, 0x4, R250 ;  /* 0x0000000440fa7825 */ /* 0x000fc600078e02fa */
[----:B------:R2:W-:Y:S01]  /*b900*/  STL [R1+0xfc], RZ ;  /* 0x0000fcff01007387 */ /* 0x0005e20000100800 */
[----:B-1----:R-:W-:-:S03]  /*b910*/  IMAD.WIDE R18, R64, 0x4, R236 ;  /* 0x0000000440127825 */ /* 0x002fc600078e02ec */
        /* <DEDUP_REMOVED lines=100> */
[----:B------:R2:W-:Y:S01]  /*bf60*/  STL [R1], RZ ;  /* 0x000000ff01007387 */ /* 0x0005e20000100800 */
        /* <DEDUP_REMOVED lines=47> */
[----:B----4-:R-:W-:-:S03]  /*c260*/  IMAD.MOV.U32 R227, RZ, RZ, 0x1f ;  /* 0x0000001fffe37424 */ /* 0x010fc600078e00ff */
        /* <DEDUP_REMOVED lines=9> */
[----:B------:R2:W-:Y:S04]  /*c300*/  STL [R1+0xac], RZ ;  /* 0x0000acff01007387 */ /* 0x0005e80000100800 */
[----:B------:R4:W-:Y:S04]  /*c310*/  LDGSTS.E [R242+0x1e200], [R186.64], P0 ;  /* 0x1e200000baf27fae */ /* 0x0009e80008121846 */
[----:B------:R2:W-:Y:S01]  /*c320*/  STL [R1+0x40], RZ ;  /* 0x000040ff01007387 */ /* 0x0005e20000100800 */
[----:B------:R-:W-:-:S03]  /*c330*/  IADD3 R227, R227, c[0x0][0x180], RZ ;  /* 0x00006000e3e37a10 */ /* 0x000fc60007ffe0ff */
[----:B------:R4:W-:Y:S04]  /*c340*/  LDGSTS.E [R242+0x1e600], [R190.64], P0 ;  /* 0x1e600000bef27fae */ /* 0x0009e80008121846 */
[----:B------:R2:W-:Y:S04]  /*c350*/  STL [R1+0x44], RZ ;  /* 0x000044ff01007387 */ /* 0x0005e80000100800 */
[----:B------:R4:W-:Y:S04]  /*c360*/  LDGSTS.E [R242+0x1ea00], [R194.64], P0 ;  /* 0x1ea00000c2f27fae */ /* 0x0009e80008121846 */
[----:B------:R2:W-:Y:S04]  /*c370*/  STL [R1+0x48], RZ ;  /* 0x000048ff01007387 */ /* 0x0005e80000100800 */
[----:B------:R4:W-:Y:S04]  /*c380*/  LDGSTS.E [R242+0x1ee00], [R198.64], P0 ;  /* 0x1ee00000c6f27fae */ /* 0x0009e80008121846 */
[----:B------:R2:W-:Y:S04]  /*c390*/  STL [R1+0x4c], RZ ;  /* 0x00004cff01007387 */ /* 0x0005e80000100800 */
[----:B------:R4:W-:Y:S04]  /*c3a0*/  LDGSTS.E [R242+0x1f200], [R202.64], P0 ;  /* 0x1f200000caf27fae */ /* 0x0009e80008121846 */
[----:B------:R4:W-:Y:S04]  /*c3b0*/  LDGSTS.E [R242+0x1f600], [R206.64], P0 ;  /* 0x1f600000cef27fae */ /* 0x0009e80008121846 */
[----:B------:R4:W-:Y:S04]  /*c3c0*/  LDGSTS.E [R242+0x1fa00], [R210.64], P0 ;  /* 0x1fa00000d2f27fae */ /* 0x0009e80008121846 */
[----:B------:R4:W-:Y:S01]  /*c3d0*/  LDGSTS.E [R242+0x1fe00], [R2.64], P0 ;  /* 0x1fe0000002f27fae */ /* 0x0009e20008121846 */
[----:B------:R-:W-:-:S03]  /*c3e0*/  ISETP.GE.AND P0, PT, R227, 0x20, PT ;  /* 0x00000020e300780c */ /* 0x000fc60003f06270 */
[----:B------:R-:W0:Y:S01]  /*c3f0*/  LDGDEPBAR ;  /* 0x00000000000079af */ /* 0x000e220000000000 */
[----:B------:R-:W-:Y:S01]  /*c400*/  CS2R R120, SRZ ;  /* 0x0000000000787805 */ /* 0x000fe2000001ff00 */
[----:B-1----:R-:W-:Y:S01]  /*c410*/  CS2R R122, SRZ ;  /* 0x00000000007a7805 */ /* 0x002fe2000001ff00 */
[----:B------:R-:W-:Y:S01]  /*c420*/  CS2R R104, SRZ ;  /* 0x0000000000687805 */ /* 0x000fe2000001ff00 */
[----:B------:R-:W-:Y:S01]  /*c430*/  CS2R R106, SRZ ;  /* 0x00000000006a7805 */ /* 0x000fe2000001ff00 */
[----:B------:R-:W-:Y:S01]  /*c440*/  CS2R R88, SRZ ;  /* 0x0000000000587805 */ /* 0x000fe2000001ff00 */
[----:B------:R-:W-:Y:S01]  /*c450*/  CS2R R90, SRZ ;  /* 0x00000000005a7805 */ /* 0x000fe2000001ff00 */
[----:B------:R-:W-:Y:S01]  /*c460*/  CS2R R148, SRZ ;  /* 0x0000000000947805 */ /* 0x000fe2000001ff00 */
[----:B------:R-:W-:Y:S01]  /*c470*/  CS2R R150, SRZ ;  /* 0x0000000000967805 */ /* 0x000fe2000001ff00 */
[----:B------:R-:W-:Y:S01]  /*c480*/  CS2R R16, SRZ ;  /* 0x0000000000107805 */ /* 0x000fe2000001ff00 */
[----:B---3--:R-:W-:Y:S01]  /*c490*/  CS2R R18, SRZ ;  /* 0x0000000000127805 */ /* 0x008fe2000001ff00 */
[----:B------:R-:W-:Y:S01]  /*c4a0*/  CS2R R20, SRZ ;  /* 0x0000000000147805 */ /* 0x000fe2000001ff00 */
[----:B------:R-:W-:Y:S01]  /*c4b0*/  CS2R R22, SRZ ;  /* 0x0000000000167805 */ /* 0x000fe2000001ff00 */
[----:B------:R-:W-:Y:S01]  /*c4c0*/  CS2R R24, SRZ ;  /* 0x0000000000187805 */ /* 0x000fe2000001ff00 */
[----:B------:R-:W-:Y:S01]  /*c4d0*/  CS2R R26, SRZ ;  /* 0x00000000001a7805 */ /* 0x000fe2000001ff00 */
[----:B------:R-:W-:Y:S01]  /*c4e0*/  CS2R R240, SRZ ;  /* 0x0000000000f07805 */ /* 0x000fe2000001ff00 */
[----:B----4-:R-:W-:Y:S01]  /*c4f0*/  CS2R R242, SRZ ;  /* 0x0000000000f27805 */ /* 0x010fe2000001ff00 */
[----:B------:R-:W-:Y:S01]  /*c500*/  CS2R R68, SRZ ;  /* 0x0000000000447805 */ /* 0x000fe2000001ff00 */
        /* <DEDUP_REMOVED lines=65> */
[----:B------:R-:W-:Y:S05]  /*c920*/  @!P0 BRA `(.L_x_0) ;  /* 0x000102f000008947 */ /* 0x000fea0003800000 */
[----:B--2---:R-:W2:Y:S04]  /*c930*/  LDL.LU R231, [R1+0x178] ;  /* 0x0001780001e77983 */ /* 0x004ea80000300800 */
[----:B------:R-:W3:Y:S04]  /*c940*/  LDL.LU R226, [R1+0x174] ;  /* 0x0001740001e27983 */ /* 0x000ee80000300800 */
[----:B------:R-:W4:Y:S04]  /*c950*/  LDL.LU R230, [R1+0x170] ;  /* 0x0001700001e67983 */ /* 0x000f280000300800 */
[----:B------:R-:W2:Y:S04]  /*c960*/  LDL.LU R228, [R1+0x16c] ;  /* 0x00016c0001e47983 */ /* 0x000ea80000300800 */
[----:B------:R-:W2:Y:S04]  /*c970*/  LDL.LU R236, [R1+0x168] ;  /* 0x0001680001ec7983 */ /* 0x000ea80000300800 */
[----:B------:R-:W2:Y:S04]  /*c980*/  LDL.LU R237, [R1+0x20c] ;  /* 0x00020c0001ed7983 */ /* 0x000ea80000300800 */
[----:B------:R-:W2:Y:S04]  /*c990*/  LDL.LU R238, [R1+0x164] ;  /* 0x0001640001ee7983 */ /* 0x000ea80000300800 */
[----:B------:R-:W2:Y:S01]  /*c9a0*/  LDL.LU R239, [R1+0x160] ;  /* 0x0001600001ef7983 */ /* 0x000ea20000300800 */
[----:B------:R-:W-:-:S03]  /*c9b0*/  SHF.R.U32.HI R252, RZ, 0x6, R252 ;  /* 0x00000006fffc7819 */ /* 0x000fc600000116fc */
[----:B------:R-:W2:Y:S01]  /*c9c0*/  LDL.LU R229, [R1+0x12c] ;  /* 0x00012c0001e57983 */ /* 0x000ea20000300800 */
[----:B------:R-:W-:-:S03]  /*c9d0*/  SGXT.U32 R252, R252, 0x1 ;  /* 0x00000001fcfc781a */ /* 0x000fc60000000000 */
[----:B------:R-:W2:Y:S02]  /*c9e0*/  LDL.LU R232, [R1+0x128] ;  /* 0x0001280001e87983 */ /* 0x000ea40000300800 */
[----:B------:R-:W-:Y:S02]  /*c9f0*/  IMAD R225, R252, c[0x0][0x188], RZ ;  /* 0x00006200fce17a24 */ /* 0x000fe400078e02ff */
[----:B------:R-:W2:Y:S04]  /*ca00*/  LDL.LU R233, [R1+0x124] ;  /* 0x0001240001e97983 */ /* 0x000ea80000300800 */
[----:B------:R-:W2:Y:S01]  /*ca10*/  LDL.LU R252, [R1+0x120] ;  /* 0x0001200001fc7983 */ /* 0x000ea20000300800 */
[----:B------:R-:W-:-:S03]  /*ca20*/  SHF.R.S32.HI R2, RZ, 0x1f, R225 ;  /* 0x0000001fff027819 */ /* 0x000fc600000114e1 */
[----:B-----5:R1:W-:Y:S02]  /*ca30*/  STL [R1+0x6ec], R0 ;  /* 0x0006ec0001007387 */ /* 0x0203e40000100800 */
[----:B-1----:R-:W-:Y:S02]  /*ca40*/  SHF.L.U64.HI R0, R225, 0x2, R2 ;  /* 0x00000002e1007819 */ /* 0x002fe40000010202 */
[----:B------:R-:W1:Y:S01]  /*ca50*/  S2R R33, SR_TID.X ;  /* 0x0000000000217919 */ /* 0x000e620000002100 */
[----:B------:R-:W-:-:S05]  /*ca60*/  IMAD R235, R235, c[0x0][0x18c], RZ ;  /* 0x00006300ebeb7a24 */ /* 0x000fca00078e02ff */
[----:B------:R-:W-:Y:S02]  /*ca70*/  SHF.R.S32.HI R7, RZ, 0x1f, R235 ;  /* 0x0000001fff077819 */ /* 0x000fe400000114eb */
[----:B---3--:R-:W-:Y:S02]  /*ca80*/  SHF.R.S32.HI R3, RZ, 0x1f, R226 ;  /* 0x0000001fff037819 */ /* 0x008fe400000114e2 */
[----:B----4-:R-:W-:Y:S02]  /*ca90*/  SHF.R.S32.HI R4, RZ, 0x1f, R230 ;  /* 0x0000001fff047819 */ /* 0x010fe400000114e6 */
[----:B------:R-:W-:Y:S02]  /*caa0*/  SHF.L.U64.HI R2, R226, 0x2, R3 ;  /* 0x00000002e2027819 */ /* 0x000fe40000010203 */
[----:B--2---:R-:W-:Y:S02]  /*cab0*/  SHF.R.S32.HI R5, RZ, 0x1f, R228 ;  /* 0x0000001fff057819 */ /* 0x004fe400000114e4 */
[----:B------:R-:W-:Y:S01]  /*cac0*/  SHF.L.U64.HI R3, R230, 0x2, R4 ;  /* 0x00000002e6037819 */ /* 0x000fe20000010204 */
[----:B------:R2:W-:Y:S01]  /*cad0*/  STL [R1+0x648], R2 ;  /* 0x0006480201007387 */ /* 0x0005e20000100800 */
[----:B------:R-:W-:-:S03]  /*cae0*/  SHF.L.U64.HI R0, R228, 0x2, R5 ;  /* 0x00000002e4007819 */ /* 0x000fc60000010205 */
[----:B------:R3:W-:Y:S01]  /*caf0*/  STL [R1+0x644], R3 ;  /* 0x0006440301007387 */ /* 0x0007e20000100800 */
[----:B--2---:R-:W-:-:S03]  /*cb00*/  SHF.R.S32.HI R2, RZ, 0x1f, R236 ;  /* 0x0000001fff027819 */ /* 0x004fc600000114ec */
[----:B------:R2:W-:Y:S01]  /*cb10*/  STL [R1+0x640], R0 ;  /* 0x0006400001007387 */ /* 0x0005e20000100800 */
[----:B------:R-:W-:Y:S02]  /*cb20*/  SHF.R.S32.HI R4, RZ, 0x1f, R238 ;  /* 0x0000001fff047819 */ /* 0x000fe400000114ee */
[----:B---3--:R-:W-:Y:S02]  /*cb30*/  SHF.R.S32.HI R3, RZ, 0x1f, R237 ;  /* 0x0000001fff037819 */ /* 0x008fe400000114ed */
[----:B------:R-:W-:Y:S02]  /*cb40*/  SHF.R.S32.HI R5, RZ, 0x1f, R239 ;  /* 0x0000001fff057819 */ /* 0x000fe400000114ef */
[----:B------:R-:W-:Y:S02]  /*cb50*/  SHF.L.U64.HI R3, R237, 0x2, R3 ;  /* 0x00000002ed037819 */ /* 0x000fe40000010203 */
[----:B--2---:R-:W-:Y:S02]  /*cb60*/  SHF.L.U64.HI R0, R236, 0x2, R2 ;  /* 0x00000002ec007819 */ /* 0x004fe40000010202 */
[----:B------:R-:W-:-:S03]  /*cb70*/  SHF.L.U64.HI R2, R238, 0x2, R4 ;  /* 0x00000002ee027819 */ /* 0x000fc60000010204 */
[----:B------:R2:W-:Y:S04]  /*cb80*/  STL [R1+0x63c], R0 ;  /* 0x00063c0001007387 */ /* 0x0005e80000100800 */
[----:B------:R3:W-:Y:S04]  /*cb90*/  STL [R1+0x638], R3 ;  /* 0x0006380301007387 */ /* 0x0007e80000100800 */
[----:B------:R-:W4:Y:S01]  /*cba0*/  LDL.LU R236, [R1+0x1cc] ;  /* 0x0001cc0001ec7983 */ /* 0x000f220000300800 */
[----:B--2---:R-:W-:-:S03]  /*cbb0*/  SHF.L.U64.HI R0, R239, 0x2, R5 ;  /* 0x00000002ef007819 */ /* 0x004fc60000010205 */
[----:B------:R2:W-:Y:S01]  /*cbc0*/  STL [R1+0x634], R2 ;  /* 0x0006340201007387 */ /* 0x0005e20000100800 */
[----:B---3--:R-:W-:-:S03]  /*cbd0*/  SHF.R.S32.HI R3, RZ, 0x1f, R232 ;  /* 0x0000001fff037819 */ /* 0x008fc600000114e8 */
[----:B------:R-:W3:Y:S01]  /*cbe0*/  LDL.LU R237, [R1+0x1c8] ;  /* 0x0001c80001ed7983 */ /* 0x000ee20000300800 */
[----:B--2---:R-:W-:-:S03]  /*cbf0*/  SHF.R.S32.HI R2, RZ, 0x1f, R229 ;  /* 0x0000001fff027819 */ /* 0x004fc600000114e5 */
[----:B------:R2:W-:Y:S04]  /*cc00*/  STL [R1+0x630], R0 ;  /* 0x0006300001007387 */ /* 0x0005e80000100800 */
[----:B------:R-:W3:Y:S01]  /*cc10*/  LDL.LU R238, [R1+0x17c] ;  /* 0x00017c0001ee7983 */ /* 0x000ee20000300800 */
[----:B------:R-:W-:-:S03]  /*cc20*/  SHF.R.S32.HI R4, RZ, 0x1f, R233 ;  /* 0x0000001fff047819 */ /* 0x000fc600000114e9 */
[----:B------:R-:W3:Y:S01]  /*cc30*/  LDL.LU R239, [R1+0x190] ;  /* 0x0001900001ef7983 */ /* 0x000ee20000300800 */
[----:B--2---:R-:W-:Y:S02]  /*cc40*/  SHF.L.U64.HI R0, R229, 0x2, R2 ;  /* 0x00000002e5007819 */ /* 0x004fe40000010202 */
[----:B------:R-:W-:-:S03]  /*cc50*/  SHF.L.U64.HI R2, R232, 0x2, R3 ;  /* 0x00000002e8027819 */ /* 0x000fc60000010203 */
[----:B------:R2:W-:Y:S01]  /*cc60*/  STL [R1+0x62c], R0 ;  /* 0x00062c0001007387 */ /* 0x0005e20000100800 */
[----:B------:R-:W-:-:S03]  /*cc70*/  SHF.R.S32.HI R5, RZ, 0x1f, R252 ;  /* 0x0000001fff057819 */ /* 0x000fc600000114fc */
[----:B------:R1:W-:Y:S01]  /*cc80*/  STL [R1+0x628], R2 ;  /* 0x0006280201007387 */ /* 0x0003e20000100800 */
[----:B------:R-:W-:Y:S02]  /*cc90*/  SHF.L.U64.HI R3, R233, 0x2, R4 ;  /* 0x00000002e9037819 */ /* 0x000fe40000010204 */
[----:B--2---:R-:W-:Y:S02]  /*cca0*/  SHF.L.U64.HI R0, R252, 0x2, R5 ;  /* 0x00000002fc007819 */ /* 0x004fe40000010205 */
[----:B-1----:R-:W-:Y:S01]  /*ccb0*/  LOP3.LUT R2, R33, 0x7, RZ, 0xc0, !PT ;  /* 0x0000000721027812 */ /* 0x002fe200078ec0ff */
[----:B------:R1:W-:Y:S04]  /*ccc0*/  STL [R1+0x624], R3 ;  /* 0x0006240301007387 */ /* 0x0003e80000100800 */
[----:B------:R-:W-:-:S02]  /*ccd0*/  IMAD R4, R2, 0x4, R234 ;  /* 0x0000000402047824 */ /* 0x000fc400078e02ea */
[----:B------:R-:W-:Y:S01]  /*cce0*/  IMAD.SHL.U32 R5, R2, 0x10, RZ ;  /* 0x0000001002057824 */ /* 0x000fe200078e00ff */
[----:B------:R-:W-:Y:S01]  /*ccf0*/  SHF.L.U64.HI R2, R235, 0x2, R7 ;  /* 0x00000002eb027819 */ /* 0x000fe20000010207 */
[----:B------:R2:W-:Y:S04]  /*cd00*/  STL [R1+0x620], R0 ;  /* 0x0006200001007387 */ /* 0x0005e80000100800 */
[----:B------:R-:W-:Y:S04]  /*cd10*/  STL [R1+0x6f0], R2 ;  /* 0x0006f00201007387 */ /* 0x000fe80000100800 */
[----:B------:R-:W3:Y:S04]  /*cd20*/  LDL.LU R228, [R1+0x194] ;  /* 0x0001940001e47983 */ /* 0x000ee80000300800 */
[----:B------:R-:W3:Y:S04]  /*cd30*/  LDL.LU R229, [R1+0x198] ;  /* 0x0001980001e57983 */ /* 0x000ee80000300800 */
[----:B------:R-:W3:Y:S01]  /*cd40*/  LDL.LU R252, [R1+0x19c] ;  /* 0x00019c0001fc7983 */ /* 0x000ee20000300800 */
[----:B-1----:R-:W-:-:S02]  /*cd50*/  LOP3.LUT R3, R33, 0x3, RZ, 0xc0, !PT ;  /* 0x0000000321037812 */ /* 0x002fc400078ec0ff */
[C---:B------:R-:W-:Y:S02]  /*cd60*/  LOP3.LUT R6, R33.reuse, 0x1c, RZ, 0xc0, !PT ;  /* 0x0000001c21067812 */ /* 0x040fe400078ec0ff */
[----:B------:R-:W-:Y:S01]  /*cd70*/  SHF.R.S32.HI R29, RZ, 0x1f, R227 ;  /* 0x0000001fff1d7819 */ /* 0x000fe200000114e3 */
[----:B------:R-:W-:Y:S02]  /*cd80*/  IMAD.SHL.U32 R8, R33, 0x2, RZ ;  /* 0x0000000221087824 */ /* 0x000fe400078e00ff */
[----:B--2---:R-:W-:Y:S01]  /*cd90*/  IMAD R0, R3, 0x120, R6 ;  /* 0x0000012003007824 */ /* 0x004fe200078e0206 */
[----:B------:R-:W-:Y:S01]  /*cda0*/  LEA.HI R29, R29, R227, RZ, 0x5 ;  /* 0x000000e31d1d7211 */ /* 0x000fe200078f28ff */
[----:B------:R-:W-:Y:S01]  /*cdb0*/  IMAD.SHL.U32 R6, R64, 0x8, RZ ;  /* 0x0000000840067824 */ /* 0x000fe200078e00ff */
[----:B------:R-:W-:Y:S01]  /*cdc0*/  SHF.R.S32.HI R3, RZ, 0x1f, R64 ;  /* 0x0000001fff037819 */ /* 0x000fe20000011440 */
[----:B------:R-:W2:Y:S01]  /*cdd0*/  LDL.LU R227, [R1+0x1a0] ;  /* 0x0001a00001e37983 */ /* 0x000ea20000300800 */
[----:B------:R-:W-:-:S03]  /*cde0*/  LOP3.LUT R5, R5, 0x30, R8, 0x78, !PT ;  /* 0x0000003005057812 */ /* 0x000fc600078e7808 */
[----:B------:R-:W-:Y:S01]  /*cdf0*/  STL [R1+0x6f8], R29 ;  /* 0x0006f81d01007387 */ /* 0x000fe20000100800 */
[----:B------:R-:W-:-:S03]  /*ce00*/  SHF.L.U64.HI R7, R64, 0x3, R3 ;  /* 0x0000000340077819 */ /* 0x000fc60000010203 */
[----:B------:R1:W-:Y:S04]  /*ce10*/  STL [R1+0x60c], R0 ;  /* 0x00060c0001007387 */ /* 0x0003e80000100800 */
[----:B------:R-:W2:Y:S04]  /*ce20*/  LDL.LU R232, [R1+0x1a8] ;  /* 0x0001a80001e87983 */ /* 0x000ea80000300800 */
[----:B------:R-:W2:Y:S01]  /*ce30*/  LDL.LU R233, [R1+0x1ac] ;  /* 0x0001ac0001e97983 */ /* 0x000ea20000300800 */
[----:B----4-:R-:W-:Y:S02]  /*ce40*/  SHF.R.S32.HI R8, RZ, 0x1f, R236 ;  /* 0x0000001fff087819 */ /* 0x010fe400000114ec */
[----:B-1----:R-:W-:-:S04]  /*ce50*/  LEA R0, P3, R236, R6, 0x2 ;  /* 0x00000006ec007211 */ /* 0x002fc800078610ff */
[-C--:B------:R-:W-:Y:S01]  /*ce60*/  LEA.HI.X R2, R236, R7.reuse, R8, 0x2, P3 ;  /* 0x00000007ec027211 */ /* 0x080fe200018f1408 */
[----:B------:R-:W-:Y:S01]  /*ce70*/  STL [R1+0x690], R0 ;  /* 0x0006900001007387 */ /* 0x000fe20000100800 */
[----:B---3--:R-:W-:Y:S02]  /*ce80*/  SHF.R.S32.HI R14, RZ, 0x1f, R237 ;  /* 0x0000001fff0e7819 */ /* 0x008fe400000114ed */
[C---:B------:R-:W-:Y:S01]  /*ce90*/  LEA R30, P0, R237.reuse, R6, 0x2 ;  /* 0x00000006ed1e7211 */ /* 0x040fe200078010ff */
[----:B------:R-:W3:Y:S04]  /*cea0*/  LDL.LU R234, [R1+0x1c0] ;  /* 0x0001c00001ea7983 */ /* 0x000ee80000300800 */
[----:B------:R-:W4:Y:S01]  /*ceb0*/  LDL.LU R235, [R1+0x1c4] ;  /* 0x0001c40001eb7983 */ /* 0x000f220000300800 */
[----:B------:R-:W-:-:S02]  /*cec0*/  LEA.HI.X R57, R237, R7, R14, 0x2, P0 ;  /* 0x00000007ed397211 */ /* 0x000fc400000f140e */
[----:B------:R-:W-:Y:S02]  /*ced0*/  SHF.R.S32.HI R12, RZ, 0x1f, R238 ;  /* 0x0000001fff0c7819 */ /* 0x000fe400000114ee */
[CC--:B------:R-:W-:Y:S01]  /*cee0*/  LEA R31, P1, R238.reuse, R6.reuse, 0x2 ;  /* 0x00000006ee1f7211 */ /* 0x0c0fe200078210ff */
[----:B------:R1:W-:Y:S01]  /*cef0*/  STL [R1+0x6f4], R2 ;  /* 0x0006f40201007387 */ /* 0x0003e20000100800 */
[----:B------:R-:W-:Y:S02]  /*cf00*/  SHF.R.S32.HI R10, RZ, 0x1f, R239 ;  /* 0x0000001fff0a7819 */ /* 0x000fe400000114ef */
[C---:B------:R-:W-:Y:S01]  /*cf10*/  LEA R34, P2, R239.reuse, R6, 0x2 ;  /* 0x00000006ef227211 */ /* 0x040fe200078410ff */
[----:B------:R-:W4:Y:S01]  /*cf20*/  LDL.LU R236, [R1+0x1d4] ;  /* 0x0001d40001ec7983 */ /* 0x000f220000300800 */
[-C--:B------:R-:W-:Y:S02]  /*cf30*/  LEA.HI.X R59, R238, R7.reuse, R12, 0x2, P1 ;  /* 0x00000007ee3b7211 */ /* 0x080fe400008f140c */
[----:B------:R-:W-:Y:S01]  /*cf40*/  LEA.HI.X R61, R239, R7, R10, 0x2, P2 ;  /* 0x00000007ef3d7211 */ /* 0x000fe200010f140a */
[----:B------:R-:W4:Y:S04]  /*cf50*/  LDL.LU R237, [R1+0x1d8] ;  /* 0x0001d80001ed7983 */ /* 0x000f280000300800 */
[----:B------:R-:W4:Y:S04]  /*cf60*/  LDL.LU R238, [R1+0x1dc] ;  /* 0x0001dc0001ee7983 */ /* 0x000f280000300800 */
[----:B------:R-:W4:Y:S01]  /*cf70*/  LDL.LU R239, [R1+0x1e0] ;  /* 0x0001e00001ef7983 */ /* 0x000f220000300800 */
[----:B------:R-:W-:-:S02]  /*cf80*/  SHF.R.S32.HI R12, RZ, 0x1f, R228 ;  /* 0x0000001fff0c7819 */ /* 0x000fc400000114e4 */
[-C--:B------:R-:W-:Y:S02]  /*cf90*/  LEA R35, P0, R228, R6.reuse, 0x2 ;  /* 0x00000006e4237211 */ /* 0x080fe400078010ff */
[----:B------:R-:W-:Y:S02]  /*cfa0*/  SHF.R.S32.HI R66, RZ, 0x1f, R229 ;  /* 0x0000001fff427819 */ /* 0x000fe400000114e5 */
[-C--:B------:R-:W-:Y:S02]  /*cfb0*/  LEA R56, P1, R229, R6.reuse, 0x2 ;  /* 0x00000006e5387211 */ /* 0x080fe400078210ff */
[----:B------:R-:W-:Y:S02]  /*cfc0*/  SHF.R.S32.HI R10, RZ, 0x1f, R252 ;  /* 0x0000001fff0a7819 */ /* 0x000fe400000114fc */
[----:B------:R-:W-:Y:S02]  /*cfd0*/  LEA R58, P2, R252, R6, 0x2 ;  /* 0x00000006fc3a7211 */ /* 0x000fe400078410ff */
[----:B------:R-:W-:-:S02]  /*cfe0*/  LEA.HI.X R63, R228, R7, R12, 0x2, P0 ;  /* 0x00000007e43f7211 */ /* 0x000fc400000f140c */
[-C--:B------:R-:W-:Y:S01]  /*cff0*/  LEA.HI.X R66, R229, R7.reuse, R66, 0x2, P1 ;  /* 0x00000007e5427211 */ /* 0x080fe200008f1442 */
[----:B------:R-:W4:Y:S01]  /*d000*/  LDL.LU R228, [R1+0x1e4] ;  /* 0x0001e40001e47983 */ /* 0x000f220000300800 */
[----:B------:R-:W-:-:S03]  /*d010*/  LEA.HI.X R153, R252, R7, R10, 0x2, P2 ;  /* 0x00000007fc997211 */ /* 0x000fc600010f140a */
[----:B------:R-:W4:Y:S04]  /*d020*/  LDL.LU R229, [R1+0x1e8] ;  /* 0x0001e80001e57983 */ /* 0x000f280000300800 */
[----:B------:R-:W4:Y:S01]  /*d030*/  LDL.LU R252, [R1+0x1ec] ;  /* 0x0001ec0001fc7983 */ /* 0x000f220000300800 */
[----:B--2---:R-:W-:Y:S02]  /*d040*/  SHF.R.S32.HI R8, RZ, 0x1f, R227 ;  /* 0x0000001fff087819 */ /* 0x004fe400000114e3 */
[----:B------:R-:W-:-:S04]  /*d050*/  LEA R60, P3, R227, R6, 0x2 ;  /* 0x00000006e33c7211 */ /* 0x000fc800078610ff */
[-C--:B------:R-:W-:Y:S02]  /*d060*/  LEA.HI.X R155, R227, R7.reuse, R8, 0x2, P3 ;  /* 0x00000007e39b7211 */ /* 0x080fe400018f1408 */
[----:B------:R-:W-:Y:S01]  /*d070*/  SHF.R.S32.HI R14, RZ, 0x1f, R232 ;  /* 0x0000001fff0e7819 */ /* 0x000fe200000114e8 */
[----:B------:R-:W2:Y:S01]  /*d080*/  LDL.LU R227, [R1+0x1f0] ;  /* 0x0001f00001e37983 */ /* 0x000ea20000300800 */
[CC--:B------:R-:W-:Y:S02]  /*d090*/  LEA R62, P0, R232.reuse, R6.reuse, 0x2 ;  /* 0x00000006e83e7211 */ /* 0x0c0fe400078010ff */
[----:B------:R-:W-:Y:S02]  /*d0a0*/  SHF.R.S32.HI R12, RZ, 0x1f, R233 ;  /* 0x0000001fff0c7819 */ /* 0x000fe400000114e9 */
[----:B------:R-:W-:Y:S02]  /*d0b0*/  LEA R65, P1, R233, R6, 0x2 ;  /* 0x00000006e9417211 */ /* 0x000fe400078210ff */
[----:B------:R-:W-:-:S02]  /*d0c0*/  LEA.HI.X R157, R232, R7, R14, 0x2, P0 ;  /* 0x00000007e89d7211 */ /* 0x000fc400000f140e */
[----:B------:R-:W-:Y:S01]  /*d0d0*/  LEA.HI.X R159, R233, R7, R12, 0x2, P1 ;  /* 0x00000007e99f7211 */ /* 0x000fe200008f140c */
[----:B------:R-:W2:Y:S04]  /*d0e0*/  LDL.LU R232, [R1+0x1f4] ;  /* 0x0001f40001e87983 */ /* 0x000ea80000300800 */
[----:B------:R-:W2:Y:S01]  /*d0f0*/  LDL.LU R233, [R1+0x200] ;  /* 0x0002000001e97983 */ /* 0x000ea20000300800 */
[----:B---3--:R-:W-:Y:S02]  /*d100*/  SHF.R.S32.HI R10, RZ, 0x1f, R234 ;  /* 0x0000001fff0a7819 */ /* 0x008fe400000114ea */
[----:B------:R-:W-:Y:S02]  /*d110*/  LEA R67, P2, R234, R6, 0x2 ;  /* 0x00000006ea437211 */ /* 0x000fe400078410ff */
[----:B----4-:R-:W-:-:S02]  /*d120*/  SHF.R.S32.HI R8, RZ, 0x1f, R235 ;  /* 0x0000001fff087819 */ /* 0x010fc400000114eb */
[C---:B------:R-:W-:Y:S02]  /*d130*/  LEA R154, P3, R235.reuse, R6, 0x2 ;  /* 0x00000006eb9a7211 */ /* 0x040fe400078610ff */
[-C--:B------:R-:W-:Y:S02]  /*d140*/  LEA.HI.X R161, R234, R7.reuse, R10, 0x2, P2 ;  /* 0x00000007eaa17211 */ /* 0x080fe400010f140a */
[----:B------:R-:W-:Y:S01]  /*d150*/  LEA.HI.X R163, R235, R7, R8, 0x2, P3 ;  /* 0x00000007eba37211 */ /* 0x000fe200018f1408 */
[----:B------:R-:W3:Y:S01]  /*d160*/  LDL.LU R234, [R1+0x204] ;  /* 0x0002040001ea7983 */ /* 0x000ee20000300800 */
[----:B------:R-:W-:-:S03]  /*d170*/  SHF.R.S32.HI R14, RZ, 0x1f, R236 ;  /* 0x0000001fff0e7819 */ /* 0x000fc600000114ec */
[----:B------:R-:W4:Y:S01]  /*d180*/  LDL.LU R235, [R1+0x208] ;  /* 0x0002080001eb7983 */ /* 0x000f220000300800 */
[-C--:B------:R-:W-:Y:S02]  /*d190*/  LEA R156, P0, R236, R6.reuse, 0x2 ;  /* 0x00000006ec9c7211 */ /* 0x080fe400078010ff */
[----:B------:R-:W-:Y:S02]  /*d1a0*/  SHF.R.S32.HI R12, RZ, 0x1f, R237 ;  /* 0x0000001fff0c7819 */ /* 0x000fe400000114ed */
[-C--:B------:R-:W-:Y:S02]  /*d1b0*/  LEA R158, P1, R237, R6.reuse, 0x2 ;  /* 0x00000006ed9e7211 */ /* 0x080fe400078210ff */
[----:B------:R-:W-:Y:S02]  /*d1c0*/  SHF.R.S32.HI R10, RZ, 0x1f, R238 ;  /* 0x0000001fff0a7819 */ /* 0x000fe400000114ee */
[----:B------:R-:W-:Y:S02]  /*d1d0*/  LEA R160, P2, R238, R6, 0x2 ;  /* 0x00000006eea07211 */ /* 0x000fe400078410ff */
[----:B------:R-:W-:-:S02]  /*d1e0*/  SHF.R.S32.HI R8, RZ, 0x1f, R239 ;  /* 0x0000001fff087819 */ /* 0x000fc400000114ef */
[----:B------:R-:W-:Y:S02]  /*d1f0*/  LEA R162, P3, R239, R6, 0x2 ;  /* 0x00000006efa27211 */ /* 0x000fe400078610ff */
[-C--:B------:R-:W-:Y:S02]  /*d200*/  LEA.HI.X R165, R236, R7.reuse, R14, 0x2, P0 ;  /* 0x00000007eca57211 */ /* 0x080fe400000f140e */
[-C--:B------:R-:W-:Y:S01]  /*d210*/  LEA.HI.X R167, R237, R7.reuse, R12, 0x2, P1 ;  /* 0x00000007eda77211 */ /* 0x080fe200008f140c */
        /* <DEDUP_REMOVED lines=19> */
[-C--:B------:R-:W-:Y:S02]  /*d350*/  LEA R170, P3, R227, R6.reuse, 0x2 ;  /* 0x00000006e3aa7211 */ /* 0x080fe400078610ff */
[----:B------:R-:W-:Y:S02]  /*d360*/  SHF.R.S32.HI R14, RZ, 0x1f, R232 ;  /* 0x0000001fff0e7819 */ /* 0x000fe400000114e8 */
[----:B------:R-:W-:-:S02]  /*d370*/  LEA R172, P0, R232, R6, 0x2 ;  /* 0x00000006e8ac7211 */ /* 0x000fc400078010ff */
[----:B------:R-:W-:Y:S02]  /*d380*/  SHF.R.S32.HI R12, RZ, 0x1f, R233 ;  /* 0x0000001fff0c7819 */ /* 0x000fe400000114e9 */
[----:B------:R-:W-:Y:S02]  /*d390*/  LEA R174, P1, R233, R6, 0x2 ;  /* 0x00000006e9ae7211 */ /* 0x000fe400078210ff */
[-C--:B------:R-:W-:Y:S02]  /*d3a0*/  LEA.HI.X R179, R227, R7.reuse, R8, 0x2, P3 ;  /* 0x00000007e3b37211 */ /* 0x080fe400018f1408 */
[----:B------:R-:W2:Y:S01]  /*d3b0*/  LDL.LU R227, [R1+0x22c] ;  /* 0x00022c0001e37983 */ /* 0x000ea20000300800 */
[-C--:B------:R-:W-:Y:S02]  /*d3c0*/  LEA.HI.X R181, R232, R7.reuse, R14, 0x2, P0 ;  /* 0x00000007e8b57211 */ /* 0x080fe400000f140e */
[----:B------:R-:W-:Y:S01]  /*d3d0*/  LEA.HI.X R183, R233, R7, R12, 0x2, P1 ;  /* 0x00000007e9b77211 */ /* 0x000fe200008f140c */
[----:B------:R-:W2:Y:S04]  /*d3e0*/  LDL.LU R232, [R1+0x230] ;  /* 0x0002300001e87983 */ /* 0x000ea80000300800 */
[----:B------:R-:W2:Y:S01]  /*d3f0*/  LDL.LU R233, [R1+0x234] ;  /* 0x0002340001e97983 */ /* 0x000ea20000300800 */
[----:B---3--:R-:W-:-:S02]  /*d400*/  SHF.R.S32.HI R10, RZ, 0x1f, R234 ;  /* 0x0000001fff0a7819 */ /* 0x008fc400000114ea */
[CC--:B------:R-:W-:Y:S02]  /*d410*/  LEA R176, P2, R234.reuse, R6.reuse, 0x2 ;  /* 0x00000006eab07211 */ /* 0x0c0fe400078410ff */
[----:B----4-:R-:W-:Y:S02]  /*d420*/  SHF.R.S32.HI R8, RZ, 0x1f, R235 ;  /* 0x0000001fff087819 */ /* 0x010fe400000114eb */
[C---:B------:R-:W-:Y:S02]  /*d430*/  LEA R178, P3, R235.reuse, R6, 0x2 ;  /* 0x00000006ebb27211 */ /* 0x040fe400078610ff */
[-C--:B------:R-:W-:Y:S02]  /*d440*/  LEA.HI.X R185, R234, R7.reuse, R10, 0x2, P2 ;  /* 0x00000007eab97211 */ /* 0x080fe400010f140a */
[----:B------:R-:W-:Y:S01]  /*d450*/  LEA.HI.X R187, R235, R7, R8, 0x2, P3 ;  /* 0x00000007ebbb7211 */ /* 0x000fe200018f1408 */
[----:B------:R-:W3:Y:S04]  /*d460*/  LDL.LU R234, [R1+0x238] ;  /* 0x0002380001ea7983 */ /* 0x000ee80000300800 */
[----:B------:R-:W4:Y:S01]  /*d470*/  LDL.LU R235, [R1+0x23c] ;  /* 0x00023c0001eb7983 */ /* 0x000f220000300800 */
[----:B------:R-:W-:-:S02]  /*d480*/  SHF.R.S32.HI R14, RZ, 0x1f, R236 ;  /* 0x0000001fff0e7819 */ /* 0x000fc400000114ec */
        /* <DEDUP_REMOVED lines=28> */
[C---:B------:R-:W-:Y:S02]  /*d650*/  LEA R194, P3, R227.reuse, R6, 0x2 ;  /* 0x00000006e3c27211 */ /* 0x040fe400078610ff */
[----:B------:R-:W-:Y:S02]  /*d660*/  SHF.R.S32.HI R14, RZ, 0x1f, R232 ;  /* 0x0000001fff0e7819 */ /* 0x000fe400000114e8 */
[----:B------:R-:W-:-:S02]  /*d670*/  LEA.HI.X R203, R227, R7, R8, 0x2, P3 ;  /* 0x00000007e3cb7211 */ /* 0x000fc400018f1408 */
[----:B------:R-:W-:Y:S01]  /*d680*/  SHF.R.S32.HI R12, RZ, 0x1f, R233 ;  /* 0x0000001fff0c7819 */ /* 0x000fe200000114e9 */
[----:B------:R-:W2:Y:S01]  /*d690*/  LDL.LU R227, [R1+0x25c] ;  /* 0x00025c0001e37983 */ /* 0x000ea20000300800 */
[CC--:B------:R-:W-:Y:S02]  /*d6a0*/  LEA R196, P0, R232.reuse, R6.reuse, 0x2 ;  /* 0x00000006e8c47211 */ /* 0x0c0fe400078010ff */
[C---:B------:R-:W-:Y:S02]  /*d6b0*/  LEA R198, P1, R233.reuse, R6, 0x2 ;  /* 0x00000006e9c67211 */ /* 0x040fe400078210ff */
        /* <DEDUP_REMOVED lines=17> */
[----:B------:R-:W-:Y:S02]  /*d7d0*/  SHF.R.S32.HI R8, RZ, 0x1f, R239 ;  /* 0x0000001fff087819 */ /* 0x000fe400000114ef */
[----:B------:R-:W-:-:S02]  /*d7e0*/  LEA R210, P3, R239, R6, 0x2 ;  /* 0x00000006efd27211 */ /* 0x000fc400078610ff */
[----:B------:R-:W-:Y:S02]  /*d7f0*/  LEA R208, P2, R238, R6, 0x2 ;  /* 0x00000006eed07211 */ /* 0x000fe400078410ff */
[-C--:B------:R-:W-:Y:S02]  /*d800*/  LEA.HI.X R215, R237, R7.reuse, R12, 0x2, P1 ;  /* 0x00000007edd77211 */ /* 0x080fe400008f140c */
[-C--:B------:R-:W-:Y:S01]  /*d810*/  LEA.HI.X R219, R239, R7.reuse, R8, 0x2, P3 ;  /* 0x00000007efdb7211 */ /* 0x080fe200018f1408 */
[----:B------:R-:W4:Y:S01]  /*d820*/  LDL.LU R237, [R1+0x270] ;  /* 0x0002700001ed7983 */ /* 0x000f220000300800 */
[----:B------:R-:W-:-:S03]  /*d830*/  LEA.HI.X R213, R236, R7, R14, 0x2, P0 ;  /* 0x00000007ecd57211 */ /* 0x000fc600000f140e */
[----:B------:R-:W4:Y:S01]  /*d840*/  LDL.LU R239, [R1+0x274] ;  /* 0x0002740001ef7983 */ /* 0x000f220000300800 */
[----:B------:R-:W-:-:S03]  /*d850*/  LEA.HI.X R217, R238, R7, R10, 0x2, P2 ;  /* 0x00000007eed97211 */ /* 0x000fc600010f140a */
[----:B------:R-:W4:Y:S04]  /*d860*/  LDL.LU R236, [R1+0x278] ;  /* 0x0002780001ec7983 */ /* 0x000f280000300800 */
[----:B------:R-:W4:Y:S04]  /*d870*/  LDL.LU R238, [R1+0x27c] ;  /* 0x00027c0001ee7983 */ /* 0x000f280000300800 */
[----:B------:R-:W4:Y:S04]  /*d880*/  LDL.LU R249, [R1+0x280] ;  /* 0x0002800001f97983 */ /* 0x000f280000300800 */
[----:B------:R-:W4:Y:S04]  /*d890*/  LDL.LU R251, [R1+0x284] ;  /* 0x0002840001fb7983 */ /* 0x000f280000300800 */
[----:B------:R-:W4:Y:S01]  /*d8a0*/  LDL.LU R248, [R1+0x288] ;  /* 0x0002880001f87983 */ /* 0x000f220000300800 */
[----:B------:R-:W-:-:S02]  /*d8b0*/  SHF.R.S32.HI R10, RZ, 0x1f, R252 ;  /* 0x0000001fff0a7819 */ /* 0x000fc400000114fc */
[----:B------:R-:W-:-:S04]  /*d8c0*/  LEA R216, P2, R252, R6, 0x2 ;  /* 0x00000006fcd87211 */ /* 0x000fc800078410ff */
[----:B------:R-:W-:Y:S02]  /*d8d0*/  LEA.HI.X R225, R252, R7, R10, 0x2, P2 ;  /* 0x00000007fce17211 */ /* 0x000fe400010f140a */
[----:B------:R-:W4:Y:S04]  /*d8e0*/  LDL.LU R252, [R1+0x28c] ;  /* 0x00028c0001fc7983 */ /* 0x000f280000300800 */
[----:B------:R-:W4:Y:S04]  /*d8f0*/  LDL.LU R76, [R1+0x290] ;  /* 0x00029000014c7983 */ /* 0x000f280000300800 */
[----:B------:R-:W4:Y:S04]  /*d900*/  LDL.LU R77, [R1+0x294] ;  /* 0x00029400014d7983 */ /* 0x000f280000300800 */
[----:B------:R-:W4:Y:S04]  /*d910*/  LDL.LU R78, [R1+0x298] ;  /* 0x00029800014e7983 */ /* 0x000f280000300800 */
[----:B------:R-:W4:Y:S04]  /*d920*/  LDL.LU R28, [R1+0x29c] ;  /* 0x00029c00011c7983 */ /* 0x000f280000300800 */
[----:B------:R-:W4:Y:S04]  /*d930*/  LDL.LU R79, [R1+0x2a0] ;  /* 0x0002a000014f7983 */ /* 0x000f280000300800 */
[----:B------:R-:W4:Y:S04]  /*d940*/  LDL.LU R136, [R1+0x2a4] ;  /* 0x0002a40001887983 */ /* 0x000f280000300800 */
[----:B------:R-:W4:Y:S04]  /*d950*/  LDL.LU R137, [R1+0x2a8] ;  /* 0x0002a80001897983 */ /* 0x000f280000300800 */
[----:B------:R-:W4:Y:S01]  /*d960*/  LDL.LU R138, [R1+0x2ac] ;  /* 0x0002ac00018a7983 */ /* 0x000f220000300800 */
[----:B------:R-:W-:-:S02]  /*d970*/  SHF.R.S32.HI R12, RZ, 0x1f, R229 ;  /* 0x0000001fff0c7819 */ /* 0x000fc400000114e5 */
[CC--:B------:R-:W-:Y:S01]  /*d980*/  LEA R214, P1, R229.reuse, R6.reuse, 0x2 ;  /* 0x00000006e5d67211 */ /* 0x0c0fe200078210ff */
[----:B------:R-:W4:Y:S01]  /*d990*/  LDL.LU R94, [R1+0x2b0] ;  /* 0x0002b000015e7983 */ /* 0x000f220000300800 */
[----:B------:R-:W-:Y:S02]  /*d9a0*/  SHF.R.S32.HI R14, RZ, 0x1f, R228 ;  /* 0x0000001fff0e7819 */ /* 0x000fe400000114e4 */
[----:B------:R-:W-:Y:S02]  /*d9b0*/  LEA R212, P0, R228, R6, 0x2 ;  /* 0x00000006e4d47211 */ /* 0x000fe400078010ff */
[----:B------:R-:W-:Y:S02]  /*d9c0*/  SHF.R.S32.HI R152, RZ, 0x1f, R231 ;  /* 0x0000001fff987819 */ /* 0x000fe400000114e7 */
[----:B------:R-:W-:Y:S02]  /*d9d0*/  LEA.HI.X R223, R229, R7, R12, 0x2, P1 ;  /* 0x00000007e5df7211 */ /* 0x000fe400008f140c */
[----:B--2---:R-:W-:-:S02]  /*d9e0*/  SHF.R.S32.HI R8, RZ, 0x1f, R227 ;  /* 0x0000001fff087819 */ /* 0x004fc400000114e3 */
[-C--:B------:R-:W-:Y:S02]  /*d9f0*/  LEA R218, P3, R227, R6.reuse, 0x2 ;  /* 0x00000006e3da7211 */ /* 0x080fe400078610ff */
[----:B------:R-:W-:Y:S02]  /*da00*/  LEA.HI.X R221, R228, R7, R14, 0x2, P0 ;  /* 0x00000007e4dd7211 */ /* 0x000fe400000f140e */
[----:B------:R-:W-:Y:S02]  /*da10*/  SHF.R.S32.HI R12, RZ, 0x1f, R233 ;  /* 0x0000001fff0c7819 */ /* 0x000fe400000114e9 */
[-C--:B------:R-:W-:Y:S02]  /*da20*/  LEA R222, P1, R233, R6.reuse, 0x2 ;  /* 0x00000006e9de7211 */ /* 0x080fe400078210ff */
[----:B------:R-:W-:Y:S02]  /*da30*/  SHF.R.S32.HI R14, RZ, 0x1f, R232 ;  /* 0x0000001fff0e7819 */ /* 0x000fe400000114e8 */
[----:B------:R-:W-:-:S02]  /*da40*/  LEA R220, P0, R232, R6, 0x2 ;  /* 0x00000006e8dc7211 */ /* 0x000fc400078010ff */
[----:B------:R-:W-:Y:S02]  /*da50*/  SHF.L.U64.HI R152, R231, 0x2, R152 ;  /* 0x00000002e7987819 */ /* 0x000fe40000010298 */
[-C--:B------:R-:W-:Y:S02]  /*da60*/  LEA.HI.X R227, R227, R7.reuse, R8, 0x2, P3 ;  /* 0x00000007e3e37211 */ /* 0x080fe400018f1408 */
[-C--:B------:R-:W-:Y:S02]  /*da70*/  LEA.HI.X R231, R233, R7.reuse, R12, 0x2, P1 ;  /* 0x00000007e9e77211 */ /* 0x080fe400008f140c */
[----:B------:R-:W-:Y:S02]  /*da80*/  LEA.HI.X R229, R232, R7, R14, 0x2, P0 ;  /* 0x00000007e8e57211 */ /* 0x000fe400000f140e */
[----:B---3--:R-:W-:Y:S02]  /*da90*/  SHF.R.S32.HI R10, RZ, 0x1f, R234 ;  /* 0x0000001fff0a7819 */ /* 0x008fe400000114ea */
[----:B------:R-:W-:-:S02]  /*daa0*/  LEA R224, P2, R234, R6, 0x2 ;  /* 0x00000006eae07211 */ /* 0x000fc400078410ff */
[----:B----4-:R-:W-:Y:S02]  /*dab0*/  SHF.R.S32.HI R8, RZ, 0x1f, R235 ;  /* 0x0000001fff087819 */ /* 0x010fe400000114eb */
[CC--:B------:R-:W-:Y:S02]  /*dac0*/  LEA R226, P3, R235.reuse, R6.reuse, 0x2 ;  /* 0x00000006ebe27211 */ /* 0x0c0fe400078610ff */
[-C--:B------:R-:W-:Y:S02]  /*dad0*/  LEA.HI.X R233, R234, R7.reuse, R10, 0x2, P2 ;  /* 0x00000007eae97211 */ /* 0x080fe400010f140a */
[----:B------:R-:W-:Y:S02]  /*dae0*/  LEA.HI.X R235, R235, R7, R8, 0x2, P3 ;  /* 0x00000007ebeb7211 */ /* 0x000fe400018f1408 */
[----:B------:R-:W-:Y:S02]  /*daf0*/  SHF.R.S32.HI R10, RZ, 0x1f, R236 ;  /* 0x0000001fff0a7819 */ /* 0x000fe400000114ec */
[----:B------:R-:W-:-:S02]  /*db00*/  LEA R232, P2, R236, R6, 0x2 ;  /* 0x00000006ece87211 */ /* 0x000fc400078410ff */
[----:B------:R-:W-:Y:S02]  /*db10*/  SHF.R.S32.HI R8, RZ, 0x1f, R238 ;  /* 0x0000001fff087819 */ /* 0x000fe400000114ee */
[-C--:B------:R-:W-:Y:S02]  /*db20*/  LEA R234, P3, R238, R6.reuse, 0x2 ;  /* 0x00000006eeea7211 */ /* 0x080fe400078610ff */
[-C--:B------:R-:W-:Y:S02]  /*db30*/  LEA.HI.X R245, R236, R7.reuse, R10, 0x2, P2 ;  /* 0x00000007ecf57211 */ /* 0x080fe400010f140a */
[----:B------:R-:W-:Y:S02]  /*db40*/  LEA.HI.X R247, R238, R7, R8, 0x2, P3 ;  /* 0x00000007eef77211 */ /* 0x000fe400018f1408 */
[----:B------:R-:W-:Y:S02]  /*db50*/  SHF.R.S32.HI R10, RZ, 0x1f, R248 ;  /* 0x0000001fff0a7819 */ /* 0x000fe400000114f8 */
[----:B------:R-:W-:-:S04]  /*db60*/  LEA R244, P2, R248, R6, 0x2 ;  /* 0x00000006f8f47211 */ /* 0x000fc800078410ff */
[-C--:B-1----:R-:W-:Y:S02]  /*db70*/  LEA.HI.X R2, R248, R7.reuse, R10, 0x2, P2 ;  /* 0x00000007f8027211 */ /* 0x082fe400010f140a */
[----:B------:R-:W-:Y:S02]  /*db80*/  SHF.R.S32.HI R8, RZ, 0x1f, R252 ;  /* 0x0000001fff087819 */ /* 0x000fe400000114fc */
[C---:B------:R-:W-:Y:S01]  /*db90*/  LEA R246, P3, R252.reuse, R6, 0x2 ;  /* 0x00000006fcf67211 */ /* 0x040fe200078610ff */
[----:B------:R1:W-:Y:S03]  /*dba0*/  STL [R1+0x120], R2 ;  /* 0x0001200201007387 */ /* 0x0003e60000100800 */
[----:B------:R-:W-:Y:S01]  /*dbb0*/  LEA.HI.X R0, R252, R7, R8, 0x2, P3 ;  /* 0x00000007fc007211 */ /* 0x000fe200018f1408 */
[----:B------:R-:W2:Y:S04]  /*dbc0*/  LDL.LU R95, [R1+0x2b4] ;  /* 0x0002b400015f7983 */ /* 0x000ea80000300800 */
[----:B------:R3:W-:Y:S04]  /*dbd0*/  STL [R1+0x128], R0 ;  /* 0x0001280001007387 */ /* 0x0007e80000100800 */
[----:B------:R-:W4:Y:S04]  /*dbe0*/  LDL.LU R139, [R1+0x2b8] ;  /* 0x0002b800018b7983 */ /* 0x000f280000300800 */
[----:B------:R-:W4:Y:S01]  /*dbf0*/  LDL.LU R32, [R1+0x2bc] ;  /* 0x0002bc0001207983 */ /* 0x000f220000300800 */
[----:B------:R-:W-:-:S02]  /*dc00*/  SHF.R.S32.HI R14, RZ, 0x1f, R237 ;  /* 0x0000001fff0e7819 */ /* 0x000fc400000114ed */
[-C--:B------:R-:W-:Y:S02]  /*dc10*/  LEA R228, P0, R237, R6.reuse, 0x2 ;  /* 0x00000006ede47211 */ /* 0x080fe400078010ff */
[----:B------:R-:W-:Y:S02]  /*dc20*/  SHF.R.S32.HI R12, RZ, 0x1f, R239 ;  /* 0x0000001fff0c7819 */ /* 0x000fe400000114ef */
[-C--:B------:R-:W-:Y:S02]  /*dc30*/  LEA R230, P1, R239, R6.reuse, 0x2 ;  /* 0x00000006efe67211 */ /* 0x080fe400078210ff */
[----:B------:R-:W-:Y:S02]  /*dc40*/  LEA.HI.X R237, R237, R7, R14, 0x2, P0 ;  /* 0x00000007eded7211 */ /* 0x000fe400000f140e */
[----:B------:R-:W-:Y:S02]  /*dc50*/  SHF.R.S32.HI R14, RZ, 0x1f, R249 ;  /* 0x0000001fff0e7819 */ /* 0x000fe400000114f9 */
[----:B------:R-:W-:-:S02]  /*dc60*/  LEA R236, P0, R249, R6, 0x2 ;  /* 0x00000006f9ec7211 */ /* 0x000fc400078010ff */
[-C--:B------:R-:W-:Y:S02]  /*dc70*/  LEA.HI.X R239, R239, R7.reuse, R12, 0x2, P1 ;  /* 0x00000007efef7211 */ /* 0x080fe400008f140c */
[----:B------:R-:W-:Y:S02]  /*dc80*/  SHF.R.S32.HI R12, RZ, 0x1f, R251 ;  /* 0x0000001fff0c7819 */ /* 0x000fe400000114fb */
[-C--:B------:R-:W-:Y:S02]  /*dc90*/  LEA R238, P1, R251, R6.reuse, 0x2 ;  /* 0x00000006fbee7211 */ /* 0x080fe400078210ff */
[----:B------:R-:W-:Y:S02]  /*dca0*/  LEA.HI.X R249, R249, R7, R14, 0x2, P0 ;  /* 0x00000007f9f97211 */ /* 0x000fe400000f140e */
[----:B------:R-:W-:Y:S02]  /*dcb0*/  SHF.R.S32.HI R11, RZ, 0x1f, R76 ;  /* 0x0000001fff0b7819 */ /* 0x000fe4000001144c */
[----:B------:R-:W-:-:S02]  /*dcc0*/  LEA R248, P0, R76, R6, 0x2 ;  /* 0x000000064cf87211 */ /* 0x000fc400078010ff */
[-C--:B------:R-:W-:Y:S02]  /*dcd0*/  LEA.HI.X R251, R251, R7.reuse, R12, 0x2, P1 ;  /* 0x00000007fbfb7211 */ /* 0x080fe400008f140c */
[-C--:B-1----:R-:W-:Y:S02]  /*dce0*/  LEA R2, P3, R28, R6.reuse, 0x2 ;  /* 0x000000061c027211 */ /* 0x082fe400078610ff */
[----:B------:R-:W-:Y:S02]  /*dcf0*/  SHF.R.S32.HI R10, RZ, 0x1f, R77 ;  /* 0x0000001fff0a7819 */ /* 0x000fe4000001144d */
[----:B------:R-:W-:Y:S02]  /*dd00*/  LEA R250, P1, R77, R6, 0x2 ;  /* 0x000000064dfa7211 */ /* 0x000fe400078210ff */
[----:B---3--:R-:W-:Y:S02]  /*dd10*/  LEA.HI.X R0, R76, R7, R11, 0x2, P0 ;  /* 0x000000074c007211 */ /* 0x008fe400000f140b */
[----:B------:R-:W-:-:S02]  /*dd20*/  SHF.R.S32.HI R9, RZ, 0x1f, R78 ;  /* 0x0000001fff097819 */ /* 0x000fc4000001144e */
[----:B------:R-:W-:Y:S02]  /*dd30*/  LEA R252, P2, R78, R6, 0x2 ;  /* 0x000000064efc7211 */ /* 0x000fe400078410ff */
[----:B------:R-:W-:Y:S01]  /*dd40*/  SHF.R.S32.HI R8, RZ, 0x1f, R28 ;  /* 0x0000001fff087819 */ /* 0x000fe2000001141c */
[----:B------:R1:W-:Y:S01]  /*dd50*/  STL [R1+0x124], R2 ;  /* 0x0001240201007387 */ /* 0x0003e20000100800 */
[----:B------:R-:W-:-:S03]  /*dd60*/  LEA.HI.X R10, R77, R7, R10, 0x2, P1 ;  /* 0x000000074d0a7211 */ /* 0x000fc600008f140a */
[----:B------:R3:W-:Y:S01]  /*dd70*/  STL [R1+0x160], R0 ;  /* 0x0001600001007387 */ /* 0x0007e20000100800 */
[----:B-1----:R-:W-:-:S03]  /*dd80*/  LEA.HI.X R2, R78, R7, R9, 0x2, P2 ;  /* 0x000000074e027211 */ /* 0x002fc600010f1409 */
[----:B------:R-:W-:Y:S01]  /*dd90*/  STL [R1+0x168], R10 ;  /* 0x0001680a01007387 */ /* 0x000fe20000100800 */
[----:B---3--:R-:W-:-:S03]  /*dda0*/  LEA.HI.X R0, R28, R7, R8, 0x2, P3 ;  /* 0x000000071c007211 */ /* 0x008fc600018f1408 */
[----:B------:R-:W-:Y:S04]  /*ddb0*/  STL [R1+0x170], R2 ;  /* 0x0001700201007387 */ /* 0x000fe80000100800 */
[----:B------:R1:W-:Y:S04]  /*ddc0*/  STL [R1+0x178], R0 ;  /* 0x0001780001007387 */ /* 0x0003e80000100800 */
[----:B------:R-:W3:Y:S04]  /*ddd0*/  LDL.LU R76, [R1+0x2c0] ;  /* 0x0002c000014c7983 */ /* 0x000ee80000300800 */
[----:B------:R-:W3:Y:S01]  /*dde0*/  LDL.LU R77, [R1+0x2c4] ;  /* 0x0002c400014d7983 */ /* 0x000ee20000300800 */
[----:B-1----:R-:W-:-:S05]  /*ddf0*/  LEA R0, P0, R79, R6, 0x2 ;  /* 0x000000064f007211 */ /* 0x002fca00078010ff */
[----:B------:R1:W-:Y:S01]  /*de00*/  STL [R1+0x12c], R0 ;  /* 0x00012c0001007387 */ /* 0x0003e20000100800 */
[----:B------:R-:W-:-:S03]  /*de10*/  SHF.R.S32.HI R11, RZ, 0x1f, R79 ;  /* 0x0000001fff0b7819 */ /* 0x000fc6000001144f */
[----:B------:R-:W3:Y:S01]  /*de20*/  LDL.LU R78, [R1+0x2c8] ;  /* 0x0002c800014e7983 */ /* 0x000ee20000300800 */
[----:B------:R-:W-:-:S03]  /*de30*/  SHF.R.S32.HI R10, RZ, 0x1f, R136 ;  /* 0x0000001fff0a7819 */ /* 0x000fc60000011488 */
[----:B------:R-:W3:Y:S01]  /*de40*/  LDL.LU R28, [R1+0x2cc] ;  /* 0x0002cc00011c7983 */ /* 0x000ee20000300800 */
[-C--:B-1----:R-:W-:Y:S02]  /*de50*/  LEA R0, P1, R136, R6.reuse, 0x2 ;  /* 0x0000000688007211 */ /* 0x082fe400078210ff */
[-C--:B------:R-:W-:Y:S02]  /*de60*/  LEA R12, P2, R137, R6.reuse, 0x2 ;  /* 0x00000006890c7211 */ /* 0x080fe400078410ff */
[----:B------:R-:W-:Y:S01]  /*de70*/  LEA R2, P3, R138, R6, 0x2 ;  /* 0x000000068a027211 */ /* 0x000fe200078610ff */
[----:B------:R1:W-:Y:S01]  /*de80*/  STL [R1+0x164], R0 ;  /* 0x0001640001007387 */ /* 0x0003e20000100800 */
[----:B------:R-:W-:-:S03]  /*de90*/  LEA.HI.X R10, R136, R7, R10, 0x2, P1 ;  /* 0x00000007880a7211 */ /* 0x000fc600008f140a */
[----:B------:R-:W-:Y:S01]  /*dea0*/  STL [R1+0x16c], R12 ;  /* 0x00016c0c01007387 */ /* 0x000fe20000100800 */
[----:B-1----:R-:W-:-:S03]  /*deb0*/  LEA.HI.X R0, R79, R7, R11, 0x2, P0 ;  /* 0x000000074f007211 */ /* 0x002fc600000f140b */
[----:B------:R1:W-:Y:S04]  /*dec0*/  STL [R1+0x174], R2 ;  /* 0x0001740201007387 */ /* 0x0003e80000100800 */
[----:B------:R1:W-:Y:S04]  /*ded0*/  STL [R1+0x190], R0 ;  /* 0x0001900001007387 */ /* 0x0003e80000100800 */
[----:B------:R-:W-:Y:S04]  /*dee0*/  STL [R1+0x198], R10 ;  /* 0x0001980a01007387 */ /* 0x000fe80000100800 */
[----:B------:R-:W3:Y:S01]  /*def0*/  LDL.LU R79, [R1+0x2d0] ;  /* 0x0002d000014f7983 */ /* 0x000ee20000300800 */
[----:B------:R-:W-:-:S02]  /*df00*/  SHF.R.S32.HI R9, RZ, 0x1f, R137 ;  /* 0x0000001fff097819 */ /* 0x000fc40000011489 */
[----:B------:R-:W-:Y:S02]  /*df10*/  SHF.R.S32.HI R8, RZ, 0x1f, R138 ;  /* 0x0000001fff087819 */ /* 0x000fe4000001148a */
[-C--:B-1----:R-:W-:Y:S02]  /*df20*/  LEA.HI.X R2, R137, R7.reuse, R9, 0x2, P2 ;  /* 0x0000000789027211 */ /* 0x082fe400010f1409 */
[----:B------:R-:W-:-:S03]  /*df30*/  LEA.HI.X R0, R138, R7, R8, 0x2, P3 ;  /* 0x000000078a007211 */ /* 0x000fc600018f1408 */
[----:B------:R1:W-:Y:S04]  /*df40*/  STL [R1+0x1a0], R2 ;  /* 0x0001a00201007387 */ /* 0x0003e80000100800 */
[----:B------:R-:W3:Y:S04]  /*df50*/  LDL.LU R136, [R1+0x2d4] ;  /* 0x0002d40001887983 */ /* 0x000ee80000300800 */
[----:B------:R2:W-:Y:S01]  /*df60*/  STL [R1+0x1a8], R0 ;  /* 0x0001a80001007387 */ /* 0x0005e20000100800 */
[----:B-1----:R-:W-:-:S03]  /*df70*/  LEA R2, P0, R94, R6, 0x2 ;  /* 0x000000065e027211 */ /* 0x002fc600078010ff */
[----:B------:R-:W3:Y:S01]  /*df80*/  LDL.LU R137, [R1+0x2d8] ;  /* 0x0002d80001897983 */ /* 0x000ee20000300800 */
[----:B------:R-:W-:-:S03]  /*df90*/  SHF.R.S32.HI R11, RZ, 0x1f, R94 ;  /* 0x0000001fff0b7819 */ /* 0x000fc6000001145e */
[----:B------:R-:W3:Y:S04]  /*dfa0*/  LDL.LU R138, [R1+0x2dc] ;  /* 0x0002dc00018a7983 */ /* 0x000ee80000300800 */
[----:B------:R1:W-:Y:S01]  /*dfb0*/  STL [R1+0x17c], R2 ;  /* 0x00017c0201007387 */ /* 0x0003e20000100800 */
[----:B--2---:R-:W-:Y:S02]  /*dfc0*/  LEA R0, P1, R95, R6, 0x2 ;  /* 0x000000065f007211 */ /* 0x004fe400078210ff */
[----:B------:R-:W-:-:S03]  /*dfd0*/  SHF.R.S32.HI R10, RZ, 0x1f, R95 ;  /* 0x0000001fff0a7819 */ /* 0x000fc6000001145f */
[----:B------:R2:W-:Y:S01]  /*dfe0*/  STL [R1+0x194], R0 ;  /* 0x0001940001007387 */ /* 0x0005e20000100800 */
[-C--:B----4-:R-:W-:Y:S02]  /*dff0*/  LEA R12, P2, R139, R6.reuse, 0x2 ;  /* 0x000000068b0c7211 */ /* 0x090fe400078410ff */
[-C--:B------:R-:W-:Y:S02]  /*e000*/  LEA.HI.X R10, R95, R7.reuse, R10, 0x2, P1 ;  /* 0x000000075f0a7211 */ /* 0x080fe400008f140a */
[----:B-1----:R-:W-:Y:S02]  /*e010*/  LEA R2, P3, R32, R6, 0x2 ;  /* 0x0000000620027211 */ /* 0x002fe400078610ff */
[----:B--2---:R-:W-:Y:S01]  /*e020*/  LEA.HI.X R0, R94, R7, R11, 0x2, P0 ;  /* 0x000000075e007211 */ /* 0x004fe200000f140b */
[----:B------:R-:W-:Y:S01]  /*e030*/  STL [R1+0x19c], R12 ;  /* 0x00019c0c01007387 */ /* 0x000fe20000100800 */
[----:B------:R-:W-:-:S03]  /*e040*/  SHF.R.S32.HI R9, RZ, 0x1f, R139 ;  /* 0x0000001fff097819 */ /* 0x000fc6000001148b */
[----:B------:R1:W-:Y:S01]  /*e050*/  STL [R1+0x1a4], R2 ;  /* 0x0001a40201007387 */ /* 0x0003e20000100800 */
[----:B------:R-:W-:-:S03]  /*e060*/  SHF.R.S32.HI R8, RZ, 0x1f, R32 ;  /* 0x0000001fff087819 */ /* 0x000fc60000011420 */
[----:B------:R2:W-:Y:S04]  /*e070*/  STL [R1+0x1c0], R0 ;  /* 0x0001c00001007387 */ /* 0x0005e80000100800 */
[----:B------:R-:W-:Y:S01]  /*e080*/  STL [R1+0x1c8], R10 ;  /* 0x0001c80a01007387 */ /* 0x000fe20000100800 */
[----:B-1----:R-:W-:-:S03]  /*e090*/  LEA.HI.X R2, R139, R7, R9, 0x2, P2 ;  /* 0x000000078b027211 */ /* 0x002fc600010f1409 */
[----:B------:R-:W4:Y:S01]  /*e0a0*/  LDL.LU R94, [R1+0x2e0] ;  /* 0x0002e000015e7983 */ /* 0x000f220000300800 */
[----:B--2---:R-:W-:-:S03]  /*e0b0*/  LEA.HI.X R0, R32, R7, R8, 0x2, P3 ;  /* 0x0000000720007211 */ /* 0x004fc600018f1408 */
[----:B------:R3:W-:Y:S04]  /*e0c0*/  STL [R1+0x1d4], R2 ;  /* 0x0001d40201007387 */ /* 0x0007e80000100800 */
[----:B------:R-:W2:Y:S04]  /*e0d0*/  LDL.LU R95, [R1+0x2e4] ;  /* 0x0002e400015f7983 */ /* 0x000ea80000300800 */
[----:B------:R1:W-:Y:S04]  /*e0e0*/  STL [R1+0x1dc], R0 ;  /* 0x0001dc0001007387 */ /* 0x0003e80000100800 */
[----:B------:R-:W2:Y:S04]  /*e0f0*/  LDL.LU R139, [R1+0x2e8] ;  /* 0x0002e800018b7983 */ /* 0x000ea80000300800 */
[----:B------:R-:W2:Y:S01]  /*e100*/  LDL.LU R32, [R1+0x2ec] ;  /* 0x0002ec0001207983 */ /* 0x000ea20000300800 */
[----:B---3--:R-:W-:-:S02]  /*e110*/  LEA R2, P0, R76, R6, 0x2 ;  /* 0x000000064c027211 */ /* 0x008fc400078010ff */
[----:B------:R-:W-:Y:S02]  /*e120*/  SHF.R.S32.HI R11, RZ, 0x1f, R76 ;  /* 0x0000001fff0b7819 */ /* 0x000fe4000001144c */
[----:B-1----:R-:W-:Y:S01]  /*e130*/  LEA R0, P1, R77, R6, 0x2 ;  /* 0x000000064d007211 */ /* 0x002fe200078210ff */
[----:B------:R1:W-:Y:S01]  /*e140*/  STL [R1+0x1ac], R2 ;  /* 0x0001ac0201007387 */ /* 0x0003e20000100800 */
[----:B------:R-:W-:-:S03]  /*e150*/  SHF.R.S32.HI R10, RZ, 0x1f, R77 ;  /* 0x0000001fff0a7819 */ /* 0x000fc6000001144d */
[----:B------:R3:W-:Y:S01]  /*e160*/  STL [R1+0x1c4], R0 ;  /* 0x0001c40001007387 */ /* 0x0007e20000100800 */
[-C--:B------:R-:W-:Y:S02]  /*e170*/  LEA R12, P2, R78, R6.reuse, 0x2 ;  /* 0x000000064e0c7211 */ /* 0x080fe400078410ff */
[----:B------:R-:W-:Y:S02]  /*e180*/  SHF.R.S32.HI R9, RZ, 0x1f, R78 ;  /* 0x0000001fff097819 */ /* 0x000fe4000001144e */
[----:B-1----:R-:W-:Y:S02]  /*e190*/  LEA R2, P3, R28, R6, 0x2 ;  /* 0x000000061c027211 */ /* 0x002fe400078610ff */
[-C--:B---3--:R-:W-:Y:S01]  /*e1a0*/  LEA.HI.X R0, R76, R7.reuse, R11, 0x2, P0 ;  /* 0x000000074c007211 */ /* 0x088fe200000f140b */
[----:B------:R-:W-:Y:S01]  /*e1b0*/  STL [R1+0x1cc], R12 ;  /* 0x0001cc0c01007387 */ /* 0x000fe20000100800 */
[----:B------:R-:W-:Y:S02]  /*e1c0*/  SHF.R.S32.HI R8, RZ, 0x1f, R28 ;  /* 0x0000001fff087819 */ /* 0x000fe4000001141c */
[-C--:B------:R-:W-:Y:S01]  /*e1d0*/  LEA.HI.X R10, R77, R7.reuse, R10, 0x2, P1 ;  /* 0x000000074d0a7211 */ /* 0x080fe200008f140a */
[----:B------:R1:W-:Y:S04]  /*e1e0*/  STL [R1+0x1d8], R2 ;  /* 0x0001d80201007387 */ /* 0x0003e80000100800 */
        /* <DEDUP_REMOVED lines=9> */
[----:B------:R1:W-:Y:S04]  /*e280*/  STL [R1+0x1e4], R0 ;  /* 0x0001e40001007387 */ /* 0x0003e80000100800 */
[----:B------:R-:W3:Y:S04]  /*e290*/  LDL.LU R78, [R1+0x2f8] ;  /* 0x0002f800014e7983 */ /* 0x000ee80000300800 */
[----:B------:R-:W3:Y:S01]  /*e2a0*/  LDL.LU R28, [R1+0x2fc] ;  /* 0x0002fc00011c7983 */ /* 0x000ee20000300800 */
[----:B-1----:R-:W-:Y:S02]  /*e2b0*/  LEA R0, P1, R136, R6, 0x2 ;  /* 0x0000000688007211 */ /* 0x002fe400078210ff */
[----:B------:R-:W-:-:S02]  /*e2c0*/  SHF.R.S32.HI R11, RZ, 0x1f, R79 ;  /* 0x0000001fff0b7819 */ /* 0x000fc4000001144f */
[-C--:B------:R-:W-:Y:S01]  /*e2d0*/  LEA R12, P2, R137, R6.reuse, 0x2 ;  /* 0x00000006890c7211 */ /* 0x080fe200078410ff */
[----:B------:R1:W-:Y:S01]  /*e2e0*/  STL [R1+0x420], R0 ;  /* 0x0004200001007387 */ /* 0x0003e20000100800 */
[----:B------:R-:W-:Y:S02]  /*e2f0*/  LEA R2, P3, R138, R6, 0x2 ;  /* 0x000000068a027211 */ /* 0x000fe400078610ff */
[----:B------:R-:W-:Y:S02]  /*e300*/  SHF.R.S32.HI R10, RZ, 0x1f, R136 ;  /* 0x0000001fff0a7819 */ /* 0x000fe40000011488 */
[----:B------:R-:W-:Y:S01]  /*e310*/  SHF.R.S32.HI R9, RZ, 0x1f, R137 ;  /* 0x0000001fff097819 */ /* 0x000fe20000011489 */
[----:B------:R-:W-:Y:S01]  /*e320*/  STL [R1+0x430], R12 ;  /* 0x0004300c01007387 */ /* 0x000fe20000100800 */
[----:B------:R-:W-:Y:S02]  /*e330*/  SHF.R.S32.HI R8, RZ, 0x1f, R138 ;  /* 0x0000001fff087819 */ /* 0x000fe4000001148a */
[-C--:B-1----:R-:W-:Y:S01]  /*e340*/  LEA.HI.X R0, R79, R7.reuse, R11, 0x2, P0 ;  /* 0x000000074f007211 */ /* 0x082fe200000f140b */
[----:B------:R1:W-:Y:S01]  /*e350*/  STL [R1+0x440], R2 ;  /* 0x0004400201007387 */ /* 0x0003e20000100800 */
[----:B------:R-:W-:-:S03]  /*e360*/  LEA.HI.X R10, R136, R7, R10, 0x2, P1 ;  /* 0x00000007880a7211 */ /* 0x000fc600008f140a */
[----:B------:R1:W-:Y:S02]  /*e370*/  STL [R1+0x458], R0 ;  /* 0x0004580001007387 */ /* 0x0003e40000100800 */
[-C--:B-1----:R-:W-:Y:S02]  /*e380*/  LEA.HI.X R2, R137, R7.reuse, R9, 0x2, P2 ;  /* 0x0000000789027211 */ /* 0x082fe400010f1409 */
[----:B------:R-:W-:Y:S01]  /*e390*/  STL [R1+0x468], R10 ;  /* 0x0004680a01007387 */ /* 0x000fe20000100800 */
[----:B------:R-:W-:-:S03]  /*e3a0*/  LEA.HI.X R0, R138, R7, R8, 0x2, P3 ;  /* 0x000000078a007211 */ /* 0x000fc600018f1408 */
[----:B------:R-:W-:Y:S04]  /*e3b0*/  STL [R1+0x470], R2 ;  /* 0x0004700201007387 */ /* 0x000fe80000100800 */
[----:B------:R4:W-:Y:S04]  /*e3c0*/  STL [R1+0x478], R0 ;  /* 0x0004780001007387 */ /* 0x0009e80000100800 */
[----:B------:R-:W3:Y:S04]  /*e3d0*/  LDL.LU R79, [R1+0x300] ;  /* 0x00030000014f7983 */ /* 0x000ee80000300800 */
[----:B------:R-:W3:Y:S01]  /*e3e0*/  LDL.LU R136, [R1+0x304] ;  /* 0x0003040001887983 */ /* 0x000ee20000300800 */
[----:B----4-:R-:W-:-:S05]  /*e3f0*/  LEA R0, P0, R94, R6, 0x2 ;  /* 0x000000065e007211 */ /* 0x010fca00078010ff */
[----:B------:R1:W-:Y:S01]  /*e400*/  STL [R1+0x450], R0 ;  /* 0x0004500001007387 */ /* 0x0003e20000100800 */
[----:B------:R-:W-:-:S03]  /*e410*/  SHF.R.S32.HI R11, RZ, 0x1f, R94 ;  /* 0x0000001fff0b7819 */ /* 0x000fc6000001145e */
[----:B------:R-:W4:Y:S01]  /*e420*/  LDL.LU R137, [R1+0x308] ;  /* 0x0003080001897983 */ /* 0x000f220000300800 */
[----:B--2---:R-:W-:-:S03]  /*e430*/  SHF.R.S32.HI R10, RZ, 0x1f, R95 ;  /* 0x0000001fff0a7819 */ /* 0x004fc6000001145f */
[----:B------:R-:W2:Y:S01]  /*e440*/  LDL.LU R138, [R1+0x30c] ;  /* 0x00030c00018a7983 */ /* 0x000ea20000300800 */
        /* <DEDUP_REMOVED lines=10> */
[----:B------:R-:W2:Y:S01]  /*e4f0*/  LDL.LU R94, [R1+0x310] ;  /* 0x00031000015e7983 */ /* 0x000ea20000300800 */
[----:B------:R-:W-:-:S02]  /*e500*/  SHF.R.S32.HI R9, RZ, 0x1f, R139 ;  /* 0x0000001fff097819 */ /* 0x000fc4000001148b */
[----:B------:R-:W-:Y:S02]  /*e510*/  SHF.R.S32.HI R8, RZ, 0x1f, R32 ;  /* 0x0000001fff087819 */ /* 0x000fe40000011420 */
[-C--:B-1----:R-:W-:Y:S02]  /*e520*/  LEA.HI.X R2, R139, R7.reuse, R9, 0x2, P2 ;  /* 0x000000078b027211 */ /* 0x082fe400010f1409 */
[----:B------:R-:W-:-:S03]  /*e530*/  LEA.HI.X R0, R32, R7, R8, 0x2, P3 ;  /* 0x0000000720007211 */ /* 0x000fc600018f1408 */
        /* <DEDUP_REMOVED lines=11> */
[-C--:B------:R-:W-:Y:S02]  /*e5f0*/  LEA.HI.X R10, R77, R7.reuse, R10, 0x2, P1 ;  /* 0x000000074d0a7211 */ /* 0x080fe400008f140a */
[-C--:B------:R-:W-:Y:S02]  /*e600*/  LEA R12, P2, R78, R6.reuse, 0x2 ;  /* 0x000000064e0c7211 */ /* 0x080fe400078410ff */
[----:B-1----:R-:W-:Y:S02]  /*e610*/  LEA R2, P3, R28, R6, 0x2 ;  /* 0x000000061c027211 */ /* 0x002fe400078610ff */
[----:B---3--:R-:W-:Y:S01]  /*e620*/  LEA.HI.X R0, R76, R7, R11, 0x2, P0 ;  /* 0x000000074c007211 */ /* 0x008fe200000f140b */
[----:B------:R-:W-:Y:S01]  /*e630*/  STL [R1+0x48c], R12 ;  /* 0x00048c0c01007387 */ /* 0x000fe20000100800 */
[----:B------:R-:W-:-:S03]  /*e640*/  SHF.R.S32.HI R9, RZ, 0x1f, R78 ;  /* 0x0000001fff097819 */ /* 0x000fc6000001144e */
[----:B------:R1:W-:Y:S01]  /*e650*/  STL [R1+0x494], R2 ;  /* 0x0004940201007387 */ /* 0x0003e20000100800 */
[----:B------:R-:W-:-:S03]  /*e660*/  SHF.R.S32.HI R8, RZ, 0x1f, R28 ;  /* 0x0000001fff087819 */ /* 0x000fc6000001141c */
[----:B------:R3:W-:Y:S04]  /*e670*/  STL [R1+0x4a0], R0 ;  /* 0x0004a00001007387 */ /* 0x0007e80000100800 */
[----:B------:R-:W-:Y:S01]  /*e680*/  STL [R1+0x4a8], R10 ;  /* 0x0004a80a01007387 */ /* 0x000fe20000100800 */
[----:B-1----:R-:W-:-:S03]  /*e690*/  LEA.HI.X R2, R78, R7, R9, 0x2, P2 ;  /* 0x000000074e027211 */ /* 0x002fc600010f1409 */
[----:B------:R-:W2:Y:S01]  /*e6a0*/  LDL.LU R76, [R1+0x320] ;  /* 0x00032000014c7983 */ /* 0x000ea20000300800 */
[----:B---3--:R-:W-:-:S03]  /*e6b0*/  LEA.HI.X R0, R28, R7, R8, 0x2, P3 ;  /* 0x000000071c007211 */ /* 0x008fc600018f1408 */
[----:B------:R1:W-:Y:S04]  /*e6c0*/  STL [R1+0x4b0], R2 ;  /* 0x0004b00201007387 */ /* 0x0003e80000100800 */
[----:B------:R-:W3:Y:S04]  /*e6d0*/  LDL.LU R77, [R1+0x324] ;  /* 0x00032400014d7983 */ /* 0x000ee80000300800 */
[----:B------:R1:W-:Y:S04]  /*e6e0*/  STL [R1+0x4b8], R0 ;  /* 0x0004b80001007387 */ /* 0x0003e80000100800 */
[----:B------:R-:W3:Y:S04]  /*e6f0*/  LDL.LU R78, [R1+0x328] ;  /* 0x00032800014e7983 */ /* 0x000ee80000300800 */
[----:B------:R-:W3:Y:S01]  /*e700*/  LDL.LU R28, [R1+0x32c] ;  /* 0x00032c00011c7983 */ /* 0x000ee20000300800 */
[----:B-1----:R-:W-:-:S02]  /*e710*/  LEA R2, P0, R79, R6, 0x2 ;  /* 0x000000064f027211 */ /* 0x002fc400078010ff */
[----:B------:R-:W-:Y:S02]  /*e720*/  SHF.R.S32.HI R11, RZ, 0x1f, R79 ;  /* 0x0000001fff0b7819 */ /* 0x000fe4000001144f */
[----:B------:R-:W-:Y:S01]  /*e730*/  LEA R0, P1, R136, R6, 0x2 ;  /* 0x0000000688007211 */ /* 0x000fe200078210ff */
[----:B------:R-:W-:Y:S01]  /*e740*/  STL [R1+0x49c], R2 ;  /* 0x00049c0201007387 */ /* 0x000fe20000100800 */
[----:B------:R-:W-:-:S03]  /*e750*/  SHF.R.S32.HI R10, RZ, 0x1f, R136 ;  /* 0x0000001fff0a7819 */ /* 0x000fc60000011488 */
[----:B------:R1:W-:Y:S01]  /*e760*/  STL [R1+0x4a4], R0 ;  /* 0x0004a40001007387 */ /* 0x0003e20000100800 */
[-C--:B------:R-:W-:Y:S02]  /*e770*/  LEA.HI.X R10, R136, R7.reuse, R10, 0x2, P1 ;  /* 0x00000007880a7211 */ /* 0x080fe400008f140a */
[----:B-1----:R-:W-:Y:S02]  /*e780*/  LEA.HI.X R0, R79, R7, R11, 0x2, P0 ;  /* 0x000000074f007211 */ /* 0x002fe400000f140b */
[-C--:B----4-:R-:W-:Y:S02]  /*e790*/  LEA R12, P2, R137, R6.reuse, 0x2 ;  /* 0x00000006890c7211 */ /* 0x090fe400078410ff */
[----:B------:R-:W-:Y:S02]  /*e7a0*/  SHF.R.S32.HI R9, RZ, 0x1f, R137 ;  /* 0x0000001fff097819 */ /* 0x000fe40000011489 */
[----:B--2---:R-:W-:Y:S01]  /*e7b0*/  LEA R2, P3, R138, R6, 0x2 ;  /* 0x000000068a027211 */ /* 0x004fe200078610ff */
[----:B------:R-:W-:Y:S01]  /*e7c0*/  STL [R1+0x4ac], R12 ;  /* 0x0004ac0c01007387 */ /* 0x000fe20000100800 */
[----:B------:R-:W-:-:S03]  /*e7d0*/  SHF.R.S32.HI R8, RZ, 0x1f, R138 ;  /* 0x0000001fff087819 */ /* 0x000fc6000001148a */
[----:B------:R1:W-:Y:S04]  /*e7e0*/  STL [R1+0x4b4], R2 ;  /* 0x0004b40201007387 */ /* 0x0003e80000100800 */
[----:B------:R2:W-:Y:S01]  /*e7f0*/  STL [R1+0x4c0], R0 ;  /* 0x0004c00001007387 */ /* 0x0005e20000100800 */
[----:B-1----:R-:W-:-:S03]  /*e800*/  LEA.HI.X R2, R137, R7, R9, 0x2, P2 ;  /* 0x0000000789027211 */ /* 0x002fc600010f1409 */
[----:B------:R-:W-:Y:S01]  /*e810*/  STL [R1+0x4c8], R10 ;  /* 0x0004c80a01007387 */ /* 0x000fe20000100800 */
[----:B--2---:R-:W-:-:S03]  /*e820*/  LEA.HI.X R0, R138, R7, R8, 0x2, P3 ;  /* 0x000000078a007211 */ /* 0x004fc600018f1408 */
[----:B------:R-:W-:Y:S04]  /*e830*/  STL [R1+0x4d0], R2 ;  /* 0x0004d00201007387 */ /* 0x000fe80000100800 */
[----:B------:R1:W-:Y:S04]  /*e840*/  STL [R1+0x4d8], R0 ;  /* 0x0004d80001007387 */ /* 0x0003e80000100800 */
[----:B------:R-:W2:Y:S04]  /*e850*/  LDL.LU R79, [R1+0x330] ;  /* 0x00033000014f7983 */ /* 0x000ea80000300800 */
[----:B------:R-:W4:Y:S01]  /*e860*/  LDL.LU R136, [R1+0x334] ;  /* 0x0003340001887983 */ /* 0x000f220000300800 */
[----:B-1----:R-:W-:-:S05]  /*e870*/  LEA R0, P0, R94, R6, 0x2 ;  /* 0x000000065e007211 */ /* 0x002fca00078010ff */
[----:B------:R1:W-:Y:S04]  /*e880*/  STL [R1+0x4bc], R0 ;  /* 0x0004bc0001007387 */ /* 0x0003e80000100800 */
[----:B------:R-:W4:Y:S04]  /*e890*/  LDL.LU R137, [R1+0x338] ;  /* 0x0003380001897983 */ /* 0x000f280000300800 */
[----:B------:R-:W4:Y:S01]  /*e8a0*/  LDL.LU R138, [R1+0x33c] ;  /* 0x00033c00018a7983 */ /* 0x000f220000300800 */
[----:B-1----:R-:W-:Y:S02]  /*e8b0*/  LEA R0, P1, R95, R6, 0x2 ;  /* 0x000000065f007211 */ /* 0x002fe400078210ff */
[----:B------:R-:W-:-:S02]  /*e8c0*/  SHF.R.S32.HI R11, RZ, 0x1f, R94 ;  /* 0x0000001fff0b7819 */ /* 0x000fc4000001145e */
[-C--:B------:R-:W-:Y:S01]  /*e8d0*/  LEA R12, P2, R139, R6.reuse, 0x2 ;  /* 0x000000068b0c7211 */ /* 0x080fe200078410ff */
[----:B------:R1:W-:Y:S01]  /*e8e0*/  STL [R1+0x4c4], R0 ;  /* 0x0004c40001007387 */ /* 0x0003e20000100800 */
[----:B------:R-:W-:Y:S02]  /*e8f0*/  SHF.R.S32.HI R10, RZ, 0x1f, R95 ;  /* 0x0000001fff0a7819 */ /* 0x000fe4000001145f */
[----:B------:R-:W-:Y:S02]  /*e900*/  LEA R2, P3, R32, R6, 0x2 ;  /* 0x0000000620027211 */ /* 0x000fe400078610ff */
        /* <DEDUP_REMOVED lines=12> */
[----:B------:R-:W4:Y:S04]  /*e9d0*/  LDL.LU R94, [R1+0x340] ;  /* 0x00034000015e7983 */ /* 0x000f280000300800 */
[----:B------:R-:W4:Y:S01]  /*e9e0*/  LDL.LU R95, [R1+0x344] ;  /* 0x00034400015f7983 */ /* 0x000f220000300800 */
[----:B-1----:R-:W-:-:S05]  /*e9f0*/  LEA R0, P0, R76, R6, 0x2 ;  /* 0x000000064c007211 */ /* 0x002fca00078010ff */
[----:B------:R1:W-:Y:S01]  /*ea00*/  STL [R1+0x4dc], R0 ;  /* 0x0004dc0001007387 */ /* 0x0003e20000100800 */
[----:B------:R-:W-:-:S03]  /*ea10*/  SHF.R.S32.HI R11, RZ, 0x1f, R76 ;  /* 0x0000001fff0b7819 */ /* 0x000fc6000001144c */
[----:B------:R-:W4:Y:S01]  /*ea20*/  LDL.LU R139, [R1+0x348] ;  /* 0x00034800018b7983 */ /* 0x000f220000300800 */
[----:B---3--:R-:W-:-:S03]  /*ea30*/  SHF.R.S32.HI R10, RZ, 0x1f, R77 ;  /* 0x0000001fff0a7819 */ /* 0x008fc6000001144d */
[----:B------:R-:W3:Y:S01]  /*ea40*/  LDL.LU R32, [R1+0x34c] ;  /* 0x00034c0001207983 */ /* 0x000ee20000300800 */
[CC--:B-1----:R-:W-:Y:S02]  /*ea50*/  LEA R0, P1, R77.reuse, R6.reuse, 0x2 ;  /* 0x000000064d007211 */ /* 0x0c2fe400078210ff */
        /* <DEDUP_REMOVED lines=16> */
[----:B------:R4:W-:Y:S04]  /*eb60*/  STL [R1+0x518], R0 ;  /* 0x0005180001007387 */ /* 0x0009e80000100800 */
[----:B------:R-:W3:Y:S04]  /*eb70*/  LDL.LU R78, [R1+0x358] ;  /* 0x00035800014e7983 */ /* 0x000ee80000300800 */
[----:B------:R-:W3:Y:S01]  /*eb80*/  LDL.LU R28, [R1+0x35c] ;  /* 0x00035c00011c7983 */ /* 0x000ee20000300800 */
[----:B--2---:R-:W-:-:S02]  /*eb90*/  LEA R2, P0, R79, R6, 0x2 ;  /* 0x000000064f027211 */ /* 0x004fc400078010ff */
[----:B------:R-:W-:Y:S02]  /*eba0*/  SHF.R.S32.HI R11, RZ, 0x1f, R79 ;  /* 0x0000001fff0b7819 */ /* 0x000fe4000001144f */
[----:B----4-:R-:W-:Y:S01]  /*ebb0*/  LEA R0, P1, R136, R6, 0x2 ;  /* 0x0000000688007211 */ /* 0x010fe200078210ff */
[----:B------:R1:W-:Y:S01]  /*ebc0*/  STL [R1+0x4fc], R2 ;  /* 0x0004fc0201007387 */ /* 0x0003e20000100800 */
[----:B------:R-:W-:-:S03]  /*ebd0*/  SHF.R.S32.HI R10, RZ, 0x1f, R136 ;  /* 0x0000001fff0a7819 */ /* 0x000fc60000011488 */
[----:B------:R2:W-:Y:S01]  /*ebe0*/  STL [R1+0x504], R0 ;  /* 0x0005040001007387 */ /* 0x0005e20000100800 */
[-C--:B------:R-:W-:Y:S02]  /*ebf0*/  LEA.HI.X R10, R136, R7.reuse, R10, 0x2, P1 ;  /* 0x00000007880a7211 */ /* 0x080fe400008f140a */
[-C--:B------:R-:W-:Y:S02]  /*ec00*/  LEA R12, P2, R137, R6.reuse, 0x2 ;  /* 0x00000006890c7211 */ /* 0x080fe400078410ff */
[----:B-1----:R-:W-:Y:S02]  /*ec10*/  LEA R2, P3, R138, R6, 0x2 ;  /* 0x000000068a027211 */ /* 0x002fe400078610ff */
[----:B--2---:R-:W-:Y:S01]  /*ec20*/  LEA.HI.X R0, R79, R7, R11, 0x2, P0 ;  /* 0x000000074f007211 */ /* 0x004fe200000f140b */
[----:B------:R-:W-:Y:S04]  /*ec30*/  STL [R1+0x50c], R12 ;  /* 0x00050c0c01007387 */ /* 0x000fe80000100800 */
[----:B------:R1:W-:Y:S04]  /*ec40*/  STL [R1+0x514], R2 ;  /* 0x0005140201007387 */ /* 0x0003e80000100800 */
[----:B------:R2:W-:Y:S04]  /*ec50*/  STL [R1+0x520], R0 ;  /* 0x0005200001007387 */ /* 0x0005e80000100800 */
[----:B------:R-:W-:Y:S04]  /*ec60*/  STL [R1+0x528], R10 ;  /* 0x0005280a01007387 */ /* 0x000fe80000100800 */
[----:B------:R-:W4:Y:S01]  /*ec70*/  LDL.LU R79, [R1+0x360] ;  /* 0x00036000014f7983 */ /* 0x000f220000300800 */
[----:B------:R-:W-:-:S02]  /*ec80*/  SHF.R.S32.HI R9, RZ, 0x1f, R137 ;  /* 0x0000001fff097819 */ /* 0x000fc40000011489 */
[----:B------:R-:W-:Y:S02]  /*ec90*/  SHF.R.S32.HI R8, RZ, 0x1f, R138 ;  /* 0x0000001fff087819 */ /* 0x000fe4000001148a */
[-C--:B-1----:R-:W-:Y:S02]  /*eca0*/  LEA.HI.X R2, R137, R7.reuse, R9, 0x2, P2 ;  /* 0x0000000789027211 */ /* 0x082fe400010f1409 */
[----:B--2---:R-:W-:-:S03]  /*ecb0*/  LEA.HI.X R0, R138, R7, R8, 0x2, P3 ;  /* 0x000000078a007211 */ /* 0x004fc600018f1408 */
[----:B------:R1:W-:Y:S04]  /*ecc0*/  STL [R1+0x530], R2 ;  /* 0x0005300201007387 */ /* 0x0003e80000100800 */
[----:B------:R-:W2:Y:S04]  /*ecd0*/  LDL.LU R136, [R1+0x364] ;  /* 0x0003640001887983 */ /* 0x000ea80000300800 */
[----:B------:R1:W-:Y:S02]  /*ece0*/  STL [R1+0x538], R0 ;  /* 0x0005380001007387 */ /* 0x0003e40000100800 */
[----:B-1----:R-:W-:-:S02]  /*ecf0*/  LEA R2, P0, R94, R6, 0x2 ;  /* 0x000000065e027211 */ /* 0x002fc400078010ff */
[----:B------:R-:W2:Y:S01]  /*ed00*/  LDL.LU R137, [R1+0x368] ;  /* 0x0003680001897983 */ /* 0x000ea20000300800 */
[----:B------:R-:W-:-:S03]  /*ed10*/  SHF.R.S32.HI R11, RZ, 0x1f, R94 ;  /* 0x0000001fff0b7819 */ /* 0x000fc6000001145e */
[----:B------:R-:W2:Y:S01]  /*ed20*/  LDL.LU R138, [R1+0x36c] ;  /* 0x00036c00018a7983 */ /* 0x000ea20000300800 */
[----:B------:R-:W-:-:S03]  /*ed30*/  LEA R0, P1, R95, R6, 0x2 ;  /* 0x000000065f007211 */ /* 0x000fc600078210ff */
[----:B------:R-:W-:Y:S01]  /*ed40*/  STL [R1+0x51c], R2 ;  /* 0x00051c0201007387 */ /* 0x000fe20000100800 */
[----:B------:R-:W-:-:S03]  /*ed50*/  SHF.R.S32.HI R10, RZ, 0x1f, R95 ;  /* 0x0000001fff0a7819 */ /* 0x000fc6000001145f */
[----:B------:R1:W-:Y:S01]  /*ed60*/  STL [R1+0x524], R0 ;  /* 0x0005240001007387 */ /* 0x0003e20000100800 */
[-C--:B------:R-:W-:Y:S02]  /*ed70*/  LEA.HI.X R10, R95, R7.reuse, R10, 0x2, P1 ;  /* 0x000000075f0a7211 */ /* 0x080fe400008f140a */
[----:B-1----:R-:W-:Y:S02]  /*ed80*/  LEA.HI.X R0, R94, R7, R11, 0x2, P0 ;  /* 0x000000075e007211 */ /* 0x002fe400000f140b */
[-C--:B------:R-:W-:Y:S02]  /*ed90*/  LEA R12, P2, R139, R6.reuse, 0x2 ;  /* 0x000000068b0c7211 */ /* 0x080fe400078410ff */
[----:B------:R-:W-:Y:S02]  /*eda0*/  SHF.R.S32.HI R9, RZ, 0x1f, R139 ;  /* 0x0000001fff097819 */ /* 0x000fe4000001148b */
[----:B---3--:R-:W-:Y:S01]  /*edb0*/  LEA R2, P3, R32, R6, 0x2 ;  /* 0x0000000620027211 */ /* 0x008fe200078610ff */
[----:B------:R-:W-:Y:S01]  /*edc0*/  STL [R1+0x52c], R12 ;  /* 0x00052c0c01007387 */ /* 0x000fe20000100800 */
[----:B------:R-:W-:-:S03]  /*edd0*/  SHF.R.S32.HI R8, RZ, 0x1f, R32 ;  /* 0x0000001fff087819 */ /* 0x000fc60000011420 */
        /* <DEDUP_REMOVED lines=34> */
[----:B------:R2:W-:Y:S04]  /*f000*/  STL [R1+0x550], R0 ;  /* 0x0005500001007387 */ /* 0x0005e80000100800 */
[----:B------:R-:W4:Y:S04]  /*f010*/  LDL.LU R76, [R1+0x388] ;  /* 0x00038800014c7983 */ /* 0x000f280000300800 */
[----:B------:R-:W4:Y:S01]  /*f020*/  LDL.LU R28, [R1+0x38c] ;  /* 0x00038c00011c7983 */ /* 0x000f220000300800 */
[----:B--2---:R-:W-:Y:S02]  /*f030*/  LEA R0, P1, R136, R6, 0x2 ;  /* 0x0000000688007211 */ /* 0x004fe400078210ff */
[----:B------:R-:W-:-:S02]  /*f040*/  SHF.R.S32.HI R8, RZ, 0x1f, R79 ;  /* 0x0000001fff087819 */ /* 0x000fc4000001144f */
[----:B------:R-:W-:Y:S01]  /*f050*/  SHF.R.S32.HI R9, RZ, 0x1f, R136 ;  /* 0x0000001fff097819 */ /* 0x000fe20000011488 */
[----:B------:R1:W-:Y:S01]  /*f060*/  STL [R1+0x560], R0 ;  /* 0x0005600001007387 */ /* 0x0003e20000100800 */
[-C--:B------:R-:W-:Y:S02]  /*f070*/  LEA R12, P2, R137, R6.reuse, 0x2 ;  /* 0x00000006890c7211 */ /* 0x080fe400078410ff */
[----:B------:R-:W-:Y:S02]  /*f080*/  SHF.R.S32.HI R10, RZ, 0x1f, R137 ;  /* 0x0000001fff0a7819 */ /* 0x000fe40000011489 */
[----:B------:R-:W-:Y:S01]  /*f090*/  LEA R2, P3, R138, R6, 0x2 ;  /* 0x000000068a027211 */ /* 0x000fe200078610ff */
[----:B------:R-:W-:Y:S01]  /*f0a0*/  STL [R1+0x568], R12 ;  /* 0x0005680c01007387 */ /* 0x000fe20000100800 */
[-C--:B-1----:R-:W-:Y:S02]  /*f0b0*/  LEA.HI.X R0, R79, R7.reuse, R8, 0x2, P0 ;  /* 0x000000074f007211 */ /* 0x082fe400000f1408 */
[----:B------:R-:W-:Y:S01]  /*f0c0*/  LEA.HI.X R8, R136, R7, R9, 0x2, P1 ;  /* 0x0000000788087211 */ /* 0x000fe200008f1409 */
[----:B------:R1:W-:Y:S01]  /*f0d0*/  STL [R1+0x578], R2 ;  /* 0x0005780201007387 */ /* 0x0003e20000100800 */
[----:B------:R-:W-:-:S03]  /*f0e0*/  SHF.R.S32.HI R11, RZ, 0x1f, R138 ;  /* 0x0000001fff0b7819 */ /* 0x000fc6000001148a */
[----:B------:R2:W-:Y:S04]  /*f0f0*/  STL [R1+0x584], R0 ;  /* 0x0005840001007387 */ /* 0x0005e80000100800 */
[----:B------:R3:W-:Y:S01]  /*f100*/  STL [R1+0x58c], R8 ;  /* 0x00058c0801007387 */ /* 0x0007e20000100800 */
        /* <DEDUP_REMOVED lines=15> */
[----:B-1----:R-:W-:-:S03]  /*f200*/  LEA R12, P3, R93, R6, 0x2 ;  /* 0x000000065d0c7211 */ /* 0x002fc600078610ff */
[----:B------:R1:W-:Y:S01]  /*f210*/  STL [R1+0x588], R0 ;  /* 0x0005880001007387 */ /* 0x0003e20000100800 */
[----:B---3--:R-:W-:-:S03]  /*f220*/  LEA.HI.X R2, R139, R7, R8, 0x2, P0 ;  /* 0x000000078b027211 */ /* 0x008fc600000f1408 */
[----:B------:R-:W-:Y:S04]  /*f230*/  STL [R1+0x598], R12 ;  /* 0x0005980c01007387 */ /* 0x000fe80000100800 */
[----:B------:R-:W2:Y:S01]  /*f240*/  LDL.LU R137, [R1+0x3a0] ;  /* 0x0003a00001897983 */ /* 0x000ea20000300800 */
[----:B-1----:R-:W-:-:S03]  /*f250*/  LEA.HI.X R0, R32, R7, R9, 0x2, P1 ;  /* 0x0000000720007211 */ /* 0x002fc600008f1409 */
[----:B------:R1:W-:Y:S04]  /*f260*/  STL [R1+0x5a4], R2 ;  /* 0x0005a40201007387 */ /* 0x0003e80000100800 */
[----:B------:R-:W2:Y:S04]  /*f270*/  LDL.LU R138, [R1+0x3a4] ;  /* 0x0003a400018a7983 */ /* 0x000ea80000300800 */
[----:B------:R1:W-:Y:S04]  /*f280*/  STL [R1+0x5ac], R0 ;  /* 0x0005ac0001007387 */ /* 0x0003e80000100800 */
[----:B------:R-:W2:Y:S04]  /*f290*/  LDL.LU R139, [R1+0x3a8] ;  /* 0x0003a800018b7983 */ /* 0x000ea80000300800 */
[----:B------:R-:W2:Y:S01]  /*f2a0*/  LDL.LU R32, [R1+0x3ac] ;  /* 0x0003ac0001207983 */ /* 0x000ea20000300800 */
[----:B------:R-:W-:-:S02]  /*f2b0*/  SHF.R.S32.HI R10, RZ, 0x1f, R92 ;  /* 0x0000001fff0a7819 */ /* 0x000fc4000001145c */
[----:B------:R-:W-:Y:S02]  /*f2c0*/  SHF.R.S32.HI R11, RZ, 0x1f, R93 ;  /* 0x0000001fff0b7819 */ /* 0x000fe4000001145d */
[-C--:B-1----:R-:W-:Y:S02]  /*f2d0*/  LEA.HI.X R2, R92, R7.reuse, R10, 0x2, P2 ;  /* 0x000000075c027211 */ /* 0x082fe400010f140a */
[----:B------:R-:W-:-:S03]  /*f2e0*/  LEA.HI.X R0, R93, R7, R11, 0x2, P3 ;  /* 0x000000075d007211 */ /* 0x000fc600018f140b */
[----:B------:R1:W-:Y:S04]  /*f2f0*/  STL [R1+0x5b4], R2 ;  /* 0x0005b40201007387 */ /* 0x0003e80000100800 */
[----:B------:R1:W-:Y:S01]  /*f300*/  STL [R1+0x5bc], R0 ;  /* 0x0005bc0001007387 */ /* 0x0003e20000100800 */
[----:B------:R-:W-:Y:S02]  /*f310*/  SHF.R.S32.HI R8, RZ, 0x1f, R94 ;  /* 0x0000001fff087819 */ /* 0x000fe4000001145e */
[-C--:B-1----:R-:W-:Y:S02]  /*f320*/  LEA R2, P0, R94, R6.reuse, 0x2 ;  /* 0x000000065e027211 */ /* 0x082fe400078010ff */
[----:B------:R-:W-:-:S03]  /*f330*/  LEA R0, P1, R95, R6, 0x2 ;  /* 0x000000065f007211 */ /* 0x000fc600078210ff */
[----:B------:R-:W-:Y:S01]  /*f340*/  STL [R1+0x590], R2 ;  /* 0x0005900201007387 */ /* 0x000fe20000100800 */
[----:B------:R-:W-:-:S03]  /*f350*/  SHF.R.S32.HI R9, RZ, 0x1f, R95 ;  /* 0x0000001fff097819 */ /* 0x000fc6000001145f */
[----:B------:R1:W-:Y:S02]  /*f360*/  STL [R1+0x5a0], R0 ;  /* 0x0005a00001007387 */ /* 0x0003e40000100800 */
[-C--:B-1----:R-:W-:Y:S02]  /*f370*/  LEA.HI.X R0, R94, R7.reuse, R8, 0x2, P0 ;  /* 0x000000075e007211 */ /* 0x082fe400000f1408 */
[----:B------:R-:W-:Y:S02]  /*f380*/  LEA.HI.X R8, R95, R7, R9, 0x2, P1 ;  /* 0x000000075f087211 */ /* 0x000fe400008f1409 */
[-C--:B----4-:R-:W-:Y:S02]  /*f390*/  LEA R12, P2, R76, R6.reuse, 0x2 ;  /* 0x000000064c0c7211 */ /* 0x090fe400078410ff */
[----:B------:R-:W-:-:S03]  /*f3a0*/  LEA R2, P3, R28, R6, 0x2 ;  /* 0x000000061c027211 */ /* 0x000fc600078610ff */
[----:B------:R-:W-:Y:S01]  /*f3b0*/  STL [R1+0x5a8], R12 ;  /* 0x0005a80c01007387 */ /* 0x000fe20000100800 */
[----:B------:R-:W-:-:S03]  /*f3c0*/  SHF.R.S32.HI R11, RZ, 0x1f, R28 ;  /* 0x0000001fff0b7819 */ /* 0x000fc6000001141c */
[----:B------:R-:W-:Y:S04]  /*f3d0*/  STL [R1+0x5b8], R2 ;  /* 0x0005b80201007387 */ /* 0x000fe80000100800 */
[----:B------:R1:W-:Y:S04]  /*f3e0*/  STL [R1+0x5c4], R0 ;  /* 0x0005c40001007387 */ /* 0x0003e80000100800 */
[----:B------:R4:W-:Y:S01]  /*f3f0*/  STL [R1+0x5cc], R8 ;  /* 0x0005cc0801007387 */ /* 0x0009e20000100800 */
[----:B-1----:R-:W-:-:S03]  /*f400*/  LEA.HI.X R0, R28, R7, R11, 0x2, P3 ;  /* 0x000000071c007211 */ /* 0x002fc600018f140b */
[----:B------:R-:W3:Y:S01]  /*f410*/  LDL.LU R28, [R1+0x3b0] ;  /* 0x0003b000011c7983 */ /* 0x000ee20000300800 */
[----:B------:R-:W-:-:S04]  /*f420*/  SHF.R.S32.HI R10, RZ, 0x1f, R76 ;  /* 0x0000001fff0a7819 */ /* 0x000fc8000001144c */
[----:B------:R-:W-:-:S05]  /*f430*/  LEA.HI.X R2, R76, R7, R10, 0x2, P2 ;  /* 0x000000074c027211 */ /* 0x000fca00010f140a */
[----:B------:R1:W-:Y:S01]  /*f440*/  STL [R1+0x5d4], R2 ;  /* 0x0005d40201007387 */ /* 0x0003e20000100800 */
[----:B----4-:R-:W-:-:S03]  /*f450*/  SHF.R.S32.HI R8, RZ, 0x1f, R77 ;  /* 0x0000001fff087819 */ /* 0x010fc6000001144d */
[----:B------:R2:W-:Y:S01]  /*f460*/  STL [R1+0x5dc], R0 ;  /* 0x0005dc0001007387 */ /* 0x0005e20000100800 */
[-C--:B-1----:R-:W-:Y:S02]  /*f470*/  LEA R2, P0, R77, R6.reuse, 0x2 ;  /* 0x000000064d027211 */ /* 0x082fe400078010ff */
[----:B--2---:R-:W-:-:S03]  /*f480*/  LEA R0, P1, R78, R6, 0x2 ;  /* 0x000000064e007211 */ /* 0x004fc600078210ff */
[----:B------:R1:W-:Y:S01]  /*f490*/  STL [R1+0x5b0], R2 ;  /* 0x0005b00201007387 */ /* 0x0003e20000100800 */
[-C--:B------:R-:W-:Y:S02]  /*f4a0*/  LEA R12, P2, R79, R6.reuse, 0x2 ;  /* 0x000000064f0c7211 */ /* 0x080fe400078410ff */
[----:B------:R-:W-:Y:S01]  /*f4b0*/  SHF.R.S32.HI R9, RZ, 0x1f, R78 ;  /* 0x0000001fff097819 */ /* 0x000fe2000001144e */
[----:B------:R2:W-:Y:S01]  /*f4c0*/  STL [R1+0x5c0], R0 ;  /* 0x0005c00001007387 */ /* 0x0005e20000100800 */
[----:B------:R-:W-:Y:S02]  /*f4d0*/  SHF.R.S32.HI R10, RZ, 0x1f, R79 ;  /* 0x0000001fff0a7819 */ /* 0x000fe4000001144f */
[----:B-1----:R-:W-:Y:S01]  /*f4e0*/  LEA R2, P3, R136, R6, 0x2 ;  /* 0x0000000688027211 */ /* 0x002fe200078610ff */
[----:B------:R-:W-:Y:S01]  /*f4f0*/  STL [R1+0x5c8], R12 ;  /* 0x0005c80c01007387 */ /* 0x000fe20000100800 */
[----:B------:R-:W-:Y:S02]  /*f500*/  SHF.R.S32.HI R11, RZ, 0x1f, R136 ;  /* 0x0000001fff0b7819 */ /* 0x000fe40000011488 */
[-C--:B--2---:R-:W-:Y:S01]  /*f510*/  LEA.HI.X R0, R77, R7.reuse, R8, 0x2, P0 ;  /* 0x000000074d007211 */ /* 0x084fe200000f1408 */
[----:B------:R1:W-:Y:S01]  /*f520*/  STL [R1+0x5d8], R2 ;  /* 0x0005d80201007387 */ /* 0x0003e20000100800 */
[----:B------:R-:W-:-:S03]  /*f530*/  LEA.HI.X R8, R78, R7, R9, 0x2, P1 ;  /* 0x000000074e087211 */ /* 0x000fc600008f1409 */
[----:B------:R2:W-:Y:S01]  /*f540*/  STL [R1+0x5e4], R0 ;  /* 0x0005e40001007387 */ /* 0x0005e20000100800 */
[----:B-1----:R-:W-:-:S03]  /*f550*/  LEA.HI.X R2, R79, R7, R10, 0x2, P2 ;  /* 0x000000074f027211 */ /* 0x002fc600010f140a */
[----:B------:R-:W-:Y:S01]  /*f560*/  STL [R1+0x5ec], R8 ;  /* 0x0005ec0801007387 */ /* 0x000fe20000100800 */
[----:B--2---:R-:W-:-:S03]  /*f570*/  LEA.HI.X R0, R136, R7, R11, 0x2, P3 ;  /* 0x0000000788007211 */ /* 0x004fc600018f140b */
[----:B------:R1:W-:Y:S01]  /*f580*/  STL [R1+0x5f4], R2 ;  /* 0x0005f40201007387 */ /* 0x0003e20000100800 */
[----:B------:R-:W-:-:S03]  /*f590*/  SHF.R.U32.HI R33, RZ, 0x6, R33 ;  /* 0x00000006ff217819 */ /* 0x000fc60000011621 */
[----:B------:R2:W-:Y:S01]  /*f5a0*/  STL [R1+0x5fc], R0 ;  /* 0x0005fc0001007387 */ /* 0x0005e20000100800 */
[----:B------:R-:W-:Y:S02]  /*f5b0*/  SGXT.U32 R33, R33, 0x1 ;  /* 0x000000012121781a */ /* 0x000fe40000000000 */
[----:B-1----:R-:W-:Y:S02]  /*f5c0*/  LEA R2, P0, R137, R6, 0x2 ;  /* 0x0000000689027211 */ /* 0x002fe400078010ff */
[----:B------:R-:W-:-:S03]  /*f5d0*/  SHF.R.S32.HI R8, RZ, 0x1f, R137 ;  /* 0x0000001fff087819 */ /* 0x000fc60000011489 */
[----:B------:R1:W-:Y:S01]  /*f5e0*/  STL [R1+0x5d0], R2 ;  /* 0x0005d00201007387 */ /* 0x0003e20000100800 */
[-C--:B------:R-:W-:Y:S02]  /*f5f0*/  LEA R12, P1, R138, R6.reuse, 0x2 ;  /* 0x000000068a0c7211 */ /* 0x080fe400078210ff */
[----:B------:R-:W-:Y:S02]  /*f600*/  SHF.R.S32.HI R9, RZ, 0x1f, R138 ;  /* 0x0000001fff097819 */ /* 0x000fe4000001148a */
[-C--:B--2---:R-:W-:Y:S01]  /*f610*/  LEA R0, P2, R139, R6.reuse, 0x2 ;  /* 0x000000068b007211 */ /* 0x084fe200078410ff */
[----:B------:R-:W-:Y:S01]  /*f620*/  STL [R1+0x5e0], R12 ;  /* 0x0005e00c01007387 */ /* 0x000fe20000100800 */
[----:B------:R-:W-:Y:S02]  /*f630*/  SHF.R.S32.HI R10, RZ, 0x1f, R139 ;  /* 0x0000001fff0a7819 */ /* 0x000fe4000001148b */
[----:B-1----:R-:W-:Y:S02]  /*f640*/  LEA R2, P3, R32, R6, 0x2 ;  /* 0x0000000620027211 */ /* 0x002fe400078610ff */
[----:B------:R-:W-:Y:S01]  /*f650*/  LEA.HI.X R6, R137, R7, R8, 0x2, P0 ;  /* 0x0000000789067211 */ /* 0x000fe200000f1408 */
[----:B------:R1:W-:Y:S01]  /*f660*/  STL [R1+0x5e8], R0 ;  /* 0x0005e80001007387 */ /* 0x0003e20000100800 */
[----:B------:R-:W-:-:S02]  /*f670*/  SHF.R.S32.HI R11, RZ, 0x1f, R32 ;  /* 0x0000001fff0b7819 */ /* 0x000fc40000011420 */
[-C--:B------:R-:W-:Y:S01]  /*f680*/  LEA.HI.X R8, R139, R7.reuse, R10, 0x2, P2 ;  /* 0x000000078b087211 */ /* 0x080fe200010f140a */
[----:B------:R2:W-:Y:S01]  /*f690*/  STL [R1+0x684], R6 ;  /* 0x0006840601007387 */ /* 0x0005e20000100800 */
[----:B------:R-:W-:Y:S02]  /*f6a0*/  LOP3.LUT R139, R33, 0x1c, RZ, 0xfc, !PT ;  /* 0x0000001c218b7812 */ /* 0x000fe400078efcff */
[-C--:B-1----:R-:W-:Y:S02]  /*f6b0*/  LEA.HI.X R0, R138, R7.reuse, R9, 0x2, P1 ;  /* 0x000000078a007211 */ /* 0x082fe400008f1409 */
[----:B--2---:R-:W-:-:S03]  /*f6c0*/  LEA.HI.X R6, R32, R7, R11, 0x2, P3 ;  /* 0x0000000720067211 */ /* 0x004fc600018f140b */
[----:B------:R1:W-:Y:S01]  /*f6d0*/  STL [R1+0x688], R0 ;  /* 0x0006880001007387 */ /* 0x0003e20000100800 */
[----:B------:R-:W-:-:S03]  /*f6e0*/  LOP3.LUT R32, R33, 0x1a, RZ, 0xfc, !PT ;  /* 0x0000001a21207812 */ /* 0x000fc600078efcff */
[----:B------:R-:W-:Y:S01]  /*f6f0*/  STL [R1+0x68c], R8 ;  /* 0x00068c0801007387 */ /* 0x000fe20000100800 */
[----:B-1----:R-:W-:Y:S02]  /*f700*/  IMAD.U32 R0, R4, 0x20, R5 ;  /* 0x0000002004007824 */ /* 0x002fe400078e0005 */
[----:B------:R-:W-:Y:S02]  /*f710*/  IMAD R5, R139, c[0x0][0x188], RZ ;  /* 0x000062008b057a24 */ /* 0x000fe400078e02ff */
[----:B------:R-:W-:Y:S02]  /*f720*/  IMAD.MOV.U32 R5, RZ, RZ, 0x1 ;  /* 0x00000001ff057424 */ /* 0x000fe400078e00ff */
[----:B------:R-:W-:Y:S01]  /*f730*/  IMAD R4, R32, c[0x0][0x188], RZ ;  /* 0x0000620020047a24 */ /* 0x000fe200078e02ff */
[----:B------:R-:W-:Y:S01]  /*f740*/  STL [R1+0x5f8], R6 ;  /* 0x0005f80601007387 */ /* 0x000fe20000100800 */
[----:B------:R-:W-:-:S03]  /*f750*/  IMAD.MOV.U32 R4, RZ, RZ, -0x1 ;  /* 0xffffffffff047424 */ /* 0x000fc600078e00ff */
[----:B------:R-:W-:Y:S04]  /*f760*/  STL [R1+0x610], R0 ;  /* 0x0006100001007387 */ /* 0x000fe80000100800 */
[----:B------:R-:W-:Y:S04]  /*f770*/  STL [R1+0x1f4], R5 ;  /* 0x0001f40501007387 */ /* 0x000fe80000100800 */
[----:B------:R-:W-:Y:S04]  /*f780*/  STL [R1+0xd0], RZ ;  /* 0x0000d0ff01007387 */ /* 0x000fe80000100800 */
[----:B------:R-:W-:Y:S04]  /*f790*/  STL [R1+0x1f0], R4 ;  /* 0x0001f00401007387 */ /* 0x000fe80000100800 */
[----:B------:R-:W-:Y:S04]  /*f7a0*/  STL [R1+0xd4], RZ ;  /* 0x0000d4ff01007387 */ /* 0x000fe80000100800 */
        /* <DEDUP_REMOVED lines=66> */
[----:B------:R-:W-:Y:S04]  /*fbd0*/  STL [R1], RZ ;  /* 0x000000ff01007387 */ /* 0x000fe80000100800 */
[----:B------:R-:W-:Y:S04]  /*fbe0*/  STL [R1+0x4], RZ ;  /* 0x000004ff01007387 */ /* 0x000fe80000100800 */
[----:B------:R-:W-:Y:S04]  /*fbf0*/  STL [R1+0x8], RZ ;  /* 0x000008ff01007387 */ /* 0x000fe80000100800 */
[----:B------:R-:W-:Y:S04]  /*fc00*/  STL [R1+0xc], RZ ;  /* 0x00000cff01007387 */ /* 0x000fe80000100800 */
[----:B------:R-:W-:Y:S04]  /*fc10*/  STL [R1+0x130], RZ ;  /* 0x000130ff01007387 */ /* 0x000fe80000100800 */
[----:B------:R-:W-:Y:S01]  /*fc20*/  STL [R1+0x134], RZ ;  /* 0x000134ff01007387 */ /* 0x000fe20000100800 */
[----:B------:R-:W-:-:S03]  /*fc30*/  IMAD.MOV.U32 R29, RZ, RZ, c[0x0][0x188] ;  /* 0x00006200ff1d7624 */ /* 0x000fc600078e00ff */
[----:B------:R-:W-:Y:S04]  /*fc40*/  STL [R1+0x138], RZ ;  /* 0x000138ff01007387 */ /* 0x000fe80000100800 */
[----:B------:R-:W-:Y:S04]  /*fc50*/  STL [R1+0x13c], RZ ;  /* 0x00013cff01007387 */ /* 0x000fe80000100800 */
[----:B------:R-:W-:Y:S04]  /*fc60*/  STL [R1+0x180], RZ ;  /* 0x000180ff01007387 */ /* 0x000fe80000100800 */
[----:B------:R-:W-:Y:S01]  /*fc70*/  STL [R1+0x184], RZ ;  /* 0x000184ff01007387 */ /* 0x000fe20000100800 */
[----:B------:R-:W-:-:S03]  /*fc80*/  IMAD.SHL.U32 R29, R29, 0x20, RZ ;  /* 0x000000201d1d7824 */ /* 0x000fc600078e00ff */
[----:B------:R-:W-:Y:S04]  /*fc90*/  STL [R1+0x188], RZ ;  /* 0x000188ff01007387 */ /* 0x000fe80000100800 */
[----:B------:R-:W-:Y:S04]  /*fca0*/  STL [R1+0x18c], RZ ;  /* 0x00018cff01007387 */ /* 0x000fe80000100800 */
[----:B------:R-:W-:Y:S04]  /*fcb0*/  STL [R1+0x80], RZ ;  /* 0x000080ff01007387 */ /* 0x000fe80000100800 */
[----:B------:R-:W-:Y:S01]  /*fcc0*/  STL [R1+0x84], RZ ;  /* 0x000084ff01007387 */ /* 0x000fe20000100800 */
[----:B------:R-:W-:-:S03]  /*fcd0*/  SHF.L.U64.HI R3, R64, 0x2, R3 ;  /* 0x0000000240037819 */ /* 0x000fc60000010203 */
[----:B------:R-:W-:Y:S01]  /*fce0*/  STL [R1+0x88], RZ ;  /* 0x000088ff01007387 */ /* 0x000fe20000100800 */
[----:B---3--:R-:W-:-:S03]  /*fcf0*/  LEA R28, P0, R29, R28, 0x3 ;  /* 0x0000001c1d1c7211 */ /* 0x008fc600078018ff */
[----:B------:R-:W-:Y:S01]  /*fd00*/  STL [R1+0x8c], RZ ;  /* 0x00008cff01007387 */ /* 0x000fe20000100800 */
[----:B------:R-:W-:-:S03]  /*fd10*/  SHF.R.S32.HI R64, RZ, 0x1f, R29 ;  /* 0x0000001fff407819 */ /* 0x000fc6000001141d */
[----:B------:R-:W-:Y:S04]  /*fd20*/  STL [R1+0xa0], RZ ;  /* 0x0000a0ff01007387 */ /* 0x000fe80000100800 */
[----:B------:R-:W-:Y:S04]  /*fd30*/  STL [R1+0xa4], RZ ;  /* 0x0000a4ff01007387 */ /* 0x000fe80000100800 */
[----:B------:R-:W-:Y:S01]  /*fd40*/  STL [R1+0xa8], RZ ;  /* 0x0000a8ff01007387 */ /* 0x000fe20000100800 */
[----:B------:R-:W-:-:S03]  /*fd50*/  LEA.HI.X R152, R29, R152, R64, 0x3, P0 ;  /* 0x000000981d987211 */ /* 0x000fc600000f1c40 */
[----:B------:R-:W-:Y:S01]  /*fd60*/  STL [R1+0xac], RZ ;  /* 0x0000acff01007387 */ /* 0x000fe20000100800 */
[----:B------:R-:W-:-:S03]  /*fd70*/  SHF.L.U64.HI R64, R29, 0x2, R64 ;  /* 0x000000021d407819 */ /* 0x000fc60000010240 */
[----:B------:R-:W-:Y:S04]  /*fd80*/  STL [R1+0x40], RZ ;  /* 0x000040ff01007387 */ /* 0x000fe80000100800 */
[----:B------:R-:W-:Y:S04]  /*fd90*/  STL [R1+0x44], RZ ;  /* 0x000044ff01007387 */ /* 0x000fe80000100800 */
[----:B------:R-:W-:Y:S04]  /*fda0*/  STL [R1+0x48], RZ ;  /* 0x000048ff01007387 */ /* 0x000fe80000100800 */
[----:B------:R-:W-:Y:S04]  /*fdb0*/  STL [R1+0x4c], RZ ;  /* 0x00004cff01007387 */ /* 0x000fe80000100800 */
[----:B------:R-:W2:Y:S01]  /*fdc0*/  LDL.LU R29, [R1+0x6f8] ;  /* 0x0006f800011d7983 */ /* 0x000ea20000300800 */
[----:B------:R-:W-:-:S02]  /*fdd0*/  IADD3 R28, P0, R28, c[0x0][0x160], RZ ;  /* 0x000058001c1c7a10 */ /* 0x000fc40007f1e0ff */
[----:B------:R-:W-:-:S03]  /*fde0*/  IADD3 R30, P4, R30, c[0x0][0x168], RZ ;  /* 0x00005a001e1e7a10 */ /* 0x000fc60007f9e0ff */
[----:B------:R1:W-:Y:S04]  /*fdf0*/  STL [R1+0x1e0], R28 ;  /* 0x0001e01c01007387 */ /* 0x0003e80000100800 */
[----:B------:R3:W-:Y:S01]  /*fe00*/  STL [R1+0x204], R30 ;  /* 0x0002041e01007387 */ /* 0x0007e20000100800 */
[----:B-1----:R-:W-:Y:S02]  /*fe10*/  IADD3 R28, P3, R34, c[0x0][0x168], RZ ;  /* 0x00005a00221c7a10 */ /* 0x002fe40007f7e0ff */
[----:B---3--:R-:W-:Y:S02]  /*fe20*/  IADD3 R30, P1, R35, c[0x0][0x168], RZ ;  /* 0x00005a00231e7a10 */ /* 0x008fe40007f3e0ff */
[----:B--2---:R-:W-:Y:S02]  /*fe30*/  SHF.R.S32.HI R64, RZ, 0x5, R29 ;  /* 0x00000005ff407819 */ /* 0x004fe4000001141d */
[----:B------:R-:W-:-:S05]  /*fe40*/  IADD3 R29, P5, R31, c[0x0][0x168], RZ ;  /* 0x00005a001f1d7a10 */ /* 0x000fca0007fbe0ff */
[----:B------:R1:W-:Y:S04]  /*fe50*/  STL [R1+0x20c], R29 ;  /* 0x00020c1d01007387 */ /* 0x0003e80000100800 */
[----:B------:R2:W-:Y:S01]  /*fe60*/  STL [R1+0x214], R28 ;  /* 0x0002141c01007387 */ /* 0x0005e20000100800 */
[----:B-1----:R-:W-:-:S03]  /*fe70*/  IADD3 R29, P2, R56, c[0x0][0x168], RZ ;  /* 0x00005a00381d7a10 */ /* 0x002fc60007f5e0ff */
[----:B------:R1:W-:Y:S01]  /*fe80*/  STL [R1+0x21c], R30 ;  /* 0x00021c1e01007387 */ /* 0x0003e20000100800 */
[----:B--2---:R-:W-:-:S03]  /*fe90*/  IADD3.X R28, R57, c[0x0][0x16c], RZ, P4, !PT ;  /* 0x00005b00391c7a10 */ /* 0x004fc600027fe4ff */
        /* <DEDUP_REMOVED lines=184> */
[----:B------:R-:W-:Y:S04]  /*10a20*/  STL [R1+0x394], R30 ;  /* 0x0003941e01007387 */ /* 0x000fe80000100800 */
[----:B------:R-:W2:Y:S01]  /*10a30*/  LDL.LU R154, [R1+0x120] ;  /* 0x00012000019a7983 */ /* 0x000ea20000300800 */
[----:B-1----:R-:W-:-:S03]  /*10a40*/  IADD3 R28, P5, R236, c[0x0][0x168], RZ ;  /* 0x00005a00ec1c7a10 */ /* 0x002fc60007fbe0ff */
[----:B------:R1:W-:Y:S04]  /*10a50*/  STL [R1+0x370], R29 ;  /* 0x0003701d01007387 */ /* 0x0003e80000100800 */
[----:B------:R-:W3:Y:S04]  /*10a60*/  LDL.LU R153, [R1+0x124] ;  /* 0x0001240001997983 */ /* 0x000ee80000300800 */
[----:B------:R4:W-:Y:S04]  /*10a70*/  STL [R1+0x39c], R28 ;  /* 0x00039c1c01007387 */ /* 0x0009e80000100800 */
[----:B------:R-:W3:Y:S04]  /*10a80*/  LDL.LU R67, [R1+0x128] ;  /* 0x0001280001437983 */ /* 0x000ee80000300800 */
        /* <DEDUP_REMOVED lines=9> */
[----:B-1----:R-:W3:Y:S01]  /*10b20*/  LDL.LU R29, [R1+0x190] ;  /* 0x00019000011d7983 */ /* 0x002ee20000300800 */
[----:B----4-:R-:W-:-:S03]  /*10b30*/  IADD3.X R28, R237, c[0x0][0x16c], RZ, P3, !PT ;  /* 0x00005b00ed1c7a10 */ /* 0x010fc60001ffe4ff */
[----:B------:R-:W4:Y:S01]  /*10b40*/  LDL.LU R56, [R1+0x194] ;  /* 0x0001940001387983 */ /* 0x000f220000300800 */
[----:B------:R-:W-:-:S03]  /*10b50*/  IADD3 R157, P3, R238, c[0x0][0x168], RZ ;  /* 0x00005a00ee9d7a10 */ /* 0x000fc60007f7e0ff */
[----:B------:R-:W4:Y:S01]  /*10b60*/  LDL.LU R35, [R1+0x198] ;  /* 0x0001980001237983 */ /* 0x000f220000300800 */
[----:B------:R-:W-:-:S03]  /*10b70*/  IADD3.X R156, R239, c[0x0][0x16c], RZ, P1, !PT ;  /* 0x00005b00ef9c7a10 */ /* 0x000fc60000ffe4ff */
[----:B------:R1:W-:Y:S01]  /*10b80*/  STL [R1+0x378], R28 ;  /* 0x0003781c01007387 */ /* 0x0003e20000100800 */
[----:B------:R-:W-:-:S03]  /*10b90*/  IADD3 R155, P1, R244, c[0x0][0x168], RZ ;  /* 0x00005a00f49b7a10 */ /* 0x000fc60007f3e0ff */
[----:B------:R-:W4:Y:S04]  /*10ba0*/  LDL.LU R34, [R1+0x19c] ;  /* 0x00019c0001227983 */ /* 0x000f280000300800 */
[----:B------:R-:W4:Y:S04]  /*10bb0*/  LDL.LU R31, [R1+0x1a0] ;  /* 0x0001a000011f7983 */ /* 0x000f280000300800 */
[----:B------:R-:W4:Y:S04]  /*10bc0*/  LDL.LU R30, [R1+0x1a4] ;  /* 0x0001a400011e7983 */ /* 0x000f280000300800 */
[----:B-1----:R-:W4:Y:S04]  /*10bd0*/  LDL.LU R28, [R1+0x1a8] ;  /* 0x0001a800011c7983 */ /* 0x002f280000300800 */
[----:B------:R1:W-:Y:S04]  /*10be0*/  STL [R1+0x3a4], R157 ;  /* 0x0003a49d01007387 */ /* 0x0003e80000100800 */
[----:B------:R1:W-:Y:S04]  /*10bf0*/  STL [R1+0x380], R156 ;  /* 0x0003809c01007387 */ /* 0x0003e80000100800 */
[----:B------:R1:W-:Y:S02]  /*10c00*/  STL [R1+0x3ac], R155 ;  /* 0x0003ac9b01007387 */ /* 0x0003e40000100800 */
[----:B-1----:R-:W-:-:S02]  /*10c10*/  IADD3.X R157, R245, c[0x0][0x16c], RZ, P2, !PT ;  /* 0x00005b00f59d7a10 */ /* 0x002fc400017fe4ff */
[----:B------:R-:W-:-:S03]  /*10c20*/  IADD3 R156, P2, R246, c[0x0][0x168], RZ ;  /* 0x00005a00f69c7a10 */ /* 0x000fc60007f5e0ff */
[----:B------:R1:W-:Y:S01]  /*10c30*/  STL [R1+0x388], R157 ;  /* 0x0003889d01007387 */ /* 0x0003e20000100800 */
[----:B------:R-:W-:-:S03]  /*10c40*/  IADD3.X R155, R247, c[0x0][0x16c], RZ, P4, !PT ;  /* 0x00005b00f79b7a10 */ /* 0x000fc600027fe4ff */
[----:B------:R1:W-:Y:S04]  /*10c50*/  STL [R1+0x3b4], R156 ;  /* 0x0003b49c01007387 */ /* 0x0003e80000100800 */
[----:B------:R1:W-:Y:S02]  /*10c60*/  STL [R1+0x390], R155 ;  /* 0x0003909b01007387 */ /* 0x0003e40000100800 */
[----:B-1----:R-:W-:Y:S02]  /*10c70*/  IADD3 R157, P4, R248, c[0x0][0x168], RZ ;  /* 0x00005a00f89d7a10 */ /* 0x002fe40007f9e0ff */
[----:B------:R-:W-:-:S03]  /*10c80*/  IADD3.X R156, R249, c[0x0][0x16c], RZ, P5, !PT ;  /* 0x00005b00f99c7a10 */ /* 0x000fc60002ffe4ff */
[----:B------:R1:W-:Y:S01]  /*10c90*/  STL [R1+0x3bc], R157 ;  /* 0x0003bc9d01007387 */ /* 0x0003e20000100800 */
[----:B------:R-:W-:-:S03]  /*10ca0*/  IADD3 R155, P5, R250, c[0x0][0x168], RZ ;  /* 0x00005a00fa9b7a10 */ /* 0x000fc60007fbe0ff */
[----:B------:R1:W-:Y:S04]  /*10cb0*/  STL [R1+0x398], R156 ;  /* 0x0003989c01007387 */ /* 0x0003e80000100800 */
[----:B------:R2:W-:Y:S01]  /*10cc0*/  STL [R1+0x3c4], R155 ;  /* 0x0003c49b01007387 */ /* 0x0005e20000100800 */
[----:B-1----:R-:W-:Y:S02]  /*10cd0*/  IADD3.X R157, R251, c[0x0][0x16c], RZ, P3, !PT ;  /* 0x00005b00fb9d7a10 */ /* 0x002fe40001ffe4ff */
[----:B------:R-:W-:-:S03]  /*10ce0*/  IADD3 R156, P3, R252, c[0x0][0x168], RZ ;  /* 0x00005a00fc9c7a10 */ /* 0x000fc60007f7e0ff */
[----:B------:R1:W-:Y:S04]  /*10cf0*/  STL [R1+0x3a0], R157 ;  /* 0x0003a09d01007387 */ /* 0x0003e80000100800 */
[----:B------:R1:W-:Y:S01]  /*10d00*/  STL [R1+0x3cc], R156 ;  /* 0x0003cc9c01007387 */ /* 0x0003e20000100800 */
[----:B--2---:R-:W-:Y:S02]  /*10d10*/  IADD3.X R155, R154, c[0x0][0x16c], RZ, P1, !PT ;  /* 0x00005b009a9b7a10 */ /* 0x004fe40000ffe4ff */
[----:B---3--:R-:W-:-:S03]  /*10d20*/  IADD3 R154, P1, R153, c[0x0][0x168], RZ ;  /* 0x00005a00999a7a10 */ /* 0x008fc60007f3e0ff */
[----:B------:R2:W-:Y:S01]  /*10d30*/  STL [R1+0x3a8], R155 ;  /* 0x0003a89b01007387 */ /* 0x0005e20000100800 */
[----:B------:R-:W-:-:S03]  /*10d40*/  IADD3.X R153, R67, c[0x0][0x16c], RZ, P2, !PT ;  /* 0x00005b0043997a10 */ /* 0x000fc600017fe4ff */
[----:B------:R2:W-:Y:S01]  /*10d50*/  STL [R1+0x3d4], R154 ;  /* 0x0003d49a01007387 */ /* 0x0005e20000100800 */
[----:B------:R-:W-:-:S03]  /*10d60*/  IADD3 R67, P2, R66, c[0x0][0x168], RZ ;  /* 0x00005a0042437a10 */ /* 0x000fc60007f5e0ff */
        /* <DEDUP_REMOVED lines=18> */
[----:B------:R-:W3:Y:S01]  /*10e90*/  LDL.LU R29, [R1+0x1ac] ;  /* 0x0001ac00011d7983 */ /* 0x000ee20000300800 */
[----:B----4-:R-:W-:-:S03]  /*10ea0*/  IADD3 R56, P2, R56, c[0x0][0x168], RZ ;  /* 0x00005a0038387a10 */ /* 0x010fc60007f5e0ff */
[----:B------:R4:W-:Y:S01]  /*10eb0*/  STL [R1+0x3fc], R58 ;  /* 0x0003fc3a01007387 */ /* 0x0009e20000100800 */
[----:B------:R-:W-:-:S03]  /*10ec0*/  IADD3.X R35, R35, c[0x0][0x16c], RZ, P4, !PT ;  /* 0x00005b0023237a10 */ /* 0x000fc600027fe4ff */
[----:B------:R1:W-:Y:S01]  /*10ed0*/  STL [R1+0x3d8], R57 ;  /* 0x0003d83901007387 */ /* 0x0003e20000100800 */
[----:B------:R-:W-:-:S03]  /*10ee0*/  IADD3 R34, P4, R34, c[0x0][0x168], RZ ;  /* 0x00005a0022227a10 */ /* 0x000fc60007f9e0ff */
[----:B------:R-:W-:Y:S01]  /*10ef0*/  STL [R1+0x404], R56 ;  /* 0x0004043801007387 */ /* 0x000fe20000100800 */
[----:B------:R-:W-:-:S03]  /*10f00*/  IADD3.X R31, R31, c[0x0][0x16c], RZ, P5, !PT ;  /* 0x00005b001f1f7a10 */ /* 0x000fc60002ffe4ff */
[----:B------:R-:W-:Y:S01]  /*10f10*/  STL [R1+0x3e0], R35 ;  /* 0x0003e02301007387 */ /* 0x000fe20000100800 */
[----:B------:R-:W-:-:S03]  /*10f20*/  IADD3 R30, P5, R30, c[0x0][0x168], RZ ;  /* 0x00005a001e1e7a10 */ /* 0x000fc60007fbe0ff */
[----:B------:R-:W-:Y:S01]  /*10f30*/  STL [R1+0x40c], R34 ;  /* 0x00040c2201007387 */ /* 0x000fe20000100800 */
[----:B------:R-:W-:-:S03]  /*10f40*/  IADD3.X R28, R28, c[0x0][0x16c], RZ, P3, !PT ;  /* 0x00005b001c1c7a10 */ /* 0x000fc60001ffe4ff */
[----:B------:R-:W-:Y:S04]  /*10f50*/  STL [R1+0x3e8], R31 ;  /* 0x0003e81f01007387 */ /* 0x000fe80000100800 */
[----:B------:R-:W3:Y:S04]  /*10f60*/  LDL.LU R165, [R1+0x1c0] ;  /* 0x0001c00001a57983 */ /* 0x000ee80000300800 */
[----:B------:R-:W-:Y:S04]  /*10f70*/  STL [R1+0x414], R30 ;  /* 0x0004141e01007387 */ /* 0x000fe80000100800 */
        /* <DEDUP_REMOVED lines=8> */
[----:B-1----:R-:W3:Y:S04]  /*11000*/  LDL.LU R157, [R1+0x1e8] ;  /* 0x0001e800019d7983 */ /* 0x002ee80000300800 */
[----:B------:R-:W3:Y:S04]  /*11010*/  LDL.LU R156, [R1+0x420] ;  /* 0x00042000019c7983 */ /* 0x000ee80000300800 */
[----:B--2---:R-:W2:Y:S04]  /*11020*/  LDL.LU R155, [R1+0x428] ;  /* 0x00042800019b7983 */ /* 0x004ea80000300800 */
[----:B------:R-:W2:Y:S04]  /*11030*/  LDL.LU R154, [R1+0x430] ;  /* 0x00043000019a7983 */ /* 0x000ea80000300800 */
        /* <DEDUP_REMOVED lines=9> */
[----:B----4-:R-:W4:Y:S04]  /*110d0*/  LDL.LU R58, [R1+0x474] ;  /* 0x00047400013a7983 */ /* 0x010f280000300800 */
[----:B------:R-:W4:Y:S04]  /*110e0*/  LDL.LU R57, [R1+0x478] ;  /* 0x0004780001397983 */ /* 0x000f280000300800 */
[----:B------:R-:W4:Y:S04]  /*110f0*/  LDL.LU R28, [R1+0x47c] ;  /* 0x00047c00011c7983 */ /* 0x000f280000300800 */
[----:B------:R-:W4:Y:S04]  /*11100*/  LDL.LU R56, [R1+0x480] ;  /* 0x0004800001387983 */ /* 0x000f280000300800 */
[----:B------:R-:W4:Y:S01]  /*11110*/  LDL.LU R35, [R1+0x484] ;  /* 0x0004840001237983 */ /* 0x000f220000300800 */
[----:B---3--:R-:W-:-:S05]  /*11120*/  IADD3 R29, P3, R29, c[0x0][0x168], RZ ;  /* 0x00005a001d1d7a10 */ /* 0x008fca0007f7e0ff */
[----:B------:R1:W-:Y:S04]  /*11130*/  STL [R1+0x41c], R29 ;  /* 0x00041c1d01007387 */ /* 0x0003e80000100800 */
[----:B------:R-:W3:Y:S04]  /*11140*/  LDL.LU R34, [R1+0x488] ;  /* 0x0004880001227983 */ /* 0x000ee80000300800 */
[----:B------:R-:W3:Y:S04]  /*11150*/  LDL.LU R31, [R1+0x48c] ;  /* 0x00048c00011f7983 */ /* 0x000ee80000300800 */
[----:B------:R-:W3:Y:S04]  /*11160*/  LDL.LU R30, [R1+0x490] ;  /* 0x00049000011e7983 */ /* 0x000ee80000300800 */
[----:B-1----:R-:W3:Y:S01]  /*11170*/  LDL.LU R29, [R1+0x494] ;  /* 0x00049400011d7983 */ /* 0x002ee20000300800 */
[----:B------:R-:W-:-:S02]  /*11180*/  IADD3.X R166, R165, c[0x0][0x16c], RZ, P1, !PT ;  /* 0x00005b00a5a67a10 */ /* 0x000fc40000ffe4ff */
[----:B------:R-:W-:-:S03]  /*11190*/  IADD3 R165, P1, R164, c[0x0][0x168], RZ ;  /* 0x00005a00a4a57a10 */ /* 0x000fc60007f3e0ff */
[----:B------:R-:W-:Y:S01]  /*111a0*/  STL [R1+0x3f8], R166 ;  /* 0x0003f8a601007387 */ /* 0x000fe20000100800 */
        /* <DEDUP_REMOVED lines=16> */
[----:B--2---:R-:W-:-:S03]  /*112b0*/  IADD3.X R156, R155, c[0x0][0x16c], RZ, P1, !PT ;  /* 0x00005b009b9c7a10 */ /* 0x004fc60000ffe4ff */
        /* <DEDUP_REMOVED lines=21> */
[----:B----4-:R-:W-:-:S03]  /*11410*/  IADD3 R59, P1, R58, c[0x0][0x168], RZ ;  /* 0x00005a003a3b7a10 */ /* 0x010fc60007f3e0ff */
[----:B------:R4:W-:Y:S01]  /*11420*/  STL [R1+0x448], R60 ;  /* 0x0004483c01007387 */ /* 0x0009e20000100800 */
[----:B------:R-:W-:-:S03]  /*11430*/  IADD3.X R58, R57, c[0x0][0x16c], RZ, P2, !PT ;  /* 0x00005b00393a7a10 */ /* 0x000fc600017fe4ff */
[----:B------:R1:W-:Y:S01]  /*11440*/  STL [R1+0x474], R59 ;  /* 0x0004743b01007387 */ /* 0x0003e20000100800 */
[----:B------:R-:W-:-:S03]  /*11450*/  IADD3 R57, P2, R28, c[0x0][0x168], RZ ;  /* 0x00005a001c397a10 */ /* 0x000fc60007f5e0ff */
[----:B------:R-:W4:Y:S01]  /*11460*/  LDL.LU R28, [R1+0x498] ;  /* 0x00049800011c7983 */ /* 0x000f220000300800 */
[----:B------:R-:W-:-:S03]  /*11470*/  IADD3.X R56, R56, c[0x0][0x16c], RZ, P4, !PT ;  /* 0x00005b0038387a10 */ /* 0x000fc600027fe4ff */
[----:B------:R1:W-:Y:S01]  /*11480*/  STL [R1+0x450], R58 ;  /* 0x0004503a01007387 */ /* 0x0003e20000100800 */
[----:B------:R-:W-:-:S03]  /*11490*/  IADD3 R35, P4, R35, c[0x0][0x168], RZ ;  /* 0x00005a0023237a10 */ /* 0x000fc60007f9e0ff */
[----:B------:R1:W-:Y:S04]  /*114a0*/  STL [R1+0x47c], R57 ;  /* 0x00047c3901007387 */ /* 0x0003e80000100800 */
[----:B------:R-:W-:Y:S04]  /*114b0*/  STL [R1+0x458], R56 ;  /* 0x0004583801007387 */ /* 0x000fe80000100800 */
[----:B------:R-:W-:Y:S01]  /*114c0*/  STL [R1+0x484], R35 ;  /* 0x0004842301007387 */ /* 0x000fe20000100800 */
[----:B---3--:R-:W-:Y:S02]  /*114d0*/  IADD3.X R34, R34, c[0x0][0x16c], RZ, P5, !PT ;  /* 0x00005b0022227a10 */ /* 0x008fe40002ffe4ff */
[----:B------:R-:W-:-:S03]  /*114e0*/  IADD3 R31, P5, R31, c[0x0][0x168], RZ ;  /* 0x00005a001f1f7a10 */ /* 0x000fc60007fbe0ff */
[----:B------:R-:W-:Y:S01]  /*114f0*/  STL [R1+0x460], R34 ;  /* 0x0004602201007387 */ /* 0x000fe20000100800 */
[----:B------:R-:W-:-:S03]  /*11500*/  IADD3.X R30, R30, c[0x0][0x16c], RZ, P3, !PT ;  /* 0x00005b001e1e7a10 */ /* 0x000fc60001ffe4ff */
[----:B------:R-:W-:Y:S01]  /*11510*/  STL [R1+0x48c], R31 ;  /* 0x00048c1f01007387 */ /* 0x000fe20000100800 */
[----:B------:R-:W-:-:S03]  /*11520*/  IADD3 R29, P3, R29, c[0x0][0x168], RZ ;  /* 0x00005a001d1d7a10 */ /* 0x000fc60007f7e0ff */
[----:B-1----:R-:W3:Y:S04]  /*11530*/  LDL.LU R165, [R1+0x49c] ;  /* 0x00049c0001a57983 */ /* 0x002ee80000300800 */
        /* <DEDUP_REMOVED lines=24> */
[----:B-1----:R-:W4:Y:S04]  /*116c0*/  LDL.LU R29, [R1+0x4f8] ;  /* 0x0004f800011d7983 */ /* 0x002f280000300800 */
[----:B------:R-:W4:Y:S04]  /*116d0*/  LDL.LU R56, [R1+0x4fc] ;  /* 0x0004fc0001387983 */ /* 0x000f280000300800 */
[----:B------:R-:W4:Y:S01]  /*116e0*/  LDL.LU R35, [R1+0x500] ;  /* 0x0005000001237983 */ /* 0x000f220000300800 */
[----:B------:R-:W-:-:S05]  /*116f0*/  IADD3.X R28, R28, c[0x0][0x16c], RZ, P1, !PT ;  /* 0x00005b001c1c7a10 */ /* 0x000fca0000ffe4ff */
[----:B------:R1:W-:Y:S04]  /*11700*/  STL [R1+0x470], R28 ;  /* 0x0004701c01007387 */ /* 0x0003e80000100800 */
[----:B------:R-:W4:Y:S04]  /*11710*/  LDL.LU R34, [R1+0x504] ;  /* 0x0005040001227983 */ /* 0x000f280000300800 */
[----:B------:R-:W4:Y:S04]  /*11720*/  LDL.LU R31, [R1+0x508] ;  /* 0x00050800011f7983 */ /* 0x000f280000300800 */
[----:B------:R-:W4:Y:S04]  /*11730*/  LDL.LU R30, [R1+0x50c] ;  /* 0x00050c00011e7983 */ /* 0x000f280000300800 */
[----:B-1----:R-:W4:Y:S01]  /*11740*/  LDL.LU R28, [R1+0x510] ;  /* 0x00051000011c7983 */ /* 0x002f220000300800 */
[----:B---3--:R-:W-:-:S02]  /*11750*/  IADD3 R166, P1, R165, c[0x0][0x168], RZ ;  /* 0x00005a00a5a67a10 */ /* 0x008fc40007f3e0ff */
[----:B------:R-:W-:-:S03]  /*11760*/  IADD3.X R165, R164, c[0x0][0x16c], RZ, P2, !PT ;  /* 0x00005b00a4a57a10 */ /* 0x000fc600017fe4ff */
[----:B------:R-:W-:Y:S01]  /*11770*/  STL [R1+0x49c], R166 ;  /* 0x00049ca601007387 */ /* 0x000fe20000100800 */
        /* <DEDUP_REMOVED lines=12> */
[----:B--2---:R-:W-:-:S03]  /*11840*/  IADD3 R158, P3, R157, c[0x0][0x168], RZ ;  /* 0x00005a009d9e7a10 */ /* 0x004fc60007f7e0ff */
        /* <DEDUP_REMOVED lines=21> */
[----:B----4-:R-:W-:-:S03]  /*119a0*/  IADD3.X R61, R60, c[0x0][0x16c], RZ, P1, !PT ;  /* 0x00005b003c3d7a10 */ /* 0x010fc60000ffe4ff */
        /* <DEDUP_REMOVED lines=8> */
[----:B------:R-:W4:Y:S01]  /*11a30*/  LDL.LU R29, [R1+0x514] ;  /* 0x00051400011d7983 */ /* 0x000f220000300800 */
[----:B------:R-:W-:-:S03]  /*11a40*/  IADD3 R56, P4, R56, c[0x0][0x168], RZ ;  /* 0x00005a0038387a10 */ /* 0x000fc60007f9e0ff */
[----:B------:R1:W-:Y:S01]  /*11a50*/  STL [R1+0x4f4], R58 ;  /* 0x0004f43a01007387 */ /* 0x0003e20000100800 */
[----:B------:R-:W-:-:S03]  /*11a60*/  IADD3.X R35, R35, c[0x0][0x16c], RZ, P5, !PT ;  /* 0x00005b0023237a10 */ /* 0x000fc60002ffe4ff */
[----:B------:R1:W-:Y:S04]  /*11a70*/  STL [R1+0x4d0], R57 ;  /* 0x0004d03901007387 */ /* 0x0003e80000100800 */
[----:B------:R-:W-:Y:S01]  /*11a80*/  STL [R1+0x4fc], R56 ;  /* 0x0004fc3801007387 */ /* 0x000fe20000100800 */
[----:B------:R-:W-:-:S03]  /*11a90*/  IADD3 R34, P5, R34, c[0x0][0x168], RZ ;  /* 0x00005a0022227a10 */ /* 0x000fc60007fbe0ff */
[----:B------:R-:W-:Y:S01]  /*11aa0*/  STL [R1+0x4d8], R35 ;  /* 0x0004d82301007387 */ /* 0x000fe20000100800 */
[----:B------:R-:W-:-:S03]  /*11ab0*/  IADD3.X R31, R31, c[0x0][0x16c], RZ, P3, !PT ;  /* 0x00005b001f1f7a10 */ /* 0x000fc60001ffe4ff */
[----:B------:R-:W-:Y:S01]  /*11ac0*/  STL [R1+0x504], R34 ;  /* 0x0005042201007387 */ /* 0x000fe20000100800 */
[----:B------:R-:W-:-:S03]  /*11ad0*/  IADD3 R30, P3, R30, c[0x0][0x168], RZ ;  /* 0x00005a001e1e7a10 */ /* 0x000fc60007f7e0ff */
[----:B------:R-:W-:Y:S01]  /*11ae0*/  STL [R1+0x4e0], R31 ;  /* 0x0004e01f01007387 */ /* 0x000fe20000100800 */
[----:B------:R-:W-:-:S03]  /*11af0*/  IADD3.X R28, R28, c[0x0][0x16c], RZ, P1, !PT ;  /* 0x00005b001c1c7a10 */ /* 0x000fc60000ffe4ff */
[----:B-1----:R-:W4:Y:S04]  /*11b00*/  LDL.LU R165, [R1+0x518] ;  /* 0x0005180001a57983 */ /* 0x002f280000300800 */
[----:B------:R-:W-:Y:S04]  /*11b10*/  STL [R1+0x50c], R30 ;  /* 0x00050c1e01007387 */ /* 0x000fe80000100800 */
[----:B---3--:R-:W3:Y:S04]  /*11b20*/  LDL.LU R164, [R1+0x51c] ;  /* 0x00051c0001a47983 */ /* 0x008ee80000300800 */
[----:B------:R1:W-:Y:S04]  /*11b30*/  STL [R1+0x4e8], R28 ;  /* 0x0004e81c01007387 */ /* 0x0003e80000100800 */
        /* <DEDUP_REMOVED lines=21> */
[----:B-1----:R-:W2:Y:S04]  /*11c90*/  LDL.LU R28, [R1+0x578] ;  /* 0x00057800011c7983 */ /* 0x002ea80000300800 */
[----:B------:R-:W2:Y:S04]  /*11ca0*/  LDL.LU R56, [R1+0x57c] ;  /* 0x00057c0001387983 */ /* 0x000ea80000300800 */
[----:B------:R-:W2:Y:S01]  /*11cb0*/  LDL.LU R35, [R1+0x570] ;  /* 0x0005700001237983 */ /* 0x000ea20000300800 */
[----:B----4-:R-:W-:-:S05]  /*11cc0*/  IADD3 R29, P1, R29, c[0x0][0x168], RZ ;  /* 0x00005a001d1d7a10 */ /* 0x010fca0007f3e0ff */
[----:B------:R1:W-:Y:S04]  /*11cd0*/  STL [R1+0x514], R29 ;  /* 0x0005141d01007387 */ /* 0x0003e80000100800 */
[----:B------:R-:W4:Y:S04]  /*11ce0*/  LDL.LU R34, [R1+0x584] ;  /* 0x0005840001227983 */ /* 0x000f280000300800 */
[----:B------:R-:W4:Y:S04]  /*11cf0*/  LDL.LU R31, [R1+0x580] ;  /* 0x00058000011f7983 */ /* 0x000f280000300800 */
[----:B------:R-:W4:Y:S04]  /*11d00*/  LDL.LU R30, [R1+0x58c] ;  /* 0x00058c00011e7983 */ /* 0x000f280000300800 */
[----:B-1----:R-:W4:Y:S01]  /*11d10*/  LDL.LU R29, [R1+0x588] ;  /* 0x00058800011d7983 */ /* 0x002f220000300800 */
[----:B------:R-:W-:-:S02]  /*11d20*/  IADD3.X R166, R165, c[0x0][0x16c], RZ, P2, !PT ;  /* 0x00005b00a5a67a10 */ /* 0x000fc400017fe4ff */
[----:B---3--:R-:W-:-:S03]  /*11d30*/  IADD3 R165, P2, R164, c[0x0][0x168], RZ ;  /* 0x00005a00a4a57a10 */ /* 0x008fc60007f5e0ff */
        /* <DEDUP_REMOVED lines=49> */
[----:B------:R1:W-:Y:S04]  /*12050*/  STL [R1+0x550], R56 ;  /* 0x0005503801007387 */ /* 0x0003e80000100800 */
[----:B------:R1:W-:Y:S01]  /*12060*/  STL [R1+0x57c], R35 ;  /* 0x00057c2301007387 */ /* 0x0003e20000100800 */
[----:B----4-:R-:W-:Y:S02]  /*12070*/  IADD3.X R34, R34, c[0x0][0x16c], RZ, P3, !PT ;  /* 0x00005b0022227a10 */ /* 0x010fe40001ffe4ff */
[----:B------:R-:W-:-:S03]  /*12080*/  IADD3 R31, P3, R31, c[0x0][0x168], RZ ;  /* 0x00005a001f1f7a10 */ /* 0x000fc60007f7e0ff */
[----:B------:R4:W-:Y:S01]  /*12090*/  STL [R1+0x558], R34 ;  /* 0x0005582201007387 */ /* 0x0009e20000100800 */
[----:B------:R-:W-:-:S03]  /*120a0*/  IADD3.X R30, R30, c[0x0][0x16c], RZ, P1, !PT ;  /* 0x00005b001e1e7a10 */ /* 0x000fc60000ffe4ff */
[----:B------:R4:W-:Y:S01]  /*120b0*/  STL [R1+0x584], R31 ;  /* 0x0005841f01007387 */ /* 0x0009e20000100800 */
[----:B------:R-:W-:-:S03]  /*120c0*/  IADD3 R29, P1, R29, c[0x0][0x168], RZ ;  /* 0x00005a001d1d7a10 */ /* 0x000fc60007f3e0ff */
[----:B-1----:R-:W2:Y:S04]  /*120d0*/  LDL.LU R165, [R1+0x598] ;  /* 0x0005980001a57983 */ /* 0x002ea80000300800 */
[----:B------:R1:W-:Y:S04]  /*120e0*/  STL [R1+0x560], R30 ;  /* 0x0005601e01007387 */ /* 0x0003e80000100800 */
[----:B---3--:R-:W3:Y:S04]  /*120f0*/  LDL.LU R164, [R1+0x59c] ;  /* 0x00059c0001a47983 */ /* 0x008ee80000300800 */
[----:B------:R1:W-:Y:S04]  /*12100*/  STL [R1+0x58c], R29 ;  /* 0x00058c1d01007387 */ /* 0x0003e80000100800 */
[----:B------:R-:W3:Y:S04]  /*12110*/  LDL.LU R163, [R1+0x590] ;  /* 0x0005900001a37983 */ /* 0x000ee80000300800 */
[----:B------:R-:W3:Y:S04]  /*12120*/  LDL.LU R162, [R1+0x5a4] ;  /* 0x0005a40001a27983 */ /* 0x000ee80000300800 */
[----:B----4-:R-:W4:Y:S04]  /*12130*/  LDL.LU R161, [R1+0x5a0] ;  /* 0x0005a00001a17983 */ /* 0x010f280000300800 */
        /* <DEDUP_REMOVED lines=20> */
[----:B------:R-:W4:Y:S01]  /*12280*/  LDL R34, [R1+0x690] ;  /* 0x0006900001227983 */ /* 0x000f220000100800 */
[----:B------:R-:W-:-:S05]  /*12290*/  IADD3.X R28, R28, c[0x0][0x16c], RZ, P2, !PT ;  /* 0x00005b001c1c7a10 */ /* 0x000fca00017fe4ff */
[----:B------:R1:W-:Y:S04]  /*122a0*/  STL [R1+0x568], R28 ;  /* 0x0005681c01007387 */ /* 0x0003e80000100800 */
[----:B------:R-:W4:Y:S04]  /*122b0*/  LDL.LU R31, [R1+0x684] ;  /* 0x00068400011f7983 */ /* 0x000f280000300800 */
[----:B-1----:R-:W4:Y:S04]  /*122c0*/  LDL R30, [R1+0x688] ;  /* 0x00068800011e7983 */ /* 0x002f280000100800 */
[----:B------:R-:W4:Y:S04]  /*122d0*/  LDL R29, [R1+0x68c] ;  /* 0x00068c00011d7983 */ /* 0x000f280000100800 */
[----:B------:R-:W4:Y:S01]  /*122e0*/  LDL.LU R28, [R1+0x5f8] ;  /* 0x0005f800011c7983 */ /* 0x000f220000300800 */
[----:B--2---:R-:W-:-:S02]  /*122f0*/  IADD3 R166, P2, R165, c[0x0][0x168], RZ ;  /* 0x00005a00a5a67a10 */ /* 0x004fc40007f5e0ff */
[----:B---3--:R-:W-:-:S03]  /*12300*/  IADD3.X R165, R164, c[0x0][0x16c], RZ, P4, !PT ;  /* 0x00005b00a4a57a10 */ /* 0x008fc600027fe4ff */
[----:B------:R-:W-:Y:S01]  /*12310*/  STL [R1+0x594], R166 ;  /* 0x000594a601007387 */ /* 0x000fe20000100800 */
[----:B------:R-:W-:-:S03]  /*12320*/  IADD3 R164, P4, R163, c[0x0][0x168], RZ ;  /* 0x00005a00a3a47a10 */ /* 0x000fc60007f9e0ff */
[----:B------:R-:W-:Y:S01]  /*12330*/  STL [R1+0x570], R165 ;  /* 0x000570a501007387 */ /* 0x000fe20000100800 */
[----:B------:R-:W-:-:S03]  /*12340*/  IADD3.X R163, R162, c[0x0][0x16c], RZ, P5, !PT ;  /* 0x00005b00a2a37a10 */ /* 0x000fc60002ffe4ff */
[----:B------:R-:W-:Y:S01]  /*12350*/  STL [R1+0x59c], R164 ;  /* 0x00059ca401007387 */ /* 0x000fe20000100800 */
[----:B----4-:R-:W-:-:S03]  /*12360*/  IADD3 R162, P5, R161, c[0x0][0x168], RZ ;  /* 0x00005a00a1a27a10 */ /* 0x010fc60007fbe0ff */
[----:B------:R-:W-:Y:S01]  /*12370*/  STL [R1+0x578], R163 ;  /* 0x000578a301007387 */ /* 0x000fe20000100800 */
[----:B------:R-:W-:-:S03]  /*12380*/  IADD3.X R161, R160, c[0x0][0x16c], RZ, P3, !PT ;  /* 0x00005b00a0a17a10 */ /* 0x000fc60001ffe4ff */
        /* <DEDUP_REMOVED lines=38> */
[----:B------:R-:W2:Y:S04]  /*125f0*/  LDL.LU R2, [R1+0x6f4] ;  /* 0x0006f40001027983 */ /* 0x000ea80000300800 */
[----:B------:R1:W-:Y:S04]  /*12600*/  STL [R1+0x5c8], R56 ;  /* 0x0005c83801007387 */ /* 0x0003e80000100800 */
[----:B------:R-:W-:Y:S01]  /*12610*/  STL [R1+0x5f4], R57 ;  /* 0x0005f43901007387 */ /* 0x000fe20000100800 */
[----:B-1----:R-:W-:Y:S02]  /*12620*/  IADD3.X R56, R35, c[0x0][0x16c], RZ, P3, !PT ;  /* 0x00005b0023387a10 */ /* 0x002fe40001ffe4ff */
[----:B------:R-:W-:-:S02]  /*12630*/  IADD3 R35, P3, R34, c[0x0][0x168], RZ ;  /* 0x00005a0022237a10 */ /* 0x000fc40007f7e0ff */
[----:B------:R-:W-:Y:S02]  /*12640*/  IADD3.X R34, R31, c[0x0][0x16c], RZ, P1, !PT ;  /* 0x00005b001f227a10 */ /* 0x000fe40000ffe4ff */
[----:B------:R-:W-:Y:S01]  /*12650*/  IADD3.X R31, R30, c[0x0][0x16c], RZ, P2, !PT ;  /* 0x00005b001e1f7a10 */ /* 0x000fe200017fe4ff */
[----:B------:R-:W-:Y:S01]  /*12660*/  STL [R1+0x5d0], R56 ;  /* 0x0005d03801007387 */ /* 0x000fe20000100800 */
[----:B------:R-:W-:-:S03]  /*12670*/  IADD3.X R30, R29, c[0x0][0x16c], RZ, P4, !PT ;  /* 0x00005b001d1e7a10 */ /* 0x000fc600027fe4ff */
[----:B------:R-:W-:Y:S01]  /*12680*/  STL [R1+0x5fc], R35 ;  /* 0x0005fc2301007387 */ /* 0x000fe20000100800 */
[----:B------:R-:W-:-:S03]  /*12690*/  IADD3.X R28, R28, c[0x0][0x16c], RZ, P5, !PT ;  /* 0x00005b001c1c7a10 */ /* 0x000fc60002ffe4ff */
[----:B------:R-:W-:Y:S04]  /*126a0*/  STL [R1+0x5d8], R34 ;  /* 0x0005d82201007387 */ /* 0x000fe80000100800 */
[----:B------:R-:W-:Y:S04]  /*126b0*/  STL [R1+0x5e0], R31 ;  /* 0x0005e01f01007387 */ /* 0x000fe80000100800 */
[----:B------:R-:W-:Y:S01]  /*126c0*/  STL [R1+0x5e8], R30 ;  /* 0x0005e81e01007387 */ /* 0x000fe20000100800 */
[----:B--2---:R-:W-:-:S03]  /*126d0*/  IADD3.X R29, R2, c[0x0][0x16c], RZ, P3, !PT ;  /* 0x00005b00021d7a10 */ /* 0x004fc60001ffe4ff */
[----:B------:R1:W5:Y:S04]  /*126e0*/  LDL.LU R2, [R1+0x6f0] ;  /* 0x0006f00001027983 */ /* 0x0003680000300800 */
[----:B------:R2:W-:Y:S04]  /*126f0*/  STL [R1+0x5f0], R28 ;  /* 0x0005f01c01007387 */ /* 0x0005e80000100800 */
[----:B------:R-:W3:Y:S01]  /*12700*/  LDL R65, [R1+0x60c] ;  /* 0x00060c0001417983 */ /* 0x000ee20000100800 */
[----:B--2---:R-:W-:-:S03]  /*12710*/  IADD3.X R28, R152, c[0x0][0x164], RZ, P0, !PT ;  /* 0x00005900981c7a10 */ /* 0x004fc600007fe4ff */
[----:B------:R-:W-:Y:S04]  /*12720*/  STL [R1+0x5f8], R29 ;  /* 0x0005f81d01007387 */ /* 0x000fe80000100800 */
[----:B------:R2:W-:Y:S01]  /*12730*/  STL [R1+0x1dc], R28 ;  /* 0x0001dc1c01007387 */ /* 0x0005e20000100800 */
[C---:B------:R-:W-:Y:S02]  /*12740*/  LOP3.LUT R138, R33.reuse, 0x1e, RZ, 0xfc, !PT ;  /* 0x0000001e218a7812 */ /* 0x040fe400078efcff */
[----:B------:R-:W-:Y:S01]  /*12750*/  LOP3.LUT R33, R33, 0x18, RZ, 0xfc, !PT ;  /* 0x0000001821217812 */ /* 0x000fe200078efcff */
[----:B------:R-:W-:Y:S02]  /*12760*/  CS2R R120, SRZ ;  /* 0x0000000000787805 */ /* 0x000fe4000001ff00 */
[----:B------:R-:W-:Y:S01]  /*12770*/  IMAD R6, R138, c[0x0][0x188], RZ ;  /* 0x000062008a067a24 */ /* 0x000fe200078e02ff */
[----:B------:R-:W-:Y:S01]  /*12780*/  CS2R R122, SRZ ;  /* 0x00000000007a7805 */ /* 0x000fe2000001ff00 */
[----:B------:R-:W-:Y:S01]  /*12790*/  IMAD R6, R33, c[0x0][0x188], RZ ;  /* 0x0000620021067a24 */ /* 0x000fe200078e02ff */
        /* <DEDUP_REMOVED lines=66> */
[----:B--2---:R-:W-:Y:S01]  /*12bc0*/  CS2R R28, SRZ ;  /* 0x00000000001c7805 */ /* 0x004fe2000001ff00 */
        /* <DEDUP_REMOVED lines=13> */
[----:B------:R-:W-:-:S02]  /*12ca0*/  UIADD3 UR5, UR5, -0x40, URZ ;  /* 0xffffffc005057890 */ /* 0x000fc4000fffe03f */
[----:B------:R-:W-:Y:S01]  /*12cb0*/  UMOV UR4, URZ ;  /* 0x0000003f00047c82 */ /* 0x000fe20008000000 */
[C---:B---3--:R-:W-:Y:S02]  /*12cc0*/  LOP3.LUT R164, R65.reuse, 0x20, RZ, 0x3c, !PT ;  /* 0x0000002041a47812 */ /* 0x048fe400078e3cff */
[C---:B------:R-:W-:Y:S02]  /*12cd0*/  LOP3.LUT R67, R65.reuse, 0x40, RZ, 0x3c, !PT ;  /* 0x0000004041437812 */ /* 0x040fe400078e3cff */
[----:B------:R-:W-:Y:S02]  /*12ce0*/  LOP3.LUT R66, R65, 0x60, RZ, 0x3c, !PT ;  /* 0x0000006041427812 */ /* 0x000fe400078e3cff */
[----:B------:R-:W-:Y:S02]  /*12cf0*/  IADD3 R65, R64, -0x2, RZ ;  /* 0xfffffffe40417810 */ /* 0x000fe40007ffe0ff */
[----:B------:R-:W-:Y:S02]  /*12d00*/  LOP3.LUT R64, R0, 0x40, RZ, 0x3c, !PT ;  /* 0x0000004000407812 */ /* 0x000fe400078e3cff */
[----:B------:R1:W5:Y:S04]  /*12d10*/  LDL.LU R0, [R1+0x6ec] ;  /* 0x0006ec0001007983 */ /* 0x0003680000300800 */
[----:B------:R1:W-:Y:S02]  /*12d20*/  STL [R1+0x684], R64 ;  /* 0x0006844001007387 */ /* 0x0003e40000100800 */
.L_x_1:
[----:B-1----:R-:W2:Y:S01]  /*12d30*/  LDL.LU R64, [R1+0x1f0] ;  /* 0x0001f00001407983 */ /* 0x002ea20000300800 */
[----:B------:R-:W-:-:S04]  /*12d40*/  DEPBAR.LE SB0, 0x2 ;  /* 0x000080800000791a */ /* 0x000fc80000000000 */
[----:B------:R-:W3:Y:S04]  /*12d50*/  LDL R67, [R1+0x610] ;  /* 0x0006100001437983 */ /* 0x000ee80000100800 */
[----:B------:R-:W1:Y:S04]  /*12d60*/  S2R R65, SR_TID.X ;  /* 0x0000000000417919 */ /* 0x000e680000002100 */
[----:B-----5:R4:W-:Y:S04]  /*12d70*/  STL [R1+0x9b4], R0 ;  /* 0x0009b40001007387 */ /* 0x0209e80000100800 */
[----:B------:R-:W-:Y:S04]  /*12d80*/  STL [R1+0x9b0], R2 ;  /* 0x0009b00201007387 */ /* 0x000fe80000100800 */
[----:B------:R1:W-:Y:S02]  /*12d90*/  STL [R1+0x9a4], R3 ;  /* 0x0009a40301007387 */ /* 0x0003e40000100800 */
[----:B-1----:R-:W-:-:S02]  /*12da0*/  LOP3.LUT R164, R65, 0x1c, RZ, 0xc0, !PT ;  /* 0x0000001c41a47812 */ /* 0x002fc400078ec0ff */
[C---:B------:R-:W-:Y:S02]  /*12db0*/  LOP3.LUT R66, R65.reuse, 0x3, RZ, 0xc0, !PT ;  /* 0x0000000341427812 */ /* 0x040fe400078ec0ff */
[C---:B------:R-:W-:Y:S02]  /*12dc0*/  LOP3.LUT R165, R65.reuse, 0x1c, RZ, 0xc0, !PT ;  /* 0x0000001c41a57812 */ /* 0x040fe400078ec0ff */
[----:B------:R-:W-:Y:S01]  /*12dd0*/  LOP3.LUT R65, R65, 0x3, RZ, 0xc0, !PT ;  /* 0x0000000341417812 */ /* 0x000fe200078ec0ff */
[----:B------:R-:W-:-:S04]  /*12de0*/  IMAD R66, R66, 0x120, R164 ;  /* 0x0000012042427824 */ /* 0x000fc800078e02a4 */
[----:B------:R-:W-:Y:S01]  /*12df0*/  IMAD R65, R65, 0x120, R165 ;  /* 0x0000012041417824 */ /* 0x000fe200078e02a5 */
[----:B------:R-:W-:Y:S01]  /*12e00*/  LOP3.LUT R66, R66, 0x20, RZ, 0x3c, !PT ;  /* 0x0000002042427812 */ /* 0x000fe200078e3cff */
[----:B------:R-:W-:Y:S01]  /*12e10*/  BAR.SYNC.DEFER_BLOCKING 0x0 ;  /* 0x0000000000007b1d */ /* 0x000fe20000010000 */
[----:B--2---:R-:W-:-:S04]  /*12e20*/  IADD3 R64, R64, 0x1, RZ ;  /* 0x0000000140407810 */ /* 0x004fc80007ffe0ff */
[----:B------:R-:W-:-:S04]  /*12e30*/  ISETP.GT.AND P0, PT, R64, 0x1, PT ;  /* 0x000000014000780c */ /* 0x000fc80003f04270 */
[----:B----4-:R-:W-:-:S05]  /*12e40*/  SEL R0, R64, RZ, !P0 ;  /* 0x000000ff40007207 */ /* 0x010fca0004000000 */
[C---:B------:R-:W-:Y:S01]  /*12e50*/  IMAD R3, R0.reuse, 0x2000, R66 ;  /* 0x0000200000037824 */ /* 0x040fe200078e0242 */
[----:B------:R1:W-:Y:S01]  /*12e60*/  STL [R1+0x1f0], R0 ;  /* 0x0001f00001007387 */ /* 0x0003e20000100800 */
[C---:B---3--:R-:W-:Y:S02]  /*12e70*/  IMAD R252, R0.reuse, 0x10000, R67 ;  /* 0x0001000000fc7824 */ /* 0x048fe400078e0243 */
[----:B------:R-:W-:Y:S01]  /*12e80*/  IMAD R65, R0, 0x2000, R65 ;  /* 0x0000200000417824 */ /* 0x000fe200078e0241 */
[----:B------:R-:W2:Y:S04]  /*12e90*/  S2R R66, SR_TID.X ;  /* 0x0000000000427919 */ /* 0x000ea80000002100 */
[----:B------:R-:W3:Y:S04]  /*12ea0*/  LDL.LU.64 R196, [R1+0xd0] ;  /* 0x0000d00001c47983 */ /* 0x000ee80000300a00 */
[----:B------:R-:W3:Y:S04]  /*12eb0*/  LDL.LU.64 R198, [R1+0xd8] ;  /* 0x0000d80001c67983 */ /* 0x000ee80000300a00 */
[----:B------:R-:W4:Y:S04]  /*12ec0*/  LDL.LU.64 R172, [R1+0xc0] ;  /* 0x0000c00001ac7983 */ /* 0x000f280000300a00 */
[----:B------:R-:W4:Y:S04]  /*12ed0*/  LDL.LU.64 R174, [R1+0xc8] ;  /* 0x0000c80001ae7983 */ /* 0x000f280000300a00 */
[----:B------:R-:W3:Y:S01]  /*12ee0*/  LDL.LU.64 R168, [R1+0xb0] ;  /* 0x0000b00001a87983 */ /* 0x000ee20000300a00 */
[----:B--2---:R-:W-:-:S03]  /*12ef0*/  LOP3.LUT R164, R66, 0x1c, RZ, 0xc0, !PT ;  /* 0x0000001c42a47812 */ /* 0x004fc600078ec0ff */
[----:B------:R-:W2:Y:S01]  /*12f00*/  LDL.LU.64 R170, [R1+0xb8] ;  /* 0x0000b80001aa7983 */ /* 0x000ea20000300a00 */
[----:B------:R-:W-:-:S03]  /*12f10*/  LOP3.LUT R67, R66, 0x3, RZ, 0xc0, !PT ;  /* 0x0000000342437812 */ /* 0x000fc600078ec0ff */
[----:B------:R-:W-:Y:S02]  /*12f20*/  LDSM.16.M88.4 R204, [R252] ;  /* 0x00000000fccc783b */ /* 0x000fe40000000200 */
[----:B------:R-:W-:Y:S02]  /*12f30*/  IMAD R67, R67, 0x120, R164 ;  /* 0x0000012043437824 */ /* 0x000fe400078e02a4 */
[----:B------:R-:W2:Y:S03]  /*12f40*/  LDL.LU.64 R164, [R1+0x80] ;  /* 0x0000800001a47983 */ /* 0x000ea60000300a00 */
[----:B------:R-:W-:Y:S01]  /*12f50*/  LOP3.LUT R67, R67, 0x40, RZ, 0x3c, !PT ;  /* 0x0000004043437812 */ /* 0x000fe200078e3cff */
[----:B------:R-:W2:Y:S04]  /*12f60*/  LDL.LU.64 R166, [R1+0x88] ;  /* 0x0000880001a67983 */ /* 0x000ea80000300a00 */
[----:B------:R-:W-:Y:S01]  /*12f70*/  IMAD R2, R0, 0x2000, R67 ;  /* 0x0000200000027824 */ /* 0x000fe200078e0243 */
[C---:B------:R-:W-:Y:S01]  /*12f80*/  LOP3.LUT R67, R66.reuse, 0x1c, RZ, 0xc0, !PT ;  /* 0x0000001c42437812 */ /* 0x040fe200078ec0ff */
[----:B------:R-:W-:Y:S01]  /*12f90*/  LDS R188, [R65+0x20000] ;  /* 0x0200000041bc7984 */ /* 0x000fe20000000800 */
[----:B------:R-:W-:-:S03]  /*12fa0*/  LOP3.LUT R66, R66, 0x3, RZ, 0xc0, !PT ;  /* 0x0000000342427812 */ /* 0x000fc600078ec0ff */
[----:B------:R-:W-:Y:S02]  /*12fb0*/  LDS R180, [R2+0x20000] ;  /* 0x0200000002b47984 */ /* 0x000fe40000000800 */
[----:B------:R-:W-:Y:S02]  /*12fc0*/  IMAD R66, R66, 0x120, R67 ;  /* 0x0000012042427824 */ /* 0x000fe400078e0243 */
[----:B------:R-:W-:Y:S03]  /*12fd0*/  LDS R182, [R2+0x20400] ;  /* 0x0204000002b67984 */ /* 0x000fe60000000800 */
[----:B------:R-:W-:Y:S01]  /*12fe0*/  LOP3.LUT R66, R66, 0x60, RZ, 0x3c, !PT ;  /* 0x0000006042427812 */ /* 0x000fe200078e3cff */
[----:B------:R-:W-:Y:S04]  /*12ff0*/  LDS R176, [R2+0x20080] ;  /* 0x0200800002b07984 */ /* 0x000fe80000000800 */
[----:B-1----:R-:W-:Y:S01]  /*13000*/  IMAD R0, R0, 0x2000, R66 ;  /* 0x0000200000007824 */ /* 0x002fe200078e0242 */
[----:B------:R-:W-:Y:S04]  /*13010*/  LDS R178, [R2+0x20480] ;  /* 0x0204800002b27984 */ /* 0x000fe80000000800 */
[----:B------:R-:W-:Y:S04]  /*13020*/  LDS R181, [R0+0x20000] ;  /* 0x0200000000b57984 */ /* 0x000fe80000000800 */
[----:B------:R-:W4:Y:S04]  /*13030*/  LDS R183, [R0+0x20400] ;  /* 0x0204000000b77984 */ /* 0x000f280000000800 */
[----:B------:R-:W-:Y:S04]  /*13040*/  LDS R177, [R0+0x20080] ;  /* 0x0200800000b17984 */ /* 0x000fe80000000800 */
[----:B------:R-:W2:Y:S04]  /*13050*/  LDS R179, [R0+0x20480] ;  /* 0x0204800000b37984 */ /* 0x000ea80000000800 */
[----:B------:R-:W-:Y:S04]  /*13060*/  LDS R190, [R65+0x20400] ;  /* 0x0204000041be7984 */ /* 0x000fe80000000800 */
[----:B------:R-:W-:Y:S04]  /*13070*/  LDS R189, [R3+0x20000] ;  /* 0x0200000003bd7984 */ /* 0x000fe80000000800 */
[----:B------:R-:W3:Y:S04]  /*13080*/  LDS R191, [R3+0x20400] ;  /* 0x0204000003bf7984 */ /* 0x000ee80000000800 */
[----:B------:R-:W-:Y:S04]  /*13090*/  LDS R184, [R65+0x20080] ;  /* 0x0200800041b87984 */ /* 0x000fe80000000800 */
[----:B------:R-:W-:Y:S04]  /*130a0*/  LDS R186, [R65+0x20480] ;  /* 0x0204800041ba7984 */ /* 0x000fe80000000800 */
[----:B------:R-:W-:Y:S04]  /*130b0*/  LDS R185, [R3+0x20080] ;  /* 0x0200800003b97984 */ /* 0x000fe80000000800 */
[----:B------:R-:W1:Y:S04]  /*130c0*/  LDS R187, [R3+0x20480] ;  /* 0x0204800003bb7984 */ /* 0x000e680000000800 */
[----:B------:R-:W-:Y:S04]  /*130d0*/  STL [R1+0x1e8], R65 ;  /* 0x0001e84101007387 */ /* 0x000fe80000100800 */
[----:B------:R-:W-:Y:S04]  /*130e0*/  STL [R1+0x1d4], R3 ;  /* 0x0001d40301007387 */ /* 0x000fe80000100800 */
[----:B------:R-:W-:Y:S04]  /*130f0*/  STL [R1+0x1d8], R2 ;  /* 0x0001d80201007387 */ /* 0x000fe80000100800 */
[----:B------:R-:W-:Y:S04]  /*13100*/  STL [R1+0x1e4], R0 ;  /* 0x0001e40001007387 */ /* 0x000fe80000100800 */
[----:B------:R-:W3:Y:S04]  /*13110*/  LDL.LU.64 R200, [R1+0x100] ;  /* 0x0001000001c87983 */ /* 0x000ee80000300a00 */
[----:B------:R-:W3:Y:S04]  /*13120*/  LDL.LU.64 R202, [R1+0x108] ;  /* 0x0001080001ca7983 */ /* 0x000ee80000300a00 */
[----:B------:R-:W3:Y:S04]  /*13130*/  LDL.LU.64 R208, [R1+0xf0] ;  /* 0x0000f00001d07983 */ /* 0x000ee80000300a00 */
[----:B------:R-:W3:Y:S04]  /*13140*/  LDL.LU.64 R210, [R1+0xf8] ;  /* 0x0000f80001d27983 */ /* 0x000ee80000300a00 */
[----:B------:R-:W3:Y:S04]  /*13150*/  LDL.LU.64 R212, [R1+0xe0] ;  /* 0x0000e00001d47983 */ /* 0x000ee80000300a00 */
[----:B------:R-:W-:Y:S04]  /*13160*/  LDS R64, [R2+0x20880] ;  /* 0x0208800002407984 */ /* 0x000fe80000000800 */
[----:B------:R-:W-:Y:S04]  /*13170*/  LDS R66, [R2+0x20c80] ;  /* 0x020c800002427984 */ /* 0x000fe80000000800 */
[----:B------:R-:W-:Y:S04]  /*13180*/  LDS R67, [R0+0x20c80] ;  /* 0x020c800000437984 */ /* 0x000fe80000000800 */
[----:B------:R-:W3:Y:S04]  /*13190*/  LDL.LU.64 R214, [R1+0xe8] ;  /* 0x0000e80001d67983 */ /* 0x000ee80000300a00 */
[----:B------:R-:W3:Y:S04]  /*131a0*/  LDL.LU.64 R220, [R1+0xa0] ;  /* 0x0000a00001dc7983 */ /* 0x000ee80000300a00 */
[----:B------:R-:W3:Y:S04]  /*131b0*/  LDL.LU.64 R222, [R1+0xa8] ;  /* 0x0000a80001de7983 */ /* 0x000ee80000300a00 */
[----:B------:R-:W3:Y:S04]  /*131c0*/  LDL.LU.64 R248, [R1+0x30] ;  /* 0x0000300001f87983 */ /* 0x000ee80000300a00 */
[----:B------:R-:W3:Y:S04]  /*131d0*/  LDL.LU.64 R250, [R1+0x38] ;  /* 0x0000380001fa7983 */ /* 0x000ee80000300a00 */
[----:B------:R-:W3:Y:S04]  /*131e0*/  LDL.LU.64 R244, [R1+0x20] ;  /* 0x0000200001f47983 */ /* 0x000ee80000300a00 */
[----:B------:R-:W3:Y:S04]  /*131f0*/  LDL.LU.64 R246, [R1+0x28] ;  /* 0x0000280001f67983 */ /* 0x000ee80000300a00 */
[----:B------:R-:W3:Y:S04]  /*13200*/  LDL.LU.64 R236, [R1+0x10] ;  /* 0x0000100001ec7983 */ /* 0x000ee80000300a00 */
[----:B------:R-:W3:Y:S01]  /*13210*/  LDL.LU.64 R238, [R1+0x18] ;  /* 0x0000180001ee7983 */ /* 0x000ee20000300a00 */
[-C--:B----4-:R-:W-:Y:S03]  /*13220*/  HMMA.1688.F32.TF32 R224, R180, R204.reuse, R172 ;  /* 0x000000ccb4e0723c */ /* 0x090fe600000810ac */
[----:B------:R-:W-:Y:S04]  /*13230*/  LDS R172, [R65+0x20800] ;  /* 0x0208000041ac7984 */ /* 0x000fe80000000800 */
[----:B------:R-:W-:Y:S04]  /*13240*/  LDS R174, [R65+0x20c00] ;  /* 0x020c000041ae7984 */ /* 0x000fe80000000800 */
[----:B------:R-:W-:Y:S04]  /*13250*/  LDS R173, [R3+0x20800] ;  /* 0x0208000003ad7984 */ /* 0x000fe80000000800 */
[----:B------:R-:W4:Y:S01]  /*13260*/  LDS R175, [R3+0x20c00] ;  /* 0x020c000003af7984 */ /* 0x000f220000000800 */
[-C--:B--2---:R-:W-:Y:S03]  /*13270*/  HMMA.1688.F32.TF32 R232, R176, R204.reuse, R164 ;  /* 0x000000ccb0e8723c */ /* 0x084fe600000810a4 */
[----:B------:R-:W-:Y:S04]  /*13280*/  LDS R164, [R2+0x20800] ;  /* 0x0208000002a47984 */ /* 0x000fe80000000800 */
[----:B------:R-:W-:Y:S04]  /*13290*/  LDS R166, [R2+0x20c00] ;  /* 0x020c000002a67984 */ /* 0x000fe80000000800 */
[----:B------:R-:W-:Y:S04]  /*132a0*/  LDS R165, [R0+0x20800] ;  /* 0x0208000000a57984 */ /* 0x000fe80000000800 */
[----:B------:R-:W2:Y:S01]  /*132b0*/  LDS R167, [R0+0x20c00] ;  /* 0x020c000000a77984 */ /* 0x000ea20000000800 */
[-C--:B---3--:R-:W-:Y:S03]  /*132c0*/  HMMA.1688.F32.TF32 R216, R188, R204.reuse, R196 ;  /* 0x000000ccbcd8723c */ /* 0x088fe600000810c4 */
[----:B------:R-:W-:Y:S05]  /*132d0*/  LDSM.16.M88.4 R196, [R252+0x1000] ;  /* 0x00100000fcc4783b */ /* 0x000fea0000000200 */
[----:B-1----:R-:W-:Y:S01]  /*132e0*/  HMMA.1688.F32.TF32 R228, R184, R204, R168 ;  /* 0x000000ccb8e4723c */ /* 0x002fe200000810a8 */
[----:B------:R-:W-:Y:S04]  /*132f0*/  LDS R168, [R65+0x20880] ;  /* 0x0208800041a87984 */ /* 0x000fe80000000800 */
[----:B------:R-:W-:Y:S04]  /*13300*/  LDS R170, [R65+0x20c80] ;  /* 0x020c800041aa7984 */ /* 0x000fe80000000800 */
[----:B------:R-:W-:Y:S04]  /*13310*/  LDS R169, [R3+0x20880] ;  /* 0x0208800003a97984 */ /* 0x000fe80000000800 */
[----:B------:R-:W1:Y:S03]  /*13320*/  LDS R171, [R3+0x20c80] ;  /* 0x020c800003ab7984 */ /* 0x000e660000000800 */
[-C--:B----4-:R-:W-:Y:S01]  /*13330*/  HMMA.1688.F32.TF32 R216, R172, R206.reuse, R216 ;  /* 0x000000ceacd8723c */ /* 0x090fe200000810d8 */
[----:B------:R-:W3:Y:S07]  /*13340*/  LDS R65, [R0+0x20880] ;  /* 0x0208800000417984 */ /* 0x000eee0000000800 */
[-C--:B--2---:R-:W-:Y:S11]  /*13350*/  HMMA.1688.F32.TF32 R224, R164, R206.reuse, R224 ;  /* 0x000000cea4e0723c */ /* 0x084ff600000810e0 */
[----:B------:R-:W-:Y:S04]  /*13360*/  @!UPT UIADD3 URZ, URZ, URZ, URZ ;  /* 0x0000003f3f3ff290 */ /* 0x000fe8000fffe03f */
[----:B------:R2:W-:Y:S04]  /*13370*/  STL.64 [R1+0xe0], R216 ;  /* 0x0000e0d801007387 */ /* 0x0005e80000100a00 */
[----:B------:R4:W-:Y:S04]  /*13380*/  STL.64 [R1+0xe8], R218 ;  /* 0x0000e8da01007387 */ /* 0x0009e80000100a00 */
[----:B--2---:R-:W2:Y:S01]  /*13390*/  LDL.LU.64 R216, [R1+0x40] ;  /* 0x0000400001d87983 */ /* 0x004ea20000300a00 */
[-C--:B-1----:R-:W-:Y:S03]  /*133a0*/  HMMA.1688.F32.TF32 R228, R168, R206.reuse, R228 ;  /* 0x000000cea8e4723c */ /* 0x082fe600000810e4 */
[----:B----4-:R-:W2:Y:S04]  /*133b0*/  LDL.LU.64 R218, [R1+0x48] ;  /* 0x0000480001da7983 */ /* 0x010ea80000300a00 */
[----:B------:R1:W-:Y:S04]  /*133c0*/  STL.64 [R1+0xf0], R224 ;  /* 0x0000f0e001007387 */ /* 0x0003e80000100a00 */
[----:B------:R4:W-:Y:S04]  /*133d0*/  STL.64 [R1+0xf8], R226 ;  /* 0x0000f8e201007387 */ /* 0x0009e80000100a00 */
[----:B-1----:R-:W2:Y:S04]  /*133e0*/  LDL.LU.64 R224, [R1+0x70] ;  /* 0x0000700001e07983 */ /* 0x002ea80000300a00 */
[----:B----4-:R-:W2:Y:S01]  /*133f0*/  LDL.LU.64 R226, [R1+0x78] ;  /* 0x0000780001e27983 */ /* 0x010ea20000300a00 */
[----:B---3--:R-:W-:Y:S03]  /*13400*/  HMMA.1688.F32.TF32 R204, R64, R206, R232 ;  /* 0x000000ce40cc723c */ /* 0x008fe600000810e8 */
[----:B------:R1:W-:Y:S04]  /*13410*/  STL.64 [R1+0xd0], R228 ;  /* 0x0000d0e401007387 */ /* 0x0003e80000100a00 */
[----:B------:R3:W-:Y:S04]  /*13420*/  STL.64 [R1+0xd8], R230 ;  /* 0x0000d8e601007387 */ /* 0x0007e80000100a00 */
[----:B-1----:R-:W4:Y:S04]  /*13430*/  LDL.LU.64 R228, [R1+0x60] ;  /* 0x0000600001e47983 */ /* 0x002f280000300a00 */
[----:B---3--:R-:W4:Y:S04]  /*13440*/  LDL.LU.64 R230, [R1+0x68] ;  /* 0x0000680001e67983 */ /* 0x008f280000300a00 */
[----:B------:R-:W3:Y:S04]  /*13450*/  LDL.LU.64 R232, [R1+0x50] ;  /* 0x0000500001e87983 */ /* 0x000ee80000300a00 */
[----:B------:R-:W3:Y:S01]  /*13460*/  LDL.LU.64 R234, [R1+0x58] ;  /* 0x0000580001ea7983 */ /* 0x000ee20000300a00 */
[-C--:B------:R-:W-:Y:S08]  /*13470*/  HMMA.1688.F32.TF32 R200, R188, R196.reuse, R200 ;  /* 0x000000c4bcc8723c */ /* 0x080ff000000810c8 */
[----:B------:R-:W-:Y:S01]  /*13480*/  HMMA.1688.F32.TF32 R208, R180, R196, R208 ;  /* 0x000000c4b4d0723c */ /* 0x000fe200000810d0 */
[----:B------:R-:W-:Y:S04]  /*13490*/  STL.64 [R1+0xc0], R204 ;  /* 0x0000c0cc01007387 */ /* 0x000fe80000100a00 */
[----:B------:R-:W-:Y:S04]  /*134a0*/  STL.64 [R1+0xc8], R206 ;  /* 0x0000c8ce01007387 */ /* 0x000fe80000100a00 */
[----:B------:R-:W-:Y:S07]  /*134b0*/  LDSM.16.M88.4 R204, [R252+0x2000] ;  /* 0x00200000fccc783b */ /* 0x000fee0000000200 */
[-C--:B------:R-:W-:Y:S08]  /*134c0*/  HMMA.1688.F32.TF32 R200, R172, R198.reuse, R200 ;  /* 0x000000c6acc8723c */ /* 0x080ff000000810c8 */
[----:B------:R-:W-:Y:S11]  /*134d0*/  HMMA.1688.F32.TF32 R208, R164, R198, R208 ;  /* 0x000000c6a4d0723c */ /* 0x000ff600000810d0 */
[----:B------:R-:W-:Y:S04]  /*134e0*/  @!UPT UIADD3 URZ, URZ, URZ, URZ ;  /* 0x0000003f3f3ff290 */ /* 0x000fe8000fffe03f */
[----:B------:R-:W-:Y:S04]  /*134f0*/  STL.64 [R1+0xb0], R200 ;  /* 0x0000b0c801007387 */ /* 0x000fe80000100a00 */
[----:B------:R1:W-:Y:S04]  /*13500*/  STL.64 [R1+0xb8], R202 ;  /* 0x0000b8ca01007387 */ /* 0x0003e80000100a00 */
[----:B------:R-:W-:Y:S04]  /*13510*/  STL.64 [R1+0xa0], R208 ;  /* 0x0000a0d001007387 */ /* 0x000fe80000100a00 */
[----:B------:R-:W-:Y:S04]  /*13520*/  STL.64 [R1+0xa8], R210 ;  /* 0x0000a8d201007387 */ /* 0x000fe80000100a00 */
[----:B------:R-:W1:Y:S01]  /*13530*/  LDSM.16.M88.4 R208, [R252+0x3000] ;  /* 0x00300000fcd0783b */ /* 0x000e620000000200 */
[-C--:B------:R-:W-:Y:S08]  /*13540*/  HMMA.1688.F32.TF32 R212, R184, R196.reuse, R212 ;  /* 0x000000c4b8d4723c */ /* 0x080ff000000810d4 */
[----:B------:R-:W-:Y:S11]  /*13550*/  HMMA.1688.F32.TF32 R220, R176, R196, R220 ;  /* 0x000000c4b0dc723c */ /* 0x000ff600000810dc */
[----:B------:R-:W-:Y:S05]  /*13560*/  @!UPT UIADD3 URZ, URZ, URZ, URZ ;  /* 0x0000003f3f3ff290 */ /* 0x000fea000fffe03f */
[-C--:B-1----:R-:W-:Y:S08]  /*13570*/  HMMA.1688.F32.TF32 R200, R168, R198.reuse, R212 ;  /* 0x000000c6a8c8723c */ /* 0x082ff000000810d4 */
[----:B------:R-:W-:Y:S08]  /*13580*/  HMMA.1688.F32.TF32 R196, R64, R198, R220 ;  /* 0x000000c640c4723c */ /* 0x000ff000000810dc */
[-C--:B------:R-:W-:Y:S07]  /*13590*/  HMMA.1688.F32.TF32 R212, R176, R208.reuse, R124 ;  /* 0x000000d0b0d4723c */ /* 0x080fee000008107c */
[----:B------:R-:W-:Y:S04]  /*135a0*/  STL.64 [R1+0x80], R200 ;  /* 0x000080c801007387 */ /* 0x000fe80000100a00 */
[----:B------:R1:W-:Y:S04]  /*135b0*/  STL.64 [R1+0x88], R202 ;  /* 0x000088ca01007387 */ /* 0x0003e80000100a00 */
[----:B------:R-:W-:Y:S04]  /*135c0*/  STL.64 [R1+0x70], R196 ;  /* 0x000070c401007387 */ /* 0x000fe80000100a00 */
[----:B------:R1:W-:Y:S02]  /*135d0*/  STL.64 [R1+0x78], R198 ;  /* 0x000078c601007387 */ /* 0x0003e40000100a00 */
[-C--:B-1----:R-:W-:Y:S08]  /*135e0*/  HMMA.1688.F32.TF32 R200, R188, R208.reuse, R248 ;  /* 0x000000d0bcc8723c */ /* 0x082ff000000810f8 */
[-C--:B------:R-:W-:Y:S08]  /*135f0*/  HMMA.1688.F32.TF32 R220, R180, R208.reuse, R244 ;  /* 0x000000d0b4dc723c */ /* 0x080ff000000810f4 */
[----:B------:R-:W-:Y:S08]  /*13600*/  HMMA.1688.F32.TF32 R196, R184, R208, R236 ;  /* 0x000000d0b8c4723c */ /* 0x000ff000000810ec */
[-C--:B--2---:R-:W-:Y:S08]  /*13610*/  HMMA.1688.F32.TF32 R224, R188, R204.reuse, R224 ;  /* 0x000000ccbce0723c */ /* 0x084ff000000810e0 */
[-C--:B------:R-:W-:Y:S08]  /*13620*/  HMMA.1688.F32.TF32 R216, R176, R204.reuse, R216 ;  /* 0x000000ccb0d8723c */ /* 0x080ff000000810d8 */
[----:B----4-:R-:W-:Y:S08]  /*13630*/  HMMA.1688.F32.TF32 R228, R180, R204, R228 ;  /* 0x000000ccb4e4723c */ /* 0x010ff000000810e4 */
[----:B------:R-:W-:Y:S08]  /*13640*/  HMMA.1688.F32.TF32 R124, R172, R206, R224 ;  /* 0x000000ceac7c723c */ /* 0x000ff000000810e0 */
[----:B---3--:R-:W-:Y:S08]  /*13650*/  HMMA.1688.F32.TF32 R232, R184, R204, R232 ;  /* 0x000000ccb8e8723c */ /* 0x008ff000000810e8 */
[-C--:B------:R-:W-:Y:S07]  /*13660*/  HMMA.1688.F32.TF32 R228, R164, R206.reuse, R228 ;  /* 0x000000cea4e4723c */ /* 0x080fee00000810e4 */
[----:B------:R-:W-:Y:S04]  /*13670*/  STL.64 [R1+0x60], R124 ;  /* 0x0000607c01007387 */ /* 0x000fe80000100a00 */
[----:B------:R1:W-:Y:S05]  /*13680*/  STL.64 [R1+0x68], R126 ;  /* 0x0000687e01007387 */ /* 0x0003ea0000100a00 */
[-C--:B------:R-:W-:Y:S01]  /*13690*/  HMMA.1688.F32.TF32 R224, R168, R206.reuse, R232 ;  /* 0x000000cea8e0723c */ /* 0x080fe200000810e8 */
[----:B------:R-:W-:Y:S07]  /*136a0*/  LDSM.16.M88.4 R232, [R252+0xb000] ;  /* 0x00b00000fce8783b */ /* 0x000fee0000000200 */
[----:B-1----:R-:W-:Y:S01]  /*136b0*/  HMMA.1688.F32.TF32 R124, R64, R206, R216 ;  /* 0x000000ce407c723c */ /* 0x002fe200000810d8 */
[----:B------:R-:W1:Y:S04]  /*136c0*/  LDSM.16.M88.4 R204, [R252+0x4000] ;  /* 0x00400000fccc783b */ /* 0x000e680000000200 */
[----:B------:R-:W-:Y:S04]  /*136d0*/  STL.64 [R1+0x10], R228 ;  /* 0x000010e401007387 */ /* 0x000fe80000100a00 */
[----:B------:R-:W-:Y:S01]  /*136e0*/  STL.64 [R1+0x18], R230 ;  /* 0x000018e601007387 */ /* 0x000fe20000100a00 */
[----:B------:R-:W-:Y:S08]  /*136f0*/  HMMA.1688.F32.TF32 R196, R168, R210, R196 ;  /* 0x000000d2a8c4723c */ /* 0x000ff000000810c4 */
[----:B-1----:R-:W-:Y:S08]  /*13700*/  HMMA.1688.F32.TF32 R216, R188, R204, R120 ;  /* 0x000000ccbcd8723c */ /* 0x002ff00000081078 */
[----:B------:R-:W-:Y:S08]  /*13710*/  HMMA.1688.F32.TF32 R120, R172, R210, R200 ;  /* 0x000000d2ac78723c */ /* 0x000ff000000810c8 */
[-C--:B------:R-:W-:Y:S08]  /*13720*/  HMMA.1688.F32.TF32 R116, R180, R204.reuse, R116 ;  /* 0x000000ccb474723c */ /* 0x080ff00000081074 */
[-C--:B------:R-:W-:Y:S08]  /*13730*/  HMMA.1688.F32.TF32 R112, R184, R204.reuse, R112 ;  /* 0x000000ccb870723c */ /* 0x080ff00000081070 */
[----:B------:R-:W-:Y:S01]  /*13740*/  HMMA.1688.F32.TF32 R108, R176, R204, R108 ;  /* 0x000000ccb06c723c */ /* 0x000fe2000008106c */
[----:B------:R-:W-:Y:S04]  /*13750*/  STL.64 [R1+0x50], R120 ;  /* 0x0000507801007387 */ /* 0x000fe80000100a00 */
[----:B------:R1:W-:Y:S03]  /*13760*/  STL.64 [R1+0x58], R122 ;  /* 0x0000587a01007387 */ /* 0x0003e60000100a00 */
[-C--:B------:R-:W-:Y:S08]  /*13770*/  HMMA.1688.F32.TF32 R200, R164, R210.reuse, R220 ;  /* 0x000000d2a4c8723c */ /* 0x080ff000000810dc */
[----:B-1----:R-:W-:Y:S01]  /*13780*/  HMMA.1688.F32.TF32 R120, R64, R210, R212 ;  /* 0x000000d24078723c */ /* 0x002fe200000810d4 */
[----:B------:R-:W1:Y:S07]  /*13790*/  LDSM.16.M88.4 R208, [R252+0x5000] ;  /* 0x00500000fcd0783b */ /* 0x000e6e0000000200 */
[-C--:B------:R-:W-:Y:S08]  /*137a0*/  HMMA.1688.F32.TF32 R212, R172, R206.reuse, R216 ;  /* 0x000000ceacd4723c */ /* 0x080ff000000810d8 */
[-C--:B------:R-:W-:Y:S08]  /*137b0*/  HMMA.1688.F32.TF32 R116, R164, R206.reuse, R116 ;  /* 0x000000cea474723c */ /* 0x080ff00000081074 */
[-C--:B------:R-:W-:Y:S08]  /*137c0*/  HMMA.1688.F32.TF32 R112, R168, R206.reuse, R112 ;  /* 0x000000cea870723c */ /* 0x080ff00000081070 */
[----:B------:R-:W-:Y:S01]  /*137d0*/  HMMA.1688.F32.TF32 R108, R64, R206, R108 ;  /* 0x000000ce406c723c */ /* 0x000fe2000008106c */
[----:B------:R-:W2:Y:S07]  /*137e0*/  LDSM.16.M88.4 R204, [R252+0x6000] ;  /* 0x00600000fccc783b */ /* 0x000eae0000000200 */
[-C--:B-1----:R-:W-:Y:S08]  /*137f0*/  HMMA.1688.F32.TF32 R100, R180, R208.reuse, R100 ;  /* 0x000000d0b464723c */ /* 0x082ff00000081064 */
[C---:B------:R-:W-:Y:S01]  /*13800*/  HMMA.1688.F32.TF32 R104, R188.reuse, R208, R104 ;  /* 0x000000d0bc68723c */ /* 0x040fe20000081068 */
[----:B------:R-:W-:Y:S07]  /*13810*/  STL [R1+0xa2c], R116 ;  /* 0x000a2c7401007387 */ /* 0x000fee0000100800 */
[-C--:B--2---:R-:W-:Y:S01]  /*13820*/  HMMA.1688.F32.TF32 R88, R188, R204.reuse, R88 ;  /* 0x000000ccbc58723c */ /* 0x084fe20000081058 */
[----:B------:R-:W-:Y:S04]  /*13830*/  STL.64 [R1+0x40], R212 ;  /* 0x000040d401007387 */ /* 0x000fe80000100a00 */
[----:B------:R1:W-:Y:S03]  /*13840*/  STL.64 [R1+0x48], R214 ;  /* 0x000048d601007387 */ /* 0x0003e60000100a00 */
[----:B------:R-:W-:Y:S08]  /*13850*/  HMMA.1688.F32.TF32 R220, R180, R204, R84 ;  /* 0x000000ccb4dc723c */ /* 0x000ff00000081054 */
[----:B------:R-:W-:Y:S01]  /*13860*/  HMMA.1688.F32.TF32 R84, R164, R210, R100 ;  /* 0x000000d2a454723c */ /* 0x000fe20000081064 */
[----:B------:R-:W2:Y:S07]  /*13870*/  LDSM.16.M88.4 R100, [R252+0x7000] ;  /* 0x00700000fc64783b */ /* 0x000eae0000000200 */
[----:B-1----:R-:W-:Y:S08]  /*13880*/  HMMA.1688.F32.TF32 R212, R176, R204, R76 ;  /* 0x000000ccb0d4723c */ /* 0x002ff0000008104c */
[----:B------:R-:W-:Y:S08]  /*13890*/  HMMA.1688.F32.TF32 R76, R172, R210, R104 ;  /* 0x000000d2ac4c723c */ /* 0x000ff00000081068 */
[-C--:B------:R-:W-:Y:S08]  /*138a0*/  HMMA.1688.F32.TF32 R96, R184, R208.reuse, R96 ;  /* 0x000000d0b860723c */ /* 0x080ff00000081060 */
[----:B------:R-:W-:Y:S08]  /*138b0*/  HMMA.1688.F32.TF32 R92, R176, R208, R92 ;  /* 0x000000d0b05c723c */ /* 0x000ff0000008105c */
[----:B------:R-:W-:Y:S08]  /*138c0*/  HMMA.1688.F32.TF32 R88, R172, R206, R88 ;  /* 0x000000ceac58723c */ /* 0x000ff00000081058 */
[----:B------:R-:W-:Y:S01]  /*138d0*/  HMMA.1688.F32.TF32 R216, R184, R204, R80 ;  /* 0x000000ccb8d8723c */ /* 0x000fe20000081050 */
[----:B------:R1:W-:Y:S04]  /*138e0*/  STL [R1+0xa28], R117 ;  /* 0x000a287501007387 */ /* 0x0003e80000100800 */
[----:B------:R3:W-:Y:S04]  /*138f0*/  STL [R1+0xa24], R118 ;  /* 0x000a247601007387 */ /* 0x0007e80000100800 */
[----:B------:R4:W-:Y:S01]  /*13900*/  STL [R1+0xa20], R119 ;  /* 0x000a207701007387 */ /* 0x0009e20000100800 */
[C---:B------:R-:W-:Y:S03]  /*13910*/  HMMA.1688.F32.TF32 R80, R64.reuse, R210, R92 ;  /* 0x000000d24050723c */ /* 0x040fe6000008105c */
[----:B------:R-:W-:Y:S04]  /*13920*/  STL [R1+0xa1c], R84 ;  /* 0x000a1c5401007387 */ /* 0x000fe80000100800 */
[----:B------:R-:W-:Y:S01]  /*13930*/  STL.64 [R1+0x30], R76 ;  /* 0x0000304c01007387 */ /* 0x000fe20000100a00 */
[----:B------:R-:W-:Y:S01]  /*13940*/  IMAD.MOV.U32 R116, RZ, RZ, R88 ;  /* 0x000000ffff747224 */ /* 0x000fe200078e0058 */
[----:B------:R-:W-:Y:S01]  /*13950*/  HMMA.1688.F32.TF32 R92, R64, R206, R212 ;  /* 0x000000ce405c723c */ /* 0x000fe200000810d4 */
[----:B-1----:R-:W-:Y:S01]  /*13960*/  IMAD.MOV.U32 R117, RZ, RZ, R89 ;  /* 0x000000ffff757224 */ /* 0x002fe200078e0059 */
[----:B------:R1:W-:Y:S01]  /*13970*/  STL.64 [R1+0x38], R78 ;  /* 0x0000384e01007387 */ /* 0x0003e20000100a00 */
[----:B---3--:R-:W-:-:S02]  /*13980*/  IMAD.MOV.U32 R118, RZ, RZ, R90 ;  /* 0x000000ffff767224 */ /* 0x008fc400078e005a */
[----:B----4-:R-:W-:-:S03]  /*13990*/  IMAD.MOV.U32 R119, RZ, RZ, R91 ;  /* 0x000000ffff777224 */ /* 0x010fc600078e005b */
[C---:B------:R-:W-:Y:S08]  /*139a0*/  HMMA.1688.F32.TF32 R88, R168.reuse, R206, R216 ;  /* 0x000000cea858723c */ /* 0x040ff000000810d8 */
[----:B-1----:R-:W-:Y:S08]  /*139b0*/  HMMA.1688.F32.TF32 R76, R168, R210, R96 ;  /* 0x000000d2a84c723c */ /* 0x002ff00000081060 */
[----:B------:R-:W-:Y:S01]  /*139c0*/  HMMA.1688.F32.TF32 R96, R164, R206, R220 ;  /* 0x000000cea460723c */ /* 0x000fe200000810dc */
[----:B------:R-:W1:Y:S07]  /*139d0*/  LDSM.16.M88.4 R204, [R252+0x8000] ;  /* 0x00800000fccc783b */ /* 0x000e6e0000000200 */
[-C--:B--2---:R-:W-:Y:S08]  /*139e0*/  HMMA.1688.F32.TF32 R144, R180, R100.reuse, R144 ;  /* 0x00000064b490723c */ /* 0x084ff00000081090 */
[----:B------:R-:W-:Y:S01]  /*139f0*/  HMMA.1688.F32.TF32 R140, R184, R100, R140 ;  /* 0x00000064b88c723c */ /* 0x000fe2000008108c */
[----:B------:R-:W-:Y:S04]  /*13a00*/  STL [R1+0xa18], R85 ;  /* 0x000a185501007387 */ /* 0x000fe80000100800 */
[----:B------:R-:W-:Y:S03]  /*13a10*/  STL [R1+0xa14], R86 ;  /* 0x000a145601007387 */ /* 0x000fe60000100800 */
[-C--:B-1----:R-:W-:Y:S08]  /*13a20*/  HMMA.1688.F32.TF32 R208, R188, R204.reuse, R16 ;  /* 0x000000ccbcd0723c */ /* 0x082ff00000081010 */
[-C--:B------:R-:W-:Y:S08]  /*13a30*/  HMMA.1688.F32.TF32 R16, R180, R204.reuse, R4 ;  /* 0x000000ccb410723c */ /* 0x080ff00000081004 */
[----:B------:R-:W-:Y:S08]  /*13a40*/  HMMA.1688.F32.TF32 R4, R176, R204, R32 ;  /* 0x000000ccb004723c */ /* 0x000ff00000081020 */
[----:B------:R-:W-:Y:S08]  /*13a50*/  HMMA.1688.F32.TF32 R32, R164, R102, R144 ;  /* 0x00000066a420723c */ /* 0x000ff00000081090 */
[----:B------:R-:W-:Y:S01]  /*13a60*/  HMMA.1688.F32.TF32 R104, R184, R204, R40 ;  /* 0x000000ccb868723c */ /* 0x000fe20000081028 */
[----:B------:R-:W-:Y:S04]  /*13a70*/  STL [R1+0xa10], R87 ;  /* 0x000a105701007387 */ /* 0x000fe80000100800 */
[----:B------:R-:W2:Y:S03]  /*13a80*/  LDL.LU.64 R220, [R1+0x150] ;  /* 0x0001500001dc7983 */ /* 0x000ea60000300a00 */
[----:B------:R-:W-:Y:S01]  /*13a90*/  HMMA.1688.F32.TF32 R40, R168, R102, R140 ;  /* 0x00000066a828723c */ /* 0x000fe2000008108c */
[----:B------:R-:W2:Y:S04]  /*13aa0*/  LDL.LU.64 R222, [R1+0x158] ;  /* 0x0001580001de7983 */ /* 0x000ea80000300a00 */
[----:B------:R-:W3:Y:S04]  /*13ab0*/  LDL.LU.64 R216, [R1+0x90] ;  /* 0x0000900001d87983 */ /* 0x000ee80000300a00 */
[----:B------:R-:W3:Y:S04]  /*13ac0*/  LDL.LU.64 R218, [R1+0x98] ;  /* 0x0000980001da7983 */ /* 0x000ee80000300a00 */
[----:B------:R-:W4:Y:S04]  /*13ad0*/  LDL.LU.64 R212, [R1+0x130] ;  /* 0x0001300001d47983 */ /* 0x000f280000300a00 */
[----:B------:R-:W4:Y:S04]  /*13ae0*/  LDL.LU.64 R214, [R1+0x138] ;  /* 0x0001380001d67983 */ /* 0x000f280000300a00 */
[----:B------:R-:W-:Y:S04]  /*13af0*/  STL [R1+0x9f0], R32 ;  /* 0x0009f02001007387 */ /* 0x000fe80000100800 */
[----:B------:R1:W-:Y:S04]  /*13b00*/  STL [R1+0x9ec], R33 ;  /* 0x0009ec2101007387 */ /* 0x0003e80000100800 */
[----:B------:R-:W-:Y:S04]  /*13b10*/  STL [R1+0x9e8], R34 ;  /* 0x0009e82201007387 */ /* 0x000fe80000100800 */
[----:B------:R1:W-:Y:S04]  /*13b20*/  STL [R1+0x9e4], R35 ;  /* 0x0009e42301007387 */ /* 0x0003e80000100800 */
[----:B-1----:R-:W2:Y:S04]  /*13b30*/  LDL.LU.64 R32, [R1] ;  /* 0x0000000001207983 */ /* 0x002ea80000300a00 */
[----:B------:R-:W1:Y:S04]  /*13b40*/  LDSM.16.M88.4 R144, [R252+0x9000] ;  /* 0x00900000fc90783b */ /* 0x000e680000000200 */
[----:B------:R-:W2:Y:S04]  /*13b50*/  LDL.LU.64 R34, [R1+0x8] ;  /* 0x0000080001227983 */ /* 0x000ea80000300a00 */
[----:B------:R-:W-:Y:S04]  /*13b60*/  STL [R1+0xa00], R40 ;  /* 0x000a002801007387 */ /* 0x000fe80000100800 */
[----:B------:R1:W-:Y:S04]  /*13b70*/  STL [R1+0x9fc], R41 ;  /* 0x0009fc2901007387 */ /* 0x0003e80000100800 */
[----:B------:R-:W-:Y:S04]  /*13b80*/  STL [R1+0x9f8], R42 ;  /* 0x0009f82a01007387 */ /* 0x000fe80000100800 */
[----:B------:R1:W-:Y:S04]  /*13b90*/  STL [R1+0x9f4], R43 ;  /* 0x0009f42b01007387 */ /* 0x0003e80000100800 */
[----:B-1----:R-:W2:Y:S04]  /*13ba0*/  LDL.LU.64 R40, [R1+0x110] ;  /* 0x0001100001287983 */ /* 0x002ea80000300a00 */
[----:B------:R-:W2:Y:S01]  /*13bb0*/  LDL.LU.64 R42, [R1+0x118] ;  /* 0x00011800012a7983 */ /* 0x000ea20000300a00 */
[-C--:B------:R-:W-:Y:S08]  /*13bc0*/  HMMA.1688.F32.TF32 R148, R188, R100.reuse, R148 ;  /* 0x00000064bc94723c */ /* 0x080ff00000081094 */
[----:B------:R-:W-:Y:S11]  /*13bd0*/  HMMA.1688.F32.TF32 R136, R176, R100, R136 ;  /* 0x00000064b088723c */ /* 0x000ff60000081088 */
[----:B------:R-:W-:Y:S05]  /*13be0*/  @!UPT UIADD3 URZ, URZ, URZ, URZ ;  /* 0x0000003f3f3ff290 */ /* 0x000fea000fffe03f */
[----:B------:R-:W-:Y:S08]  /*13bf0*/  HMMA.1688.F32.TF32 R148, R172, R102, R148 ;  /* 0x00000066ac94723c */ /* 0x000ff00000081094 */
[----:B------:R-:W-:Y:S08]  /*13c00*/  HMMA.1688.F32.TF32 R140, R184, R144, R44 ;  /* 0x00000090b88c723c */ /* 0x000ff0000008102c */
[----:B------:R-:W-:Y:S01]  /*13c10*/  HMMA.1688.F32.TF32 R44, R164, R206, R16 ;  /* 0x000000cea42c723c */ /* 0x000fe20000081010 */
[----:B------:R-:W1:Y:S07]  /*13c20*/  LDSM.16.M88.4 R16, [R252+0xa000] ;  /* 0x00a00000fc10783b */ /* 0x000e6e0000000200 */
[----:B------:R-:W-:Y:S01]  /*13c30*/  IMAD.MOV.U32 R84, RZ, RZ, R148 ;  /* 0x000000ffff547224 */ /* 0x000fe200078e0094 */
[----:B------:R-:W-:Y:S01]  /*13c40*/  HMMA.1688.F32.TF32 R100, R64, R102, R136 ;  /* 0x000000664064723c */ /* 0x000fe20000081088 */
[----:B------:R-:W-:-:S02]  /*13c50*/  IMAD.MOV.U32 R85, RZ, RZ, R149 ;  /* 0x000000ffff557224 */ /* 0x000fc400078e0095 */
[----:B------:R-:W-:Y:S02]  /*13c60*/  IMAD.MOV.U32 R86, RZ, RZ, R150 ;  /* 0x000000ffff567224 */ /* 0x000fe400078e0096 */
[----:B------:R-:W-:-:S03]  /*13c70*/  IMAD.MOV.U32 R87, RZ, RZ, R151 ;  /* 0x000000ffff577224 */ /* 0x000fc600078e0097 */
[-C--:B------:R-:W-:Y:S08]  /*13c80*/  HMMA.1688.F32.TF32 R148, R188, R144.reuse, R20 ;  /* 0x00000090bc94723c */ /* 0x080ff00000081014 */
[-C--:B------:R-:W-:Y:S08]  /*13c90*/  HMMA.1688.F32.TF32 R20, R180, R144.reuse, R8 ;  /* 0x00000090b414723c */ /* 0x080ff00000081008 */
[----:B------:R-:W-:Y:S08]  /*13ca0*/  HMMA.1688.F32.TF32 R8, R176, R144, R28 ;  /* 0x00000090b008723c */ /* 0x000ff0000008101c */
[----:B------:R-:W-:Y:S08]  /*13cb0*/  HMMA.1688.F32.TF32 R28, R172, R206, R208 ;  /* 0x000000ceac1c723c */ /* 0x000ff000000810d0 */
[----:B------:R-:W-:Y:S01]  /*13cc0*/  HMMA.1688.F32.TF32 R228, R184, R232, R52 ;  /* 0x000000e8b8e4723c */ /* 0x000fe20000081034 */
[----:B------:R-:W1:Y:S04]  /*13cd0*/  LDSM.16.M88.4 R52, [R252+0xc000] ;  /* 0x00c00000fc34783b */ /* 0x000e680000000200 */
[----:B------:R-:W-:Y:S04]  /*13ce0*/  STL [R1+0xa0c], R100 ;  /* 0x000a0c6401007387 */ /* 0x000fe80000100800 */
[----:B------:R-:W-:Y:S04]  /*13cf0*/  STL [R1+0xa08], R101 ;  /* 0x000a086501007387 */ /* 0x000fe80000100800 */
[----:B------:R-:W-:Y:S04]  /*13d00*/  STL [R1+0xa04], R102 ;  /* 0x000a046601007387 */ /* 0x000fe80000100800 */
[----:B------:R-:W-:Y:S01]  /*13d10*/  STL [R1+0x9e0], R103 ;  /* 0x0009e06701007387 */ /* 0x000fe20000100800 */
[-C--:B------:R-:W-:Y:S03]  /*13d20*/  HMMA.1688.F32.TF32 R104, R168, R206.reuse, R104 ;  /* 0x000000cea868723c */ /* 0x080fe60000081068 */
[----:B------:R-:W-:Y:S04]  /*13d30*/  STL [R1+0x9dc], R28 ;  /* 0x0009dc1c01007387 */ /* 0x000fe80000100800 */
[----:B------:R-:W-:Y:S01]  /*13d40*/  STL [R1+0x9d8], R29 ;  /* 0x0009d81d01007387 */ /* 0x000fe20000100800 */
[----:B------:R-:W-:Y:S03]  /*13d50*/  HMMA.1688.F32.TF32 R136, R64, R206, R4 ;  /* 0x000000ce4088723c */ /* 0x000fe60000081004 */
[----:B------:R-:W-:Y:S04]  /*13d60*/  STL [R1+0x9d4], R30 ;  /* 0x0009d41e01007387 */ /* 0x000fe80000100800 */
[----:B------:R1:W-:Y:S02]  /*13d70*/  STL [R1+0x9d0], R31 ;  /* 0x0009d01f01007387 */ /* 0x0003e40000100800 */
[-C--:B-1----:R-:W-:Y:S02]  /*13d80*/  HMMA.1688.F32.TF32 R12, R180, R16.reuse, R12 ;  /* 0x00000010b40c723c */ /* 0x082fe4000008100c */
[----:B------:R-:W4:Y:S04]  /*13d90*/  LDL.LU.64 R208, [R1+0x1b0] ;  /* 0x0001b00001d07983 */ /* 0x000f280000300a00 */
[----:B------:R-:W4:Y:S02]  /*13da0*/  LDL.LU.64 R210, [R1+0x1b8] ;  /* 0x0001b80001d27983 */ /* 0x000f240000300a00 */
[----:B------:R-:W-:Y:S08]  /*13db0*/  HMMA.1688.F32.TF32 R204, R184, R16, R48 ;  /* 0x00000010b8cc723c */ /* 0x000ff00000081030 */
[----:B------:R-:W-:Y:S08]  /*13dc0*/  HMMA.1688.F32.TF32 R192, R176, R52, R192 ;  /* 0x00000034b0c0723c */ /* 0x000ff000000810c0 */
[-C--:B------:R-:W-:Y:S08]  /*13dd0*/  HMMA.1688.F32.TF32 R4, R188, R16.reuse, R24 ;  /* 0x00000010bc04723c */ /* 0x080ff00000081018 */
[----:B------:R-:W-:Y:S08]  /*13de0*/  HMMA.1688.F32.TF32 R24, R176, R16, R56 ;  /* 0x00000010b018723c */ /* 0x000ff00000081038 */
[-C--:B------:R-:W-:Y:S08]  /*13df0*/  HMMA.1688.F32.TF32 R48, R172, R146.reuse, R148 ;  /* 0x00000092ac30723c */ /* 0x080ff00000081094 */
[-C--:B------:R-:W-:Y:S08]  /*13e00*/  HMMA.1688.F32.TF32 R56, R164, R146.reuse, R20 ;  /* 0x00000092a438723c */ /* 0x080ff00000081014 */
[-C--:B------:R-:W-:Y:S08]  /*13e10*/  HMMA.1688.F32.TF32 R140, R168, R146.reuse, R140 ;  /* 0x00000092a88c723c */ /* 0x080ff0000008108c */
[----:B------:R-:W-:Y:S08]  /*13e20*/  HMMA.1688.F32.TF32 R144, R64, R146, R8 ;  /* 0x000000924090723c */ /* 0x000ff00000081008 */
[-C--:B------:R-:W-:Y:S08]  /*13e30*/  HMMA.1688.F32.TF32 R8, R164, R18.reuse, R12 ;  /* 0x00000012a408723c */ /* 0x080ff0000008100c */
[----:B------:R-:W-:Y:S01]  /*13e40*/  HMMA.1688.F32.TF32 R12, R168, R18, R204 ;  /* 0x00000012a80c723c */ /* 0x000fe200000810cc */
[----:B------:R-:W4:Y:S04]  /*13e50*/  LDL.LU.64 R204, [R1+0x180] ;  /* 0x0001800001cc7983 */ /* 0x000f280000300a00 */
[----:B------:R-:W4:Y:S03]  /*13e60*/  LDL.LU.64 R206, [R1+0x188] ;  /* 0x0001880001ce7983 */ /* 0x000f260000300a00 */
[----:B------:R-:W-:Y:S01]  /*13e70*/  HMMA.1688.F32.TF32 R28, R64, R54, R192 ;  /* 0x00000036401c723c */ /* 0x000fe200000810c0 */
[----:B------:R-:W4:Y:S04]  /*13e80*/  LDL.LU.64 R192, [R1+0x140] ;  /* 0x0001400001c07983 */ /* 0x000f280000300a00 */
[----:B------:R-:W4:Y:S03]  /*13e90*/  LDL.LU.64 R194, [R1+0x148] ;  /* 0x0001480001c27983 */ /* 0x000f260000300a00 */
[----:B------:R-:W-:Y:S08]  /*13ea0*/  HMMA.1688.F32.TF32 R36, R180, R232, R36 ;  /* 0x000000e8b424723c */ /* 0x000ff00000081024 */
[-C--:B------:R-:W-:Y:S08]  /*13eb0*/  HMMA.1688.F32.TF32 R4, R172, R18.reuse, R4 ;  /* 0x00000012ac04723c */ /* 0x080ff00000081004 */
[----:B------:R-:W-:Y:S08]  /*13ec0*/  HMMA.1688.F32.TF32 R16, R64, R18, R24 ;  /* 0x000000124010723c */ /* 0x000ff00000081018 */
[----:B------:R-:W-:Y:S01]  /*13ed0*/  HMMA.1688.F32.TF32 R24, R164, R234, R36 ;  /* 0x000000eaa418723c */ /* 0x000fe20000081024 */
[----:B------:R-:W2:Y:S07]  /*13ee0*/  LDSM.16.M88.4 R36, [R252+0xe000] ;  /* 0x00e00000fc24783b */ /* 0x000eae0000000200 */
[-C--:B------:R-:W-:Y:S01]  /*13ef0*/  HMMA.1688.F32.TF32 R236, R188, R52.reuse, R68 ;  /* 0x00000034bcec723c */ /* 0x080fe20000081044 */
[----:B------:R-:W1:Y:S07]  /*13f00*/  LDSM.16.M88.4 R68, [R252+0xd000] ;  /* 0x00d00000fc44783b */ /* 0x000e6e0000000200 */
[-C--:B------:R-:W-:Y:S08]  /*13f10*/  HMMA.1688.F32.TF32 R244, R180, R52.reuse, R128 ;  /* 0x00000034b4f4723c */ /* 0x080ff00000081080 */
[----:B------:R-:W-:Y:S08]  /*13f20*/  HMMA.1688.F32.TF32 R248, R184, R52, R72 ;  /* 0x00000034b8f8723c */ /* 0x000ff00000081048 */
[-C--:B------:R-:W-:Y:S08]  /*13f30*/  HMMA.1688.F32.TF32 R20, R188, R232.reuse, R240 ;  /* 0x000000e8bc14723c */ /* 0x080ff000000810f0 */
[----:B------:R-:W-:Y:S08]  /*13f40*/  HMMA.1688.F32.TF32 R60, R176, R232, R60 ;  /* 0x000000e8b03c723c */ /* 0x000ff0000008103c */
[-C--:B------:R-:W-:Y:S08]  /*13f50*/  HMMA.1688.F32.TF32 R236, R172, R54.reuse, R236 ;  /* 0x00000036acec723c */ /* 0x080ff000000810ec */
[-C--:B------:R-:W-:Y:S08]  /*13f60*/  HMMA.1688.F32.TF32 R244, R164, R54.reuse, R244 ;  /* 0x00000036a4f4723c */ /* 0x080ff000000810f4 */
[----:B------:R-:W-:Y:S08]  /*13f70*/  HMMA.1688.F32.TF32 R248, R168, R54, R248 ;  /* 0x00000036a8f8723c */ /* 0x000ff000000810f8 */
[-C--:B------:R-:W-:Y:S08]  /*13f80*/  HMMA.1688.F32.TF32 R20, R172, R234.reuse, R20 ;  /* 0x000000eaac14723c */ /* 0x080ff00000081014 */
[----:B------:R-:W-:Y:S08]  /*13f90*/  HMMA.1688.F32.TF32 R228, R168, R234, R228 ;  /* 0x000000eaa8e4723c */ /* 0x000ff000000810e4 */
[----:B--2---:R-:W-:Y:S01]  /*13fa0*/  HMMA.1688.F32.TF32 R52, R188, R36, R220 ;  /* 0x00000024bc34723c */ /* 0x004fe200000810dc */
[----:B------:R-:W2:Y:S07]  /*13fb0*/  LDL R223, [R1+0x1f0] ;  /* 0x0001f00001df7983 */ /* 0x000eae0000100800 */
[----:B------:R-:W-:Y:S08]  /*13fc0*/  HMMA.1688.F32.TF32 R232, R64, R234, R60 ;  /* 0x000000ea40e8723c */ /* 0x000ff0000008103c */
[-C--:B---3--:R-:W-:Y:S08]  /*13fd0*/  HMMA.1688.F32.TF32 R128, R180, R36.reuse, R216 ;  /* 0x00000024b480723c */ /* 0x088ff000000810d8 */
[-C--:B----4-:R-:W-:Y:S08]  /*13fe0*/  HMMA.1688.F32.TF32 R148, R184, R36.reuse, R212 ;  /* 0x00000024b894723c */ /* 0x090ff000000810d4 */
[----:B------:R-:W-:Y:S01]  /*13ff0*/  HMMA.1688.F32.TF32 R156, R176, R36, R156 ;  /* 0x00000024b09c723c */ /* 0x000fe2000008109c */
[----:B------:R-:W3:Y:S07]  /*14000*/  LDL.LU R36, [R1+0x1d8] ;  /* 0x0001d80001247983 */ /* 0x000eee0000300800 */
[-C--:B-1----:R-:W-:Y:S08]  /*14010*/  HMMA.1688.F32.TF32 R60, R188, R68.reuse, R40 ;  /* 0x00000044bc3c723c */ /* 0x082ff00000081028 */
[-C--:B------:R-:W-:Y:S08]  /*14020*/  HMMA.1688.F32.TF32 R132, R180, R68.reuse, R132 ;  /* 0x00000044b484723c */ /* 0x080ff00000081084 */
[-C--:B------:R-:W-:Y:S08]  /*14030*/  HMMA.1688.F32.TF32 R72, R184, R68.reuse, R32 ;  /* 0x00000044b848723c */ /* 0x080ff00000081020 */
[----:B------:R-:W-:Y:S01]  /*14040*/  HMMA.1688.F32.TF32 R152, R176, R68, R152 ;  /* 0x00000044b098723c */ /* 0x000fe20000081098 */
[----:B------:R-:W2:Y:S01]  /*14050*/  LDL R68, [R1+0x684] ;  /* 0x0006840001447983 */ /* 0x000ea20000100800 */
[----:B------:R-:W-:-:S02]  /*14060*/  IMAD.MOV.U32 R241, RZ, RZ, R30 ;  /* 0x000000fffff17224 */ /* 0x000fc400078e001e */
[----:B------:R-:W-:Y:S01]  /*14070*/  IMAD.MOV.U32 R240, RZ, RZ, R31 ;  /* 0x000000fffff07224 */ /* 0x000fe200078e001f */
[----:B------:R-:W3:Y:S03]  /*14080*/  LDL.LU R37, [R1+0x1e4] ;  /* 0x0001e40001257983 */ /* 0x000ee60000300800 */
[-C--:B------:R-:W-:Y:S08]  /*14090*/  HMMA.1688.F32.TF32 R32, R172, R70.reuse, R60 ;  /* 0x00000046ac20723c */ /* 0x080ff0000008103c */
[-C--:B------:R-:W-:Y:S08]  /*140a0*/  HMMA.1688.F32.TF32 R40, R164, R70.reuse, R132 ;  /* 0x00000046a428723c */ /* 0x080ff00000081084 */
[----:B------:R-:W-:Y:S01]  /*140b0*/  HMMA.1688.F32.TF32 R60, R168, R70, R72 ;  /* 0x00000046a83c723c */ /* 0x000fe20000081048 */
[----:B------:R-:W-:-:S07]  /*140c0*/  IMAD.MOV.U32 R243, RZ, RZ, R28 ;  /* 0x000000fffff37224 */ /* 0x000fce00078e001c */
[----:B------:R-:W-:Y:S02]  /*140d0*/  IMAD.MOV.U32 R30, RZ, RZ, R34 ;  /* 0x000000ffff1e7224 */ /* 0x000fe400078e0022 */
[----:B------:R-:W-:Y:S02]  /*140e0*/  IMAD.MOV.U32 R31, RZ, RZ, R35 ;  /* 0x000000ffff1f7224 */ /* 0x000fe400078e0023 */
[----:B------:R-:W-:-:S04]  /*140f0*/  IMAD.MOV.U32 R28, RZ, RZ, R32 ;  /* 0x000000ffff1c7224 */ /* 0x000fc800078e0020 */
[----:B------:R-:W-:Y:S02]  /*14100*/  IMAD.MOV.U32 R34, RZ, RZ, R41 ;  /* 0x000000ffff227224 */ /* 0x000fe400078e0029 */
[----:B------:R-:W-:Y:S02]  /*14110*/  IMAD.MOV.U32 R35, RZ, RZ, R42 ;  /* 0x000000ffff237224 */ /* 0x000fe400078e002a */
[----:B------:R-:W-:-:S04]  /*14120*/  IMAD.MOV.U32 R103, RZ, RZ, R43 ;  /* 0x000000ffff677224 */ /* 0x000fc800078e002b */
[----:B------:R-:W-:Y:S02]  /*14130*/  IMAD.MOV.U32 R41, RZ, RZ, R60 ;  /* 0x000000ffff297224 */ /* 0x000fe400078e003c */
[----:B------:R-:W-:Y:S02]  /*14140*/  IMAD.MOV.U32 R42, RZ, RZ, R61 ;  /* 0x000000ffff2a7224 */ /* 0x000fe400078e003d */
[----:B------:R-:W-:Y:S02]  /*14150*/  IMAD.MOV.U32 R43, RZ, RZ, R62 ;  /* 0x000000ffff2b7224 */ /* 0x000fe400078e003e */
[----:B------:R-:W-:Y:S02]  /*14160*/  IMAD.MOV.U32 R32, RZ, RZ, R63 ;  /* 0x000000ffff207224 */ /* 0x000fe400078e003f */
[----:B------:R-:W-:Y:S01]  /*14170*/  HMMA.1688.F32.TF32 R60, R64, R70, R152 ;  /* 0x00000046403c723c */ /* 0x000fe20000081098 */
[----:B------:R-:W-:Y:S02]  /*14180*/  IMAD.MOV.U32 R242, RZ, RZ, R29 ;  /* 0x000000fffff27224 */ /* 0x000fe400078e001d */
[----:B------:R-:W-:-:S02]  /*14190*/  IMAD.MOV.U32 R29, RZ, RZ, R33 ;  /* 0x000000ffff1d7224 */ /* 0x000fc400078e0021 */
[----:B------:R-:W-:Y:S11]  /*141a0*/  IMAD.MOV.U32 R33, RZ, RZ, R40 ;  /* 0x000000ffff217224 */ /* 0x000ff600078e0028 */
[----:B------:R-:W-:Y:S08]  /*141b0*/  @!UPT UIADD3 URZ, URZ, URZ, URZ ;  /* 0x0000003f3f3ff290 */ /* 0x000ff0000fffe03f */
[----:B------:R-:W-:Y:S02]  /*141c0*/  IMAD.MOV.U32 R100, RZ, RZ, R60 ;  /* 0x000000ffff647224 */ /* 0x000fe400078e003c */
[----:B------:R-:W-:Y:S02]  /*141d0*/  IMAD.MOV.U32 R101, RZ, RZ, R61 ;  /* 0x000000ffff657224 */ /* 0x000fe400078e003d */
[----:B------:R-:W-:Y:S02]  /*141e0*/  IMAD.MOV.U32 R102, RZ, RZ, R62 ;  /* 0x000000ffff667224 */ /* 0x000fe400078e003e */
[----:B------:R-:W-:Y:S02]  /*141f0*/  IMAD.MOV.U32 R40, RZ, RZ, R63 ;  /* 0x000000ffff287224 */ /* 0x000fe400078e003f */
[----:B------:R-:W1:Y:S01]  /*14200*/  LDSM.16.M88.4 R60, [R252+0xf000] ;  /* 0x00f00000fc3c783b */ /* 0x000e620000000200 */
[----:B------:R-:W-:Y:S08]  /*14210*/  HMMA.1688.F32.TF32 R52, R172, R38, R52 ;  /* 0x00000026ac34723c */ /* 0x000ff00000081034 */
[-C--:B-1----:R-:W-:Y:S08]  /*14220*/  HMMA.1688.F32.TF32 R188, R188, R60.reuse, R208 ;  /* 0x0000003cbcbc723c */ /* 0x082ff000000810d0 */
[----:B------:R-:W-:Y:S11]  /*14230*/  HMMA.1688.F32.TF32 R184, R184, R60, R204 ;  /* 0x0000003cb8b8723c */ /* 0x000ff600000810cc */
[----:B------:R-:W-:Y:S05]  /*14240*/  @!UPT UIADD3 URZ, URZ, URZ, URZ ;  /* 0x0000003f3f3ff290 */ /* 0x000fea000fffe03f */
[----:B------:R-:W-:Y:S08]  /*14250*/  HMMA.1688.F32.TF32 R72, R172, R62, R188 ;  /* 0x0000003eac48723c */ /* 0x000ff000000810bc */
[-C--:B------:R-:W-:Y:S08]  /*14260*/  HMMA.1688.F32.TF32 R180, R180, R60.reuse, R192 ;  /* 0x0000003cb4b4723c */ /* 0x080ff000000810c0 */
[----:B------:R-:W-:Y:S01]  /*14270*/  HMMA.1688.F32.TF32 R160, R176, R60, R160 ;  /* 0x0000003cb0a0723c */ /* 0x000fe200000810a0 */
[----:B------:R-:W3:Y:S04]  /*14280*/  LDL.LU R60, [R1+0x1e8] ;  /* 0x0001e800013c7983 */ /* 0x000ee80000300800 */
[----:B------:R-:W3:Y:S03]  /*14290*/  LDL.LU R61, [R1+0x1d4] ;  /* 0x0001d400013d7983 */ /* 0x000ee60000300800 */
[----:B------:R-:W-:Y:S01]  /*142a0*/  HMMA.1688.F32.TF32 R132, R168, R38, R148 ;  /* 0x00000026a884723c */ /* 0x000fe20000081094 */
[----:B------:R-:W-:Y:S01]  /*142b0*/  STL.64 [R1+0x140], R52 ;  /* 0x0001403401007387 */ /* 0x000fe20000100a00 */
[----:B------:R-:W-:-:S02]  /*142c0*/  IMAD.MOV.U32 R0, RZ, RZ, R73 ;  /* 0x000000ffff007224 */ /* 0x000fc400078e0049 */
[----:B------:R-:W-:Y:S01]  /*142d0*/  IMAD.MOV.U32 R2, RZ, RZ, R74 ;  /* 0x000000ffff027224 */ /* 0x000fe200078e004a */
[----:B------:R1:W-:Y:S01]  /*142e0*/  STL.64 [R1+0x148], R54 ;  /* 0x0001483601007387 */ /* 0x0003e20000100a00 */
[----:B------:R-:W-:-:S03]  /*142f0*/  IMAD.MOV.U32 R3, RZ, RZ, R75 ;  /* 0x000000ffff037224 */ /* 0x000fc600078e004b */
[----:B------:R1:W-:Y:S02]  /*14300*/  STL [R1+0x1c0], R72 ;  /* 0x0001c04801007387 */ /* 0x0003e40000100800 */
[----:B-1----:R-:W-:Y:S08]  /*14310*/  HMMA.1688.F32.TF32 R52, R164, R38, R128 ;  /* 0x00000026a434723c */ /* 0x002ff00000081080 */
[----:B------:R-:W-:Y:S01]  /*14320*/  HMMA.1688.F32.TF32 R72, R168, R62, R184 ;  /* 0x0000003ea848723c */ /* 0x000fe200000810b8 */
[----:B------:R1:W-:Y:S04]  /*14330*/  STL [R1+0x9c0], R0 ;  /* 0x0009c00001007387 */ /* 0x0003e80000100800 */
[----:B------:R-:W-:Y:S04]  /*14340*/  STL [R1+0x9bc], R2 ;  /* 0x0009bc0201007387 */ /* 0x000fe80000100800 */
[----:B------:R-:W-:Y:S04]  /*14350*/  STL [R1+0x9b8], R3 ;  /* 0x0009b80301007387 */ /* 0x000fe80000100800 */
[----:B------:R-:W-:Y:S04]  /*14360*/  STL.64 [R1+0x130], R132 ;  /* 0x0001308401007387 */ /* 0x000fe80000100a00 */
[----:B------:R-:W-:Y:S01]  /*14370*/  STL.64 [R1+0x138], R134 ;  /* 0x0001388601007387 */ /* 0x000fe20000100a00 */
[----:B-1----:R-:W-:-:S03]  /*14380*/  IMAD.MOV.U32 R0, RZ, RZ, R55 ;  /* 0x000000ffff007224 */ /* 0x002fc600078e0037 */
[----:B------:R-:W-:Y:S04]  /*14390*/  STL.64 [R1+0x110], R52 ;  /* 0x0001103401007387 */ /* 0x000fe80000100a00 */
[----:B------:R-:W-:Y:S04]  /*143a0*/  STL.64 [R1+0x1b0], R72 ;  /* 0x0001b04801007387 */ /* 0x000fe80000100a00 */
[----:B------:R-:W-:Y:S04]  /*143b0*/  STL.64 [R1+0x1b8], R74 ;  /* 0x0001b84a01007387 */ /* 0x000fe80000100a00 */
[----:B------:R1:W-:Y:S02]  /*143c0*/  STL [R1+0x118], R54 ;  /* 0x0001183601007387 */ /* 0x0003e40000100800 */
[----:B-1----:R-:W-:Y:S02]  /*143d0*/  HMMA.1688.F32.TF32 R52, R164, R62, R180 ;  /* 0x0000003ea434723c */ /* 0x002fe400000810b4 */
[----:B------:R-:W-:Y:S11]  /*143e0*/  STL [R1+0x9c4], R0 ;  /* 0x0009c40001007387 */ /* 0x000ff60000100800 */
[----:B------:R-:W-:Y:S11]  /*143f0*/  @!UPT UIADD3 URZ, URZ, URZ, URZ ;  /* 0x0000003f3f3ff290 */ /* 0x000ff6000fffe03f */
[----:B------:R-:W-:Y:S01]  /*14400*/  IMAD.MOV.U32 R3, RZ, RZ, R53 ;  /* 0x000000ffff037224 */ /* 0x000fe200078e0035 */
[----:B------:R-:W-:Y:S01]  /*14410*/  HMMA.1688.F32.TF32 R156, R64, R38, R156 ;  /* 0x00000026409c723c */ /* 0x000fe2000008109c */
[----:B------:R-:W-:Y:S01]  /*14420*/  IMAD.MOV.U32 R2, RZ, RZ, R52 ;  /* 0x000000ffff027224 */ /* 0x000fe200078e0034 */
[----:B------:R-:W-:Y:S04]  /*14430*/  STL.64 [R1+0x188], R54 ;  /* 0x0001883601007387 */ /* 0x000fe80000100a00 */
[----:B------:R1:W-:Y:S04]  /*14440*/  STL [R1+0x9cc], R3 ;  /* 0x0009cc0301007387 */ /* 0x0003e80000100800 */
[----:B------:R1:W-:Y:S04]  /*14450*/  STL [R1+0x9c8], R2 ;  /* 0x0009c80201007387 */ /* 0x0003e80000100800 */
        /* <DEDUP_REMOVED lines=23> */
[----:B--2---:R-:W-:-:S03]  /*145d0*/  IMAD R252, R223, 0x10000, R68 ;  /* 0x00010000dffc7824 */ /* 0x004fc600078e0244 */
        /* <DEDUP_REMOVED lines=17> */
[----:B------:R-:W-:Y:S04]  /*146f0*/  STL [R1+0x90], R156 ;  /* 0x0000909c01007387 */ /* 0x000fe80000100800 */
[----:B------:R-:W2:Y:S04]  /*14700*/  LDL.LU R192, [R1+0x50] ;  /* 0x0000500001c07983 */ /* 0x000ea80000300800 */
[----:B------:R-:W2:Y:S04]  /*14710*/  LDL.LU R193, [R1+0x54] ;  /* 0x0000540001c17983 */ /* 0x000ea80000300800 */
[----:B------:R-:W2:Y:S04]  /*14720*/  LDL.LU R194, [R1+0x58] ;  /* 0x0000580001c27983 */ /* 0x000ea80000300800 */
[----:B------:R-:W2:Y:S04]  /*14730*/  LDL.LU R195, [R1+0x5c] ;  /* 0x00005c0001c37983 */ /* 0x000ea80000300800 */
[----:B---3--:R-:W-:Y:S04]  /*14740*/  LDS R72, [R36+0x21000] ;  /* 0x0210000024487984 */ /* 0x008fe80000000800 */
[----:B------:R-:W-:Y:S04]  /*14750*/  LDS R74, [R36+0x21400] ;  /* 0x02140000244a7984 */ /* 0x000fe80000000800 */
[----:B------:R-:W-:Y:S04]  /*14760*/  LDS R73, [R37+0x21000] ;  /* 0x0210000025497984 */ /* 0x000fe80000000800 */
[----:B------:R-:W-:Y:S04]  /*14770*/  LDS R75, [R37+0x21400] ;  /* 0x02140000254b7984 */ /* 0x000fe80000000800 */
[----:B------:R-:W4:Y:S04]  /*14780*/  LDSM.16.M88.4 R52, [R252+0x2000] ;  /* 0x00200000fc34783b */ /* 0x000f280000000200 */
[----:B------:R-:W-:Y:S04]  /*14790*/  LDS R152, [R36+0x21080] ;  /* 0x0210800024987984 */ /* 0x000fe80000000800 */
[----:B------:R-:W-:Y:S04]  /*147a0*/  LDS R154, [R36+0x21480] ;  /* 0x02148000249a7984 */ /* 0x000fe80000000800 */
[----:B------:R-:W-:Y:S04]  /*147b0*/  LDS R153, [R37+0x21080] ;  /* 0x0210800025997984 */ /* 0x000fe80000000800 */
[----:B------:R-:W3:Y:S04]  /*147c0*/  LDS R155, [R37+0x21480] ;  /* 0x02148000259b7984 */ /* 0x000ee80000000800 */
[----:B------:R-:W-:Y:S04]  /*147d0*/  LDS R68, [R60+0x21000] ;  /* 0x021000003c447984 */ /* 0x000fe80000000800 */
[----:B------:R-:W-:Y:S04]  /*147e0*/  LDS R70, [R60+0x21400] ;  /* 0x021400003c467984 */ /* 0x000fe80000000800 */
[----:B------:R-:W-:Y:S04]  /*147f0*/  LDS R69, [R61+0x21000] ;  /* 0x021000003d457984 */ /* 0x000fe80000000800 */
[----:B------:R-:W-:Y:S04]  /*14800*/  LDS R71, [R61+0x21400] ;  /* 0x021400003d477984 */ /* 0x000fe80000000800 */
[----:B------:R-:W-:Y:S01]  /*14810*/  LDSM.16.M88.4 R184, [R252] ;  /* 0x00000000fcb8783b */ /* 0x000fe20000000200 */
[----:B-1----:R-:W-:Y:S01]  /*14820*/  IMAD.MOV.U32 R3, RZ, RZ, R157 ;  /* 0x000000ffff037224 */ /* 0x002fe200078e009d */
[----:B------:R-:W-:Y:S01]  /*14830*/  HMMA.1688.F32.TF32 R64, R64, R62, R160 ;  /* 0x0000003e4040723c */ /* 0x000fe200000810a0 */
[----:B------:R-:W-:Y:S01]  /*14840*/  IMAD.MOV.U32 R2, RZ, RZ, R158 ;  /* 0x000000ffff027224 */ /* 0x000fe200078e009e */
[----:B------:R-:W-:Y:S01]  /*14850*/  LDS R156, [R60+0x21800] ;  /* 0x021800003c9c7984 */ /* 0x000fe20000000800 */
[----:B------:R-:W-:-:S03]  /*14860*/  IMAD.MOV.U32 R0, RZ, RZ, R159 ;  /* 0x000000ffff007224 */ /* 0x000fc600078e009f */
[----:B------:R-:W-:Y:S04]  /*14870*/  LDS R158, [R60+0x21c00] ;  /* 0x021c00003c9e7984 */ /* 0x000fe80000000800 */
[----:B------:R-:W-:Y:S04]  /*14880*/  LDS R157, [R61+0x21800] ;  /* 0x021800003d9d7984 */ /* 0x000fe80000000800 */
[----:B------:R-:W-:Y:S04]  /*14890*/  LDS R159, [R61+0x21c00] ;  /* 0x021c00003d9f7984 */ /* 0x000fe80000000800 */
[----:B------:R-:W1:Y:S04]  /*148a0*/  LDSM.16.M88.4 R172, [R252+0x1000] ;  /* 0x00100000fcac783b */ /* 0x000e680000000200 */
[----:B------:R-:W-:Y:S04]  /*148b0*/  LDS R132, [R60+0x21080] ;  /* 0x021080003c847984 */ /* 0x000fe80000000800 */
[----:B------:R-:W-:Y:S04]  /*148c0*/  LDS R134, [R60+0x21480] ;  /* 0x021480003c867984 */ /* 0x000fe80000000800 */
[----:B------:R-:W-:Y:S04]  /*148d0*/  LDS R133, [R61+0x21080] ;  /* 0x021080003d857984 */ /* 0x000fe80000000800 */
[----:B------:R-:W-:Y:S04]  /*148e0*/  LDS R135, [R61+0x21480] ;  /* 0x021480003d877984 */ /* 0x000fe80000000800 */
[----:B------:R-:W-:Y:S04]  /*148f0*/  STL.64 [R1+0x150], R64 ;  /* 0x0001504001007387 */ /* 0x000fe80000100a00 */
[----:B------:R-:W-:Y:S04]  /*14900*/  STL.64 [R1+0x158], R66 ;  /* 0x0001584201007387 */ /* 0x000fe80000100a00 */
[----:B------:R-:W-:Y:S04]  /*14910*/  LDS R64, [R36+0x21800] ;  /* 0x0218000024407984 */ /* 0x000fe80000000800 */
[----:B------:R-:W-:Y:S04]  /*14920*/  LDS R66, [R36+0x21c00] ;  /* 0x021c000024427984 */ /* 0x000fe80000000800 */
[----:B------:R-:W-:Y:S04]  /*14930*/  LDS R65, [R37+0x21800] ;  /* 0x0218000025417984 */ /* 0x000fe80000000800 */
[----:B------:R-:W-:Y:S04]  /*14940*/  LDS R67, [R37+0x21c00] ;  /* 0x021c000025437984 */ /* 0x000fe80000000800 */
[----:B------:R-:W-:Y:S04]  /*14950*/  LDS R160, [R36+0x21880] ;  /* 0x0218800024a07984 */ /* 0x000fe80000000800 */
[----:B------:R-:W-:Y:S04]  /*14960*/  LDS R162, [R36+0x21c80] ;  /* 0x021c800024a27984 */ /* 0x000fe80000000800 */
[----:B------:R-:W-:Y:S04]  /*14970*/  LDS R161, [R37+0x21880] ;  /* 0x0218800025a17984 */ /* 0x000fe80000000800 */
[----:B------:R-:W-:Y:S01]  /*14980*/  LDS R163, [R37+0x21c80] ;  /* 0x021c800025a37984 */ /* 0x000fe20000000800 */
[-C--:B----4-:R-:W-:Y:S08]  /*14990*/  HMMA.1688.F32.TF32 R164, R72, R52.reuse, R168 ;  /* 0x0000003448a4723c */ /* 0x090ff000000810a8 */
[----:B---3--:R-:W-:Y:S01]  /*149a0*/  HMMA.1688.F32.TF32 R168, R152, R52, R124 ;  /* 0x0000003498a8723c */ /* 0x008fe2000008107c */
[----:B------:R-:W3:Y:S07]  /*149b0*/  LDSM.16.M88.4 R124, [R252+0x3000] ;  /* 0x00300000fc7c783b */ /* 0x000eee0000000200 */
[----:B-1----:R-:W-:Y:S01]  /*149c0*/  HMMA.1688.F32.TF32 R180, R72, R172, R128 ;  /* 0x000000ac48b4723c */ /* 0x002fe20000081080 */
[----:B------:R-:W-:Y:S04]  /*149d0*/  LDS R128, [R60+0x21880] ;  /* 0x021880003c807984 */ /* 0x000fe80000000800 */
[----:B------:R-:W-:Y:S04]  /*149e0*/  LDS R130, [R60+0x21c80] ;  /* 0x021c80003c827984 */ /* 0x000fe80000000800 */
[----:B------:R-:W-:Y:S04]  /*149f0*/  LDS R129, [R61+0x21880] ;  /* 0x021880003d817984 */ /* 0x000fe80000000800 */
[----:B------:R3:W1:Y:S02]  /*14a00*/  LDS R131, [R61+0x21c80] ;  /* 0x021c80003d837984 */ /* 0x0006640000000800 */
[----:B---3--:R-:W-:Y:S02]  /*14a10*/  HMMA.1688.F32.TF32 R60, R132, R124, R196 ;  /* 0x0000007c843c723c */ /* 0x008fe400000810c4 */
[----:B------:R-:W3:Y:S04]  /*14a20*/  LDL.LU R196, [R1+0x30] ;  /* 0x0000300001c47983 */ /* 0x000ee80000300800 */
[----:B------:R-:W3:Y:S04]  /*14a30*/  LDL.LU R197, [R1+0x34] ;  /* 0x0000340001c57983 */ /* 0x000ee80000300800 */
[----:B------:R-:W3:Y:S04]  /*14a40*/  LDL.LU R198, [R1+0x38] ;  /* 0x0000380001c67983 */ /* 0x000ee80000300800 */
[----:B------:R-:W3:Y:S01]  /*14a50*/  LDL.LU R199, [R1+0x3c] ;  /* 0x00003c0001c77983 */ /* 0x000ee20000300800 */
[-C--:B--2---:R-:W-:Y:S08]  /*14a60*/  HMMA.1688.F32.TF32 R208, R68, R184.reuse, R208 ;  /* 0x000000b844d0723c */ /* 0x084ff000000810d0 */
[----:B------:R-:W-:Y:S11]  /*14a70*/  HMMA.1688.F32.TF32 R216, R72, R184, R216 ;  /* 0x000000b848d8723c */ /* 0x000ff600000810d8 */
[----:B------:R-:W-:Y:S05]  /*14a80*/  @!UPT UIADD3 URZ, URZ, URZ, URZ ;  /* 0x0000003f3f3ff290 */ /* 0x000fea000fffe03f */
[----:B------:R-:W-:Y:S08]  /*14a90*/  HMMA.1688.F32.TF32 R208, R156, R186, R208 ;  /* 0x000000ba9cd0723c */ /* 0x000ff000000810d0 */
[-C--:B------:R-:W-:Y:S08]  /*14aa0*/  HMMA.1688.F32.TF32 R36, R68, R124.reuse, R192 ;  /* 0x0000007c4424723c */ /* 0x080ff000000810c0 */
[----:B------:R-:W-:Y:S01]  /*14ab0*/  HMMA.1688.F32.TF32 R192, R152, R124, R120 ;  /* 0x0000007c98c0723c */ /* 0x000fe20000081078 */
[----:B------:R-:W2:Y:S04]  /*14ac0*/  LDL.LU R120, [R1+0x40] ;  /* 0x0000400001787983 */ /* 0x000ea80000300800 */
[----:B------:R-:W2:Y:S04]  /*14ad0*/  LDL.LU R121, [R1+0x44] ;  /* 0x0000440001797983 */ /* 0x000ea80000300800 */
[----:B------:R-:W2:Y:S01]  /*14ae0*/  LDL.LU R122, [R1+0x48] ;  /* 0x00004800017a7983 */ /* 0x000ea20000300800 */
[-C--:B------:R-:W-:Y:S03]  /*14af0*/  HMMA.1688.F32.TF32 R212, R132, R184.reuse, R212 ;  /* 0x000000b884d4723c */ /* 0x080fe600000810d4 */
[----:B------:R-:W2:Y:S04]  /*14b00*/  LDL.LU R123, [R1+0x4c] ;  /* 0x00004c00017b7983 */ /* 0x000ea80000300800 */
[----:B------:R-:W-:Y:S01]  /*14b10*/  STL.64 [R1+0xd0], R208 ;  /* 0x0000d0d001007387 */ /* 0x000fe20000100a00 */
[----:B------:R-:W-:Y:S03]  /*14b20*/  HMMA.1688.F32.TF32 R220, R152, R184, R220 ;  /* 0x000000b898dc723c */ /* 0x000fe600000810dc */
[----:B------:R4:W-:Y:S05]  /*14b30*/  STL.64 [R1+0xd8], R210 ;  /* 0x0000d8d201007387 */ /* 0x0009ea0000100a00 */
[-C--:B----4-:R-:W-:Y:S07]  /*14b40*/  HMMA.1688.F32.TF32 R208, R64, R186.reuse, R216 ;  /* 0x000000ba40d0723c */ /* 0x090fee00000810d8 */
[----:B------:R-:W-:Y:S01]  /*14b50*/  IMAD.MOV.U32 R216, RZ, RZ, R116 ;  /* 0x000000ffffd87224 */ /* 0x000fe200078e0074 */
[-C--:B-1----:R-:W-:Y:S01]  /*14b60*/  HMMA.1688.F32.TF32 R212, R128, R186.reuse, R212 ;  /* 0x000000ba80d4723c */ /* 0x082fe200000810d4 */
[----:B------:R-:W4:Y:S11]  /*14b70*/  LDL.LU R116, [R1+0xa2c] ;  /* 0x000a2c0001747983 */ /* 0x000f360000300800 */
[----:B------:R-:W-:Y:S03]  /*14b80*/  @!UPT UIADD3 URZ, URZ, URZ, URZ ;  /* 0x0000003f3f3ff290 */ /* 0x000fe6000fffe03f */
[----:B------:R-:W-:Y:S04]  /*14b90*/  STL.64 [R1+0xc0], R208 ;  /* 0x0000c0d001007387 */ /* 0x000fe80000100a00 */
[----:B------:R1:W-:Y:S02]  /*14ba0*/  STL.64 [R1+0xc8], R210 ;  /* 0x0000c8d201007387 */ /* 0x0003e40000100a00 */
[----:B-1----:R-:W-:Y:S01]  /*14bb0*/  HMMA.1688.F32.TF32 R208, R160, R186, R220 ;  /* 0x000000baa0d0723c */ /* 0x002fe200000810dc */
[----:B------:R-:W-:Y:S01]  /*14bc0*/  IMAD.MOV.U32 R217, RZ, RZ, R117 ;  /* 0x000000ffffd97224 */ /* 0x000fe200078e0075 */
[----:B------:R-:W-:Y:S01]  /*14bd0*/  LDSM.16.M88.4 R184, [R252+0x4000] ;  /* 0x00400000fcb8783b */ /* 0x000fe20000000200 */
[----:B------:R-:W-:Y:S02]  /*14be0*/  IMAD.MOV.U32 R218, RZ, RZ, R118 ;  /* 0x000000ffffda7224 */ /* 0x000fe400078e0076 */
[----:B------:R-:W-:Y:S01]  /*14bf0*/  IMAD.MOV.U32 R219, RZ, RZ, R119 ;  /* 0x000000ffffdb7224 */ /* 0x000fe200078e0077 */
[----:B------:R-:W4:Y:S04]  /*14c00*/  LDL.LU R117, [R1+0xa28] ;  /* 0x000a280001757983 */ /* 0x000f280000300800 */
[----:B------:R-:W4:Y:S04]  /*14c10*/  LDL.LU R118, [R1+0xa24] ;  /* 0x000a240001767983 */ /* 0x000f280000300800 */
[----:B------:R-:W4:Y:S04]  /*14c20*/  LDL.LU R119, [R1+0xa20] ;  /* 0x000a200001777983 */ /* 0x000f280000300800 */
[----:B------:R-:W-:Y:S04]  /*14c30*/  STL.64 [R1+0xb0], R212 ;  /* 0x0000b0d401007387 */ /* 0x000fe80000100a00 */
[----:B------:R-:W-:Y:S04]  /*14c40*/  STL.64 [R1+0xb8], R214 ;  /* 0x0000b8d601007387 */ /* 0x000fe80000100a00 */
[----:B------:R1:W-:Y:S04]  /*14c50*/  STL.64 [R1+0x80], R208 ;  /* 0x000080d001007387 */ /* 0x0003e80000100a00 */
[----:B------:R1:W-:Y:S02]  /*14c60*/  STL.64 [R1+0x88], R210 ;  /* 0x000088d201007387 */ /* 0x0003e40000100a00 */
[----:B-1----:R-:W-:-:S02]  /*14c70*/  IMAD.MOV.U32 R208, RZ, RZ, R84 ;  /* 0x000000ffffd07224 */ /* 0x002fc400078e0054 */
[----:B------:R-:W2:Y:S01]  /*14c80*/  LDL.LU R84, [R1+0xa1c] ;  /* 0x000a1c0001547983 */ /* 0x000ea20000300800 */
[----:B------:R-:W-:Y:S02]  /*14c90*/  IMAD.MOV.U32 R209, RZ, RZ, R85 ;  /* 0x000000ffffd17224 */ /* 0x000fe400078e0055 */
[----:B------:R-:W-:Y:S01]  /*14ca0*/  IMAD.MOV.U32 R210, RZ, RZ, R86 ;  /* 0x000000ffffd27224 */ /* 0x000fe200078e0056 */
[----:B------:R-:W2:Y:S01]  /*14cb0*/  LDL.LU R85, [R1+0xa18] ;  /* 0x000a180001557983 */ /* 0x000ea20000300800 */
[----:B------:R-:W-:-:S03]  /*14cc0*/  IMAD.MOV.U32 R211, RZ, RZ, R87 ;  /* 0x000000ffffd37224 */ /* 0x000fc600078e0057 */
[----:B------:R-:W2:Y:S04]  /*14cd0*/  LDL.LU R86, [R1+0xa14] ;  /* 0x000a140001567983 */ /* 0x000ea80000300800 */
[----:B------:R-:W2:Y:S01]  /*14ce0*/  LDL.LU R87, [R1+0xa10] ;  /* 0x000a100001577983 */ /* 0x000ea20000300800 */
[----:B------:R-:W-:Y:S11]  /*14cf0*/  HMMA.1688.F32.TF32 R176, R68, R172, R176 ;  /* 0x000000ac44b0723c */ /* 0x000ff600000810b0 */
[----:B------:R-:W-:Y:S11]  /*14d00*/  @!UPT UIADD3 URZ, URZ, URZ, URZ ;  /* 0x0000003f3f3ff290 */ /* 0x000ff6000fffe03f */
[----:B------:R-:W-:Y:S02]  /*14d10*/  @!UPT UIADD3 URZ, URZ, URZ, URZ ;  /* 0x0000003f3f3ff290 */ /* 0x000fe4000fffe03f */
[-C--:B------:R-:W-:Y:S08]  /*14d20*/  HMMA.1688.F32.TF32 R212, R156, R174.reuse, R176 ;  /* 0x000000ae9cd4723c */ /* 0x080ff000000810b0 */
[----:B------:R-:W-:Y:S08]  /*14d30*/  HMMA.1688.F32.TF32 R176, R64, R174, R180 ;  /* 0x000000ae40b0723c */ /* 0x000ff000000810b4 */
[-C--:B------:R-:W-:Y:S07]  /*14d40*/  HMMA.1688.F32.TF32 R188, R132, R172.reuse, R188 ;  /* 0x000000ac84bc723c */ /* 0x080fee00000810bc */
[----:B------:R-:W-:Y:S04]  /*14d50*/  STL.64 [R1+0x100], R212 ;  /* 0x000100d401007387 */ /* 0x000fe80000100a00 */
[----:B------:R-:W-:Y:S04]  /*14d60*/  STL.64 [R1+0x108], R214 ;  /* 0x000108d601007387 */ /* 0x000fe80000100a00 */
[----:B------:R-:W-:Y:S04]  /*14d70*/  STL.64 [R1+0xf0], R176 ;  /* 0x0000f0b001007387 */ /* 0x000fe80000100a00 */
[----:B------:R-:W-:Y:S04]  /*14d80*/  STL.64 [R1+0xf8], R178 ;  /* 0x0000f8b201007387 */ /* 0x000fe80000100a00 */
[----:B------:R-:W3:Y:S01]  /*14d90*/  LDSM.16.M88.4 R176, [R252+0x5000] ;  /* 0x00500000fcb0783b */ /* 0x000ee20000000200 */
[----:B------:R-:W-:Y:S08]  /*14da0*/  HMMA.1688.F32.TF32 R204, R152, R172, R204 ;  /* 0x000000ac98cc723c */ /* 0x000ff000000810cc */
[----:B------:R-:W-:Y:S08]  /*14db0*/  HMMA.1688.F32.TF32 R180, R128, R174, R188 ;  /* 0x000000ae80b4723c */ /* 0x000ff000000810bc */
[----:B------:R-:W-:Y:S08]  /*14dc0*/  HMMA.1688.F32.TF32 R148, R68, R52, R148 ;  /* 0x000000344494723c */ /* 0x000ff00000081094 */
[----:B------:R-:W-:Y:S07]  /*14dd0*/  HMMA.1688.F32.TF32 R172, R160, R174, R204 ;  /* 0x000000aea0ac723c */ /* 0x000fee00000810cc */
[----:B------:R-:W-:Y:S04]  /*14de0*/  STL.64 [R1+0xe0], R180 ;  /* 0x0000e0b401007387 */ /* 0x000fe80000100a00 */
[----:B------:R3:W-:Y:S02]  /*14df0*/  STL.64 [R1+0xe8], R182 ;  /* 0x0000e8b601007387 */ /* 0x0007e40000100a00 */
[-C--:B---3--:R-:W-:Y:S08]  /*14e00*/  HMMA.1688.F32.TF32 R180, R68, R176.reuse, R196 ;  /* 0x000000b044b4723c */ /* 0x088ff000000810c4 */
[----:B------:R-:W-:Y:S08]  /*14e10*/  HMMA.1688.F32.TF32 R196, R132, R176, R76 ;  /* 0x000000b084c4723c */ /* 0x000ff0000008104c */
[----:B------:R-:W-:Y:S01]  /*14e20*/  HMMA.1688.F32.TF32 R76, R64, R54, R164 ;  /* 0x00000036404c723c */ /* 0x000fe200000810a4 */
[----:B------:R-:W-:Y:S04]  /*14e30*/  STL.64 [R1+0xa0], R172 ;  /* 0x0000a0ac01007387 */ /* 0x000fe80000100a00 */
[----:B------:R-:W-:Y:S03]  /*14e40*/  STL.64 [R1+0xa8], R174 ;  /* 0x0000a8ae01007387 */ /* 0x000fe60000100a00 */
[----:B------:R-:W-:Y:S08]  /*14e50*/  HMMA.1688.F32.TF32 R224, R132, R52, R224 ;  /* 0x0000003484e0723c */ /* 0x000ff000000810e0 */
[----:B------:R-:W-:Y:S08]  /*14e60*/  HMMA.1688.F32.TF32 R204, R152, R176, R80 ;  /* 0x000000b098cc723c */ /* 0x000ff00000081050 */
[----:B------:R-:W-:Y:S08]  /*14e70*/  HMMA.1688.F32.TF32 R200, R72, R124, R200 ;  /* 0x0000007c48c8723c */ /* 0x000ff000000810c8 */
[----:B------:R-:W-:Y:S08]  /*14e80*/  HMMA.1688.F32.TF32 R80, R128, R54, R224 ;  /* 0x000000368050723c */ /* 0x000ff000000810e0 */
[----:B--2---:R-:W-:Y:S08]  /*14e90*/  HMMA.1688.F32.TF32 R188, R72, R176, R84 ;  /* 0x000000b048bc723c */ /* 0x004ff00000081054 */
[-C--:B------:R-:W-:Y:S11]  /*14ea0*/  HMMA.1688.F32.TF32 R84, R156, R54.reuse, R148 ;  /* 0x000000369c54723c */ /* 0x080ff60000081094 */
[----:B------:R-:W-:Y:S11]  /*14eb0*/  @!UPT UIADD3 URZ, URZ, URZ, URZ ;  /* 0x0000003f3f3ff290 */ /* 0x000ff6000fffe03f */
[----:B------:R-:W-:Y:S01]  /*14ec0*/  @!UPT UIADD3 URZ, URZ, URZ, URZ ;  /* 0x0000003f3f3ff290 */ /* 0x000fe2000fffe03f */
[----:B------:R-:W-:Y:S04]  /*14ed0*/  STL.64 [R1+0x70], R84 ;  /* 0x0000705401007387 */ /* 0x000fe80000100a00 */
[----:B------:R-:W-:Y:S04]  /*14ee0*/  STL.64 [R1+0x78], R86 ;  /* 0x0000785601007387 */ /* 0x000fe80000100a00 */
[----:B------:R-:W-:Y:S04]  /*14ef0*/  STL.64 [R1+0x60], R76 ;  /* 0x0000604c01007387 */ /* 0x000fe80000100a00 */
[----:B------:R-:W-:Y:S04]  /*14f00*/  STL.64 [R1+0x68], R78 ;  /* 0x0000684e01007387 */ /* 0x000fe80000100a00 */
[----:B------:R-:W1:Y:S01]  /*14f10*/  LDSM.16.M88.4 R76, [R252+0x6000] ;  /* 0x00600000fc4c783b */ /* 0x000e620000000200 */
[----:B------:R-:W-:Y:S03]  /*14f20*/  HMMA.1688.F32.TF32 R52, R160, R54, R168 ;  /* 0x00000036a034723c */ /* 0x000fe600000810a8 */
[----:B------:R-:W-:Y:S04]  /*14f30*/  STL.64 [R1+0x50], R80 ;  /* 0x0000505001007387 */ /* 0x000fe80000100a00 */
[----:B------:R-:W-:Y:S11]  /*14f40*/  STL.64 [R1+0x58], R82 ;  /* 0x0000585201007387 */ /* 0x000ff60000100a00 */
[----:B------:R-:W-:Y:S05]  /*14f50*/  @!UPT UIADD3 URZ, URZ, URZ, URZ ;  /* 0x0000003f3f3ff290 */ /* 0x000fea000fffe03f */
[----:B------:R-:W-:Y:S04]  /*14f60*/  STL.64 [R1+0x40], R52 ;  /* 0x0000403401007387 */ /* 0x000fe80000100a00 */
[----:B------:R2:W-:Y:S01]  /*14f70*/  STL.64 [R1+0x48], R54 ;  /* 0x0000483601007387 */ /* 0x0005e20000100a00 */
[----:B-1----:R-:W-:Y:S08]  /*14f80*/  HMMA.1688.F32.TF32 R168, R132, R76, R88 ;  /* 0x0000004c84a8723c */ /* 0x002ff00000081058 */
[-C--:B------:R-:W-:Y:S08]  /*14f90*/  HMMA.1688.F32.TF32 R88, R156, R126.reuse, R36 ;  /* 0x0000007e9c58723c */ /* 0x080ff00000081024 */
[-C--:B--2---:R-:W-:Y:S08]  /*14fa0*/  HMMA.1688.F32.TF32 R52, R64, R126.reuse, R200 ;  /* 0x0000007e4034723c */ /* 0x084ff000000810c8 */
[-C--:B------:R-:W-:Y:S08]  /*14fb0*/  HMMA.1688.F32.TF32 R36, R128, R126.reuse, R60 ;  /* 0x0000007e8024723c */ /* 0x080ff0000008103c */
[----:B------:R-:W-:Y:S01]  /*14fc0*/  HMMA.1688.F32.TF32 R124, R160, R126, R192 ;  /* 0x0000007ea07c723c */ /* 0x000fe200000810c0 */
[----:B------:R-:W-:Y:S04]  /*14fd0*/  STL.64 [R1+0x30], R88 ;  /* 0x0000305801007387 */ /* 0x000fe80000100a00 */
[----:B------:R-:W-:Y:S04]  /*14fe0*/  STL.64 [R1+0x38], R90 ;  /* 0x0000385a01007387 */ /* 0x000fe80000100a00 */
[----:B------:R-:W-:Y:S04]  /*14ff0*/  STL.64 [R1+0x20], R52 ;  /* 0x0000203401007387 */ /* 0x000fe80000100a00 */
[----:B------:R-:W-:Y:S10]  /*15000*/  STL.64 [R1+0x28], R54 ;  /* 0x0000283601007387 */ /* 0x000ff40000100a00 */
[----:B------:R1:W-:Y:S04]  /*15010*/  STL [R1+0x6f8], R124 ;  /* 0x0006f87c01007387 */ /* 0x0003e80000100800 */
[----:B------:R-:W-:Y:S04]  /*15020*/  STL.64 [R1+0x10], R36 ;  /* 0x0000102401007387 */ /* 0x000fe80000100a00 */
[----:B------:R-:W-:Y:S04]  /*15030*/  STL.64 [R1+0x18], R38 ;  /* 0x0000182601007387 */ /* 0x000fe80000100a00 */
[----:B------:R-:W2:Y:S04]  /*15040*/  LDSM.16.M88.4 R36, [R252+0x7000] ;  /* 0x00700000fc24783b */ /* 0x000ea80000000200 */
[----:B------:R3:W-:Y:S04]  /*15050*/  STL [R1+0x6f4], R125 ;  /* 0x0006f47d01007387 */ /* 0x0007e80000100800 */
[----:B------:R1:W-:Y:S01]  /*15060*/  STL [R1+0x6f0], R126 ;  /* 0x0006f07e01007387 */ /* 0x0003e20000100800 */
[----:B------:R-:W-:Y:S03]  /*15070*/  HMMA.1688.F32.TF32 R80, R68, R76, R216 ;  /* 0x0000004c4450723c */ /* 0x000fe600000810d8 */
[----:B------:R1:W-:Y:S04]  /*15080*/  STL [R1+0x6ec], R127 ;  /* 0x0006ec7f01007387 */ /* 0x0003e80000100800 */
[----:B------:R-:W-:-:S02]  /*15090*/  IMAD.MOV.U32 R216, RZ, RZ, R41 ;  /* 0x000000ffffd87224 */ /* 0x000fc400078e0029 */
[----:B------:R-:W-:Y:S02]  /*150a0*/  IMAD.MOV.U32 R217, RZ, RZ, R42 ;  /* 0x000000ffffd97224 */ /* 0x000fe400078e002a */
[----:B------:R-:W-:Y:S02]  /*150b0*/  IMAD.MOV.U32 R218, RZ, RZ, R43 ;  /* 0x000000ffffda7224 */ /* 0x000fe400078e002b */
[----:B------:R-:W-:Y:S02]  /*150c0*/  IMAD.MOV.U32 R219, RZ, RZ, R32 ;  /* 0x000000ffffdb7224 */ /* 0x000fe400078e0020 */
[----:B-1----:R-:W-:Y:S02]  /*150d0*/  IMAD.MOV.U32 R124, RZ, RZ, R33 ;  /* 0x000000ffff7c7224 */ /* 0x002fe400078e0021 */
[----:B---3--:R-:W-:Y:S02]  /*150e0*/  IMAD.MOV.U32 R125, RZ, RZ, R34 ;  /* 0x000000ffff7d7224 */ /* 0x008fe400078e0022 */
[----:B------:R-:W-:Y:S01]  /*150f0*/  IMAD.MOV.U32 R126, RZ, RZ, R35 ;  /* 0x000000ffff7e7224 */ /* 0x000fe200078e0023 */
[----:B--2---:R-:W-:Y:S07]  /*15100*/  HMMA.1688.F32.TF32 R148, R68, R36, R208 ;  /* 0x000000244494723c */ /* 0x004fee00000810d0 */
[----:B------:R-:W-:-:S02]  /*15110*/  IMAD.MOV.U32 R208, RZ, RZ, R100 ;  /* 0x000000ffffd07224 */ /* 0x000fc400078e0064 */
[----:B------:R-:W2:Y:S01]  /*15120*/  LDL.LU R100, [R1+0xa0c] ;  /* 0x000a0c0001647983 */ /* 0x000ea20000300800 */
[----:B------:R-:W-:Y:S02]  /*15130*/  IMAD.MOV.U32 R209, RZ, RZ, R101 ;  /* 0x000000ffffd17224 */ /* 0x000fe400078e0065 */
[----:B------:R-:W-:Y:S01]  /*15140*/  IMAD.MOV.U32 R210, RZ, RZ, R102 ;  /* 0x000000ffffd27224 */ /* 0x000fe200078e0066 */
[----:B------:R-:W2:Y:S01]  /*15150*/  LDL.LU R101, [R1+0xa08] ;  /* 0x000a080001657983 */ /* 0x000ea20000300800 */
[----:B------:R-:W-:-:S03]  /*15160*/  IMAD.MOV.U32 R211, RZ, RZ, R40 ;  /* 0x000000ffffd37224 */ /* 0x000fc600078e0028 */
[----:B------:R-:W2:Y:S04]  /*15170*/  LDL.LU R102, [R1+0xa04] ;  /* 0x000a040001667983 */ /* 0x000ea80000300800 */
[----:B------:R-:W3:Y:S04]  /*15180*/  LDL.LU R40, [R1+0xa00] ;  /* 0x000a000001287983 */ /* 0x000ee80000300800 */
[----:B------:R-:W3:Y:S04]  /*15190*/  LDL.LU R41, [R1+0x9fc] ;  /* 0x0009fc0001297983 */ /* 0x000ee80000300800 */
[----:B------:R-:W3:Y:S04]  /*151a0*/  LDL.LU R42, [R1+0x9f8] ;  /* 0x0009f800012a7983 */ /* 0x000ee80000300800 */
[----:B------:R-:W3:Y:S04]  /*151b0*/  LDL.LU R43, [R1+0x9f4] ;  /* 0x0009f400012b7983 */ /* 0x000ee80000300800 */
[----:B------:R-:W2:Y:S04]  /*151c0*/  LDL.LU R32, [R1+0x9f0] ;  /* 0x0009f00001207983 */ /* 0x000ea80000300800 */
[----:B------:R-:W2:Y:S04]  /*151d0*/  LDL.LU R33, [R1+0x9ec] ;  /* 0x0009ec0001217983 */ /* 0x000ea80000300800 */
[----:B------:R-:W2:Y:S04]  /*151e0*/  LDL.LU R34, [R1+0x9e8] ;  /* 0x0009e80001227983 */ /* 0x000ea80000300800 */
[----:B------:R-:W2:Y:S01]  /*151f0*/  LDL.LU R35, [R1+0x9e4] ;  /* 0x0009e40001237983 */ /* 0x000ea20000300800 */
[----:B------:R-:W-:-:S02]  /*15200*/  IMAD.MOV.U32 R127, RZ, RZ, R103 ;  /* 0x000000ffff7f7224 */ /* 0x000fc400078e0067 */
[----:B------:R-:W-:Y:S01]  /*15210*/  IMAD.MOV.U32 R224, RZ, RZ, R28 ;  /* 0x000000ffffe07224 */ /* 0x000fe200078e001c */
[----:B------:R-:W3:Y:S01]  /*15220*/  LDL.LU R103, [R1+0x9e0] ;  /* 0x0009e00001677983 */ /* 0x000ee20000300800 */
[----:B------:R-:W-:Y:S02]  /*15230*/  IMAD.MOV.U32 R225, RZ, RZ, R29 ;  /* 0x000000ffffe17224 */ /* 0x000fe400078e001d */
[----:B------:R-:W-:Y:S01]  /*15240*/  IMAD.MOV.U32 R226, RZ, RZ, R30 ;  /* 0x000000ffffe27224 */ /* 0x000fe200078e001e */
[----:B------:R-:W3:Y:S01]  /*15250*/  LDL.LU R28, [R1+0x9dc] ;  /* 0x0009dc00011c7983 */ /* 0x000ee20000300800 */
[----:B------:R-:W-:-:S03]  /*15260*/  IMAD.MOV.U32 R227, RZ, RZ, R31 ;  /* 0x000000ffffe37224 */ /* 0x000fc600078e001f */
[----:B------:R-:W3:Y:S04]  /*15270*/  LDL.LU R29, [R1+0x9d8] ;  /* 0x0009d800011d7983 */ /* 0x000ee80000300800 */
[----:B------:R-:W3:Y:S04]  /*15280*/  LDL.LU R30, [R1+0x9d4] ;  /* 0x0009d400011e7983 */ /* 0x000ee80000300800 */
[----:B------:R-:W3:Y:S01]  /*15290*/  LDL.LU R31, [R1+0x9d0] ;  /* 0x0009d000011f7983 */ /* 0x000ee20000300800 */
[-C--:B------:R-:W-:Y:S08]  /*152a0*/  HMMA.1688.F32.TF32 R120, R68, R184.reuse, R120 ;  /* 0x000000b84478723c */ /* 0x080ff00000081078 */
[-C--:B----4-:R-:W-:Y:S08]  /*152b0*/  HMMA.1688.F32.TF32 R116, R72, R184.reuse, R116 ;  /* 0x000000b84874723c */ /* 0x090ff00000081074 */
[-C--:B------:R-:W-:Y:S08]  /*152c0*/  HMMA.1688.F32.TF32 R112, R132, R184.reuse, R112 ;  /* 0x000000b88470723c */ /* 0x080ff00000081070 */
[----:B------:R-:W-:Y:S08]  /*152d0*/  HMMA.1688.F32.TF32 R108, R152, R184, R108 ;  /* 0x000000b8986c723c */ /* 0x000ff0000008106c */
[-C--:B------:R-:W-:Y:S08]  /*152e0*/  HMMA.1688.F32.TF32 R120, R156, R186.reuse, R120 ;  /* 0x000000ba9c78723c */ /* 0x080ff00000081078 */
[-C--:B------:R-:W-:Y:S08]  /*152f0*/  HMMA.1688.F32.TF32 R116, R64, R186.reuse, R116 ;  /* 0x000000ba4074723c */ /* 0x080ff00000081074 */
[----:B------:R-:W-:Y:S08]  /*15300*/  HMMA.1688.F32.TF32 R112, R128, R186, R112 ;  /* 0x000000ba8070723c */ /* 0x000ff00000081070 */
[----:B------:R-:W-:Y:S08]  /*15310*/  HMMA.1688.F32.TF32 R84, R72, R76, R96 ;  /* 0x0000004c4854723c */ /* 0x000ff00000081060 */
[----:B------:R-:W-:Y:S01]  /*15320*/  HMMA.1688.F32.TF32 R108, R160, R186, R108 ;  /* 0x000000baa06c723c */ /* 0x000fe2000008106c */
[----:B------:R-:W-:Y:S07]  /*15330*/  STL [R1+0x708], R120 ;  /* 0x0007087801007387 */ /* 0x000fee0000100800 */
[----:B------:R-:W-:Y:S01]  /*15340*/  HMMA.1688.F32.TF32 R172, R152, R76, R92 ;  /* 0x0000004c98ac723c */ /* 0x000fe2000008105c */
[----:B------:R-:W-:Y:S07]  /*15350*/  STL [R1+0x704], R121 ;  /* 0x0007047901007387 */ /* 0x000fee0000100800 */
[-C--:B------:R-:W-:Y:S01]  /*15360*/  HMMA.1688.F32.TF32 R96, R128, R178.reuse, R196 ;  /* 0x000000b28060723c */ /* 0x080fe200000810c4 */
[----:B------:R-:W-:Y:S07]  /*15370*/  STL [R1+0x700], R122 ;  /* 0x0007007a01007387 */ /* 0x000fee0000100800 */
[----:B------:R-:W-:Y:S01]  /*15380*/  HMMA.1688.F32.TF32 R92, R160, R178, R204 ;  /* 0x000000b2a05c723c */ /* 0x000fe200000810cc */
[----:B------:R-:W-:Y:S04]  /*15390*/  STL [R1+0x6fc], R123 ;  /* 0x0006fc7b01007387 */ /* 0x000fe80000100800 */
[----:B------:R-:W-:Y:S04]  /*153a0*/  STL [R1+0x718], R116 ;  /* 0x0007187401007387 */ /* 0x000fe80000100800 */
[----:B------:R-:W-:Y:S01]  /*153b0*/  STL [R1+0x714], R117 ;  /* 0x0007147501007387 */ /* 0x000fe20000100800 */
[-C--:B------:R-:W-:Y:S03]  /*153c0*/  HMMA.1688.F32.TF32 R88, R156, R78.reuse, R80 ;  /* 0x0000004e9c58723c */ /* 0x080fe60000081050 */
[----:B------:R-:W-:Y:S04]  /*153d0*/  STL [R1+0x710], R118 ;  /* 0x0007107601007387 */ /* 0x000fe80000100800 */
        /* <DEDUP_REMOVED lines=10> */
[----:B------:R-:W-:Y:S01]  /*15480*/  STL [R1+0x72c], R111 ;  /* 0x00072c6f01007387 */ /* 0x000fe20000100800 */
[----:B------:R-:W-:Y:S08]  /*15490*/  HMMA.1688.F32.TF32 R76, R160, R78, R172 ;  /* 0x0000004ea04c723c */ /* 0x000ff000000810ac */
[----:B------:R-:W-:Y:S08]  /*154a0*/  HMMA.1688.F32.TF32 R148, R156, R38, R148 ;  /* 0x000000269c94723c */ /* 0x000ff00000081094 */
[-C--:B--2---:R-:W-:Y:S01]  /*154b0*/  HMMA.1688.F32.TF32 R52, R72, R36.reuse, R32 ;  /* 0x000000244834723c */ /* 0x084fe20000081020 */
[----:B------:R-:W1:Y:S07]  /*154c0*/  LDSM.16.M88.4 R32, [R252+0x8000] ;  /* 0x00800000fc20783b */ /* 0x000e6e0000000200 */
[----:B---3--:R-:W-:Y:S08]  /*154d0*/  HMMA.1688.F32.TF32 R60, R132, R36, R40 ;  /* 0x00000024843c723c */ /* 0x008ff00000081028 */
[-C--:B-1----:R-:W-:Y:S01]  /*154e0*/  HMMA.1688.F32.TF32 R40, R68, R32.reuse, R28 ;  /* 0x000000204428723c */ /* 0x082fe2000008101c */
[----:B------:R-:W1:Y:S07]  /*154f0*/  LDSM.16.M88.4 R28, [R252+0x9000] ;  /* 0x00900000fc1c783b */ /* 0x000e6e0000000200 */
[----:B------:R-:W-:Y:S08]  /*15500*/  HMMA.1688.F32.TF32 R192, R132, R32, R104 ;  /* 0x0000002084c0723c */ /* 0x000ff00000081068 */
[----:B------:R-:W-:Y:S08]  /*15510*/  HMMA.1688.F32.TF32 R104, R156, R178, R180 ;  /* 0x000000b29c68723c */ /* 0x000ff000000810b4 */
[----:B------:R-:W-:Y:S08]  /*15520*/  HMMA.1688.F32.TF32 R164, R152, R36, R100 ;  /* 0x0000002498a4723c */ /* 0x000ff00000081064 */
[----:B------:R-:W-:Y:S08]  /*15530*/  HMMA.1688.F32.TF32 R100, R64, R178, R188 ;  /* 0x000000b24064723c */ /* 0x000ff000000810bc */
[-C--:B-1----:R-:W-:Y:S01]  /*15540*/  HMMA.1688.F32.TF32 R176, R72, R28.reuse, R56 ;  /* 0x0000001c48b0723c */ /* 0x082fe20000081038 */
[----:B------:R-:W1:Y:S04]  /*15550*/  LDSM.16.M88.4 R56, [R252+0xa000] ;  /* 0x00a00000fc38783b */ /* 0x000e680000000200 */
[----:B------:R-:W-:Y:S03]  /*15560*/  STL [R1+0x748], R104 ;  /* 0x0007486801007387 */ /* 0x000fe60000100800 */
[----:B------:R-:W-:Y:S01]  /*15570*/  HMMA.1688.F32.TF32 R180, R132, R28, R140 ;  /* 0x0000001c84b4723c */ /* 0x000fe2000008108c */
[----:B------:R-:W-:Y:S04]  /*15580*/  STL [R1+0x744], R105 ;  /* 0x0007446901007387 */ /* 0x000fe80000100800 */
[----:B------:R-:W-:Y:S03]  /*15590*/  STL [R1+0x740], R106 ;  /* 0x0007406a01007387 */ /* 0x000fe60000100800 */
[----:B------:R-:W-:Y:S01]  /*155a0*/  HMMA.1688.F32.TF32 R140, R128, R38, R60 ;  /* 0x00000026808c723c */ /* 0x000fe2000008103c */
[----:B------:R-:W2:Y:S04]  /*155b0*/  LDSM.16.M88.4 R60, [R252+0xb000] ;  /* 0x00b00000fc3c783b */ /* 0x000ea80000000200 */
[----:B------:R-:W-:Y:S03]  /*155c0*/  STL [R1+0x73c], R107 ;  /* 0x00073c6b01007387 */ /* 0x000fe60000100800 */
[----:B------:R-:W-:Y:S01]  /*155d0*/  HMMA.1688.F32.TF32 R184, R72, R32, R44 ;  /* 0x0000002048b8723c */ /* 0x000fe2000008102c */
[----:B------:R-:W-:Y:S04]  /*155e0*/  STL [R1+0x758], R100 ;  /* 0x0007586401007387 */ /* 0x000fe80000100800 */
[----:B------:R-:W-:Y:S04]  /*155f0*/  STL [R1+0x754], R101 ;  /* 0x0007546501007387 */ /* 0x000fe80000100800 */
[----:B------:R-:W-:Y:S04]  /*15600*/  STL [R1+0x750], R102 ;  /* 0x0007506601007387 */ /* 0x000fe80000100800 */
[----:B------:R-:W-:Y:S04]  /*15610*/  STL [R1+0x74c], R103 ;  /* 0x00074c6701007387 */ /* 0x000fe80000100800 */
[----:B------:R-:W-:Y:S01]  /*15620*/  STL [R1+0x768], R96 ;  /* 0x0007686001007387 */ /* 0x000fe20000100800 */
[C---:B------:R-:W-:Y:S03]  /*15630*/  HMMA.1688.F32.TF32 R196, R152.reuse, R28, R144 ;  /* 0x0000001c98c4723c */ /* 0x040fe60000081090 */
[----:B------:R-:W-:Y:S04]  /*15640*/  STL [R1+0x764], R97 ;  /* 0x0007646101007387 */ /* 0x000fe80000100800 */
[----:B------:R-:W-:Y:S01]  /*15650*/  STL [R1+0x760], R98 ;  /* 0x0007606201007387 */ /* 0x000fe20000100800 */
[----:B------:R-:W-:Y:S03]  /*15660*/  HMMA.1688.F32.TF32 R200, R152, R32, R136 ;  /* 0x0000002098c8723c */ /* 0x000fe60000081088 */
[----:B------:R-:W-:Y:S04]  /*15670*/  STL [R1+0x75c], R99 ;  /* 0x00075c6301007387 */ /* 0x000fe80000100800 */
[----:B------:R-:W-:Y:S01]  /*15680*/  STL [R1+0x778], R92 ;  /* 0x0007785c01007387 */ /* 0x000fe20000100800 */
[----:B------:R-:W-:Y:S03]  /*15690*/  HMMA.1688.F32.TF32 R144, R64, R38, R52 ;  /* 0x000000264090723c */ /* 0x000fe60000081034 */
[----:B------:R-:W-:Y:S04]  /*156a0*/  STL [R1+0x774], R93 ;  /* 0x0007745d01007387 */ /* 0x000fe80000100800 */
[----:B------:R-:W-:Y:S01]  /*156b0*/  STL [R1+0x770], R94 ;  /* 0x0007705e01007387 */ /* 0x000fe20000100800 */
[----:B------:R-:W-:Y:S03]  /*156c0*/  HMMA.1688.F32.TF32 R44, R68, R28, R48 ;  /* 0x0000001c442c723c */ /* 0x000fe60000081030 */
[----:B------:R-:W-:Y:S04]  /*156d0*/  STL [R1+0x76c], R95 ;  /* 0x00076c5f01007387 */ /* 0x000fe80000100800 */
[----:B------:R-:W-:Y:S04]  /*156e0*/  STL [R1+0x788], R88 ;  /* 0x0007885801007387 */ /* 0x000fe80000100800 */
[----:B------:R-:W-:Y:S01]  /*156f0*/  STL [R1+0x784], R89 ;  /* 0x0007845901007387 */ /* 0x000fe20000100800 */
[----:B------:R-:W-:Y:S03]  /*15700*/  HMMA.1688.F32.TF32 R136, R160, R38, R164 ;  /* 0x00000026a088723c */ /* 0x000fe600000810a4 */
[----:B------:R-:W-:Y:S04]  /*15710*/  STL [R1+0x780], R90 ;  /* 0x0007805a01007387 */ /* 0x000fe80000100800 */
[----:B------:R-:W-:Y:S04]  /*15720*/  STL [R1+0x77c], R91 ;  /* 0x00077c5b01007387 */ /* 0x000fe80000100800 */
[----:B------:R-:W-:Y:S01]  /*15730*/  STL [R1+0x798], R84 ;  /* 0x0007985401007387 */ /* 0x000fe20000100800 */
[----:B-1----:R-:W-:Y:S03]  /*15740*/  HMMA.1688.F32.TF32 R188, R152, R56, R16 ;  /* 0x0000003898bc723c */ /* 0x002fe60000081010 */
        /* <DEDUP_REMOVED lines=8> */
[-C--:B------:R-:W-:Y:S03]  /*157d0*/  HMMA.1688.F32.TF32 R4, R64, R34.reuse, R184 ;  /* 0x000000224004723c */ /* 0x080fe600000810b8 */
[----:B------:R-:W-:Y:S04]  /*157e0*/  STL [R1+0x79c], R83 ;  /* 0x00079c5301007387 */ /* 0x000fe80000100800 */
[----:B------:R-:W-:Y:S04]  /*157f0*/  STL [R1+0x7b8], R76 ;  /* 0x0007b84c01007387 */ /* 0x000fe80000100800 */
[----:B------:R-:W-:Y:S01]  /*15800*/  STL [R1+0x7b4], R77 ;  /* 0x0007b44d01007387 */ /* 0x000fe20000100800 */
[----:B------:R-:W-:Y:S03]  /*15810*/  HMMA.1688.F32.TF32 R40, R128, R34, R192 ;  /* 0x000000228028723c */ /* 0x000fe600000810c0 */
[----:B------:R-:W-:Y:S04]  /*15820*/  STL [R1+0x7b0], R78 ;  /* 0x0007b04e01007387 */ /* 0x000fe80000100800 */
[----:B------:R-:W-:Y:S04]  /*15830*/  STL [R1+0x7ac], R79 ;  /* 0x0007ac4f01007387 */ /* 0x000fe80000100800 */
[----:B------:R-:W-:Y:S04]  /*15840*/  STL [R1+0x7c8], R148 ;  /* 0x0007c89401007387 */ /* 0x000fe80000100800 */
[----:B------:R-:W-:Y:S01]  /*15850*/  STL [R1+0x7c4], R149 ;  /* 0x0007c49501007387 */ /* 0x000fe20000100800 */
[----:B------:R-:W-:Y:S03]  /*15860*/  HMMA.1688.F32.TF32 R168, R72, R56, R8 ;  /* 0x0000003848a8723c */ /* 0x000fe60000081008 */
[----:B------:R-:W-:Y:S04]  /*15870*/  STL [R1+0x7c0], R150 ;  /* 0x0007c09601007387 */ /* 0x000fe80000100800 */
[----:B------:R-:W-:Y:S01]  /*15880*/  STL [R1+0x7bc], R151 ;  /* 0x0007bc9701007387 */ /* 0x000fe20000100800 */
[----:B------:R-:W-:Y:S03]  /*15890*/  HMMA.1688.F32.TF32 R32, R160, R34, R200 ;  /* 0x00000022a020723c */ /* 0x000fe600000810c8 */
[----:B------:R-:W-:Y:S01]  /*158a0*/  STL [R1+0x7d8], R144 ;  /* 0x0007d89001007387 */ /* 0x000fe20000100800 */
[----:B------:R-:W-:-:S03]  /*158b0*/  IMAD.MOV.U32 R120, RZ, RZ, R243 ;  /* 0x000000ffff787224 */ /* 0x000fc600078e00f3 */
[----:B------:R-:W-:Y:S01]  /*158c0*/  STL [R1+0x7d4], R145 ;  /* 0x0007d49101007387 */ /* 0x000fe20000100800 */
[----:B------:R-:W-:Y:S01]  /*158d0*/  HMMA.1688.F32.TF32 R8, R64, R30, R176 ;  /* 0x0000001e4008723c */ /* 0x000fe200000810b0 */
[----:B------:R-:W-:Y:S02]  /*158e0*/  IMAD.MOV.U32 R121, RZ, RZ, R242 ;  /* 0x000000ffff797224 */ /* 0x000fe400078e00f2 */
[----:B------:R-:W-:Y:S01]  /*158f0*/  STL [R1+0x7d0], R146 ;  /* 0x0007d09201007387 */ /* 0x000fe20000100800 */
[----:B------:R-:W-:Y:S02]  /*15900*/  IMAD.MOV.U32 R122, RZ, RZ, R241 ;  /* 0x000000ffff7a7224 */ /* 0x000fe400078e00f1 */
[----:B------:R-:W-:Y:S01]  /*15910*/  IMAD.MOV.U32 R123, RZ, RZ, R240 ;  /* 0x000000ffff7b7224 */ /* 0x000fe200078e00f0 */
[----:B------:R-:W-:Y:S01]  /*15920*/  STL [R1+0x7cc], R147 ;  /* 0x0007cc9301007387 */ /* 0x000fe20000100800 */
[----:B--2---:R-:W-:Y:S03]  /*15930*/  HMMA.1688.F32.TF32 R240, R68, R60, R20 ;  /* 0x0000003c44f0723c */ /* 0x004fe60000081014 */
[----:B------:R-:W1:Y:S04]  /*15940*/  LDSM.16.M88.4 R176, [R252+0xd000] ;  /* 0x00d00000fcb0783b */ /* 0x000e680000000200 */
[----:B------:R-:W-:Y:S01]  /*15950*/  STL [R1+0x7e8], R140 ;  /* 0x0007e88c01007387 */ /* 0x000fe20000100800 */
[-C--:B------:R-:W-:Y:S03]  /*15960*/  HMMA.1688.F32.TF32 R20, R156, R30.reuse, R44 ;  /* 0x0000001e9c14723c */ /* 0x080fe6000008102c */
[----:B------:R-:W-:Y:S04]  /*15970*/  STL [R1+0x7e4], R141 ;  /* 0x0007e48d01007387 */ /* 0x000fe80000100800 */
[----:B------:R-:W-:Y:S04]  /*15980*/  STL [R1+0x7e0], R142 ;  /* 0x0007e08e01007387 */ /* 0x000fe80000100800 */
[----:B------:R-:W-:Y:S04]  /*15990*/  STL [R1+0x7dc], R143 ;  /* 0x0007dc8f01007387 */ /* 0x000fe80000100800 */
[----:B------:R-:W2:Y:S04]  /*159a0*/  LDSM.16.M88.4 R192, [R252+0xc000] ;  /* 0x00c00000fcc0783b */ /* 0x000ea80000000200 */
[----:B------:R-:W-:Y:S04]  /*159b0*/  STL [R1+0x7f8], R136 ;  /* 0x0007f88801007387 */ /* 0x000fe80000100800 */
[----:B------:R-:W-:Y:S01]  /*159c0*/  STL [R1+0x7f4], R137 ;  /* 0x0007f48901007387 */ /* 0x000fe20000100800 */
[-C--:B------:R-:W-:Y:S03]  /*159d0*/  HMMA.1688.F32.TF32 R44, R128, R30.reuse, R180 ;  /* 0x0000001e802c723c */ /* 0x080fe600000810b4 */
[----:B------:R-:W-:Y:S04]  /*159e0*/  STL [R1+0x7f0], R138 ;  /* 0x0007f08a01007387 */ /* 0x000fe80000100800 */
[----:B------:R-:W-:Y:S04]  /*159f0*/  STL [R1+0x7ec], R139 ;  /* 0x0007ec8b01007387 */ /* 0x000fe80000100800 */
[----:B------:R-:W-:Y:S04]  /*15a00*/  STL [R1+0x808], R16 ;  /* 0x0008081001007387 */ /* 0x000fe80000100800 */
[----:B------:R-:W-:Y:S01]  /*15a10*/  STL [R1+0x804], R17 ;  /* 0x0008041101007387 */ /* 0x000fe20000100800 */
[----:B------:R-:W-:Y:S03]  /*15a20*/  HMMA.1688.F32.TF32 R28, R160, R30, R196 ;  /* 0x0000001ea01c723c */ /* 0x000fe600000810c4 */
        /* <DEDUP_REMOVED lines=25> */
[----:B------:R-:W-:Y:S01]  /*15bc0*/  STL [R1+0x85c], R47 ;  /* 0x00085c2f01007387 */ /* 0x000fe20000100800 */
[----:B-1----:R-:W-:Y:S03]  /*15bd0*/  HMMA.1688.F32.TF32 R196, R72, R176, R124 ;  /* 0x000000b048c4723c */ /* 0x002fe6000008107c */
[----:B------:R-:W-:Y:S04]  /*15be0*/  STL [R1+0x878], R28 ;  /* 0x0008781c01007387 */ /* 0x000fe80000100800 */
[----:B------:R-:W-:Y:S04]  /*15bf0*/  STL [R1+0x874], R29 ;  /* 0x0008741d01007387 */ /* 0x000fe80000100800 */
[----:B------:R-:W-:Y:S04]  /*15c00*/  STL [R1+0x870], R30 ;  /* 0x0008701e01007387 */ /* 0x000fe80000100800 */
[----:B------:R-:W-:Y:S01]  /*15c10*/  STL [R1+0x86c], R31 ;  /* 0x00086c1f01007387 */ /* 0x000fe20000100800 */
[----:B--2---:R-:W-:Y:S03]  /*15c20*/  HMMA.1688.F32.TF32 R184, R152, R192, R120 ;  /* 0x000000c098b8723c */ /* 0x004fe60000081078 */
[----:B------:R-:W2:Y:S04]  /*15c30*/  LDL.LU R124, [R1+0x150] ;  /* 0x00015000017c7983 */ /* 0x000ea80000300800 */
[----:B------:R-:W2:Y:S04]  /*15c40*/  LDL.LU R125, [R1+0x154] ;  /* 0x00015400017d7983 */ /* 0x000ea80000300800 */
[----:B------:R-:W2:Y:S04]  /*15c50*/  LDL.LU R126, [R1+0x158] ;  /* 0x00015800017e7983 */ /* 0x000ea80000300800 */
[----:B------:R-:W2:Y:S04]  /*15c60*/  LDL.LU R127, [R1+0x15c] ;  /* 0x00015c00017f7983 */ /* 0x000ea80000300800 */
[----:B------:R-:W3:Y:S01]  /*15c70*/  LDL.LU R120, [R1+0x1b0] ;  /* 0x0001b00001787983 */ /* 0x000ee20000300800 */
[----:B------:R-:W-:-:S03]  /*15c80*/  IMAD.MOV.U32 R113, RZ, RZ, R3 ;  /* 0x000000ffff717224 */ /* 0x000fc600078e0003 */
[----:B------:R-:W3:Y:S01]  /*15c90*/  LDL.LU R121, [R1+0x1b4] ;  /* 0x0001b40001797983 */ /* 0x000ee20000300800 */
[----:B------:R-:W-:-:S03]  /*15ca0*/  IMAD.MOV.U32 R114, RZ, RZ, R2 ;  /* 0x000000ffff727224 */ /* 0x000fc600078e0002 */
[----:B------:R-:W3:Y:S01]  /*15cb0*/  LDL.LU R122, [R1+0x1b8] ;  /* 0x0001b800017a7983 */ /* 0x000ee20000300800 */
[----:B------:R-:W-:-:S03]  /*15cc0*/  IMAD.MOV.U32 R115, RZ, RZ, R0 ;  /* 0x000000ffff737224 */ /* 0x000fc600078e0000 */
[----:B------:R-:W3:Y:S04]  /*15cd0*/  LDL.LU R123, [R1+0x1bc] ;  /* 0x0001bc00017b7983 */ /* 0x000ee80000300800 */
[----:B------:R-:W4:Y:S04]  /*15ce0*/  LDL.LU R112, [R1+0x90] ;  /* 0x0000900001707983 */ /* 0x000f280000300800 */
[----:B------:R-:W2:Y:S04]  /*15cf0*/  LDL.LU R3, [R1+0x9cc] ;  /* 0x0009cc0001037983 */ /* 0x000ea80000300800 */
[----:B------:R-:W3:Y:S04]  /*15d00*/  LDL.LU R2, [R1+0x9c8] ;  /* 0x0009c80001027983 */ /* 0x000ee80000300800 */
[----:B------:R-:W4:Y:S01]  /*15d10*/  LDL.LU R0, [R1+0x9c4] ;  /* 0x0009c40001007983 */ /* 0x000f220000300800 */
[-C--:B------:R-:W-:Y:S03]  /*15d20*/  HMMA.1688.F32.TF32 R180, R152, R176.reuse, R208 ;  /* 0x000000b098b4723c */ /* 0x080fe600000810d0 */
[----:B------:R-:W4:Y:S04]  /*15d30*/  LDL.LU R208, [R1+0x130] ;  /* 0x0001300001d07983 */ /* 0x000f280000300800 */
[----:B------:R-:W4:Y:S04]  /*15d40*/  LDL.LU R209, [R1+0x134] ;  /* 0x0001340001d17983 */ /* 0x000f280000300800 */
[----:B------:R-:W4:Y:S04]  /*15d50*/  LDL.LU R210, [R1+0x138] ;  /* 0x0001380001d27983 */ /* 0x000f280000300800 */
[----:B------:R-:W4:Y:S04]  /*15d60*/  LDL.LU R211, [R1+0x13c] ;  /* 0x00013c0001d37983 */ /* 0x000f280000300800 */
[----:B------:R-:W4:Y:S04]  /*15d70*/  LDL.LU R104, [R1+0x140] ;  /* 0x0001400001687983 */ /* 0x000f280000300800 */
[----:B------:R-:W4:Y:S04]  /*15d80*/  LDL.LU R105, [R1+0x144] ;  /* 0x0001440001697983 */ /* 0x000f280000300800 */
[----:B------:R-:W4:Y:S01]  /*15d90*/  LDL.LU R106, [R1+0x148] ;  /* 0x00014800016a7983 */ /* 0x000f220000300800 */
[----:B------:R-:W-:Y:S03]  /*15da0*/  HMMA.1688.F32.TF32 R204, R132, R176, R216 ;  /* 0x000000b084cc723c */ /* 0x000fe600000810d8 */
[----:B------:R-:W4:Y:S04]  /*15db0*/  LDL.LU R107, [R1+0x14c] ;  /* 0x00014c00016b7983 */ /* 0x000f280000300800 */
[----:B------:R-:W4:Y:S04]  /*15dc0*/  LDL.LU R108, [R1+0x110] ;  /* 0x00011000016c7983 */ /* 0x000f280000300800 */
[----:B------:R-:W4:Y:S04]  /*15dd0*/  LDL.LU R109, [R1+0x114] ;  /* 0x00011400016d7983 */ /* 0x000f280000300800 */
[----:B------:R-:W4:Y:S01]  /*15de0*/  LDL.LU R110, [R1+0x118] ;  /* 0x00011800016e7983 */ /* 0x000f220000300800 */
[----:B------:R-:W-:Y:S01]  /*15df0*/  HMMA.1688.F32.TF32 R36, R72, R60, R24 ;  /* 0x0000003c4824723c */ /* 0x000fe20000081018 */
[----:B--2---:R-:W-:-:S02]  /*15e00*/  IMAD.MOV.U32 R217, RZ, RZ, R3 ;  /* 0x000000ffffd97224 */ /* 0x004fc400078e0003 */
[----:B---3--:R-:W-:Y:S02]  /*15e10*/  IMAD.MOV.U32 R216, RZ, RZ, R2 ;  /* 0x000000ffffd87224 */ /* 0x008fe400078e0002 */
[----:B----4-:R-:W-:Y:S02]  /*15e20*/  IMAD.MOV.U32 R111, RZ, RZ, R0 ;  /* 0x000000ffff6f7224 */ /* 0x010fe400078e0000 */
[----:B------:R-:W2:Y:S04]  /*15e30*/  LDL.LU R0, [R1+0x9c0] ;  /* 0x0009c00001007983 */ /* 0x000ea80000300800 */
[----:B------:R-:W3:Y:S04]  /*15e40*/  LDL.LU R2, [R1+0x9bc] ;  /* 0x0009bc0001027983 */ /* 0x000ee80000300800 */
[----:B------:R-:W4:Y:S04]  /*15e50*/  LDL.LU R3, [R1+0x9b8] ;  /* 0x0009b80001037983 */ /* 0x000f280000300800 */
[----:B------:R-:W4:Y:S04]  /*15e60*/  LDL.LU R218, [R1+0x188] ;  /* 0x0001880001da7983 */ /* 0x000f280000300800 */
[----:B------:R-:W4:Y:S04]  /*15e70*/  LDL.LU R219, [R1+0x18c] ;  /* 0x00018c0001db7983 */ /* 0x000f280000300800 */
[----:B------:R-:W4:Y:S01]  /*15e80*/  LDL.LU R116, [R1+0x1c0] ;  /* 0x0001c00001747983 */ /* 0x000f220000300800 */
[-C--:B------:R-:W-:Y:S08]  /*15e90*/  HMMA.1688.F32.TF32 R52, R132, R60.reuse, R228 ;  /* 0x0000003c8434723c */ /* 0x080ff000000810e4 */
[----:B------:R-:W-:Y:S08]  /*15ea0*/  HMMA.1688.F32.TF32 R164, R152, R60, R232 ;  /* 0x0000003c98a4723c */ /* 0x000ff000000810e8 */
[----:B------:R-:W-:Y:S08]  /*15eb0*/  HMMA.1688.F32.TF32 R172, R132, R56, R12 ;  /* 0x0000003884ac723c */ /* 0x000ff0000008100c */
[----:B------:R-:W-:Y:S01]  /*15ec0*/  HMMA.1688.F32.TF32 R12, R64, R58, R168 ;  /* 0x0000003a400c723c */ /* 0x000fe200000810a8 */
[----:B------:R-:W1:Y:S07]  /*15ed0*/  LDSM.16.M88.4 R168, [R252+0xe000] ;  /* 0x00e00000fca8783b */ /* 0x000e6e0000000200 */
[-C--:B------:R-:W-:Y:S08]  /*15ee0*/  HMMA.1688.F32.TF32 R240, R156, R62.reuse, R240 ;  /* 0x0000003e9cf0723c */ /* 0x080ff000000810f0 */
[-C--:B------:R-:W-:Y:S08]  /*15ef0*/  HMMA.1688.F32.TF32 R36, R64, R62.reuse, R36 ;  /* 0x0000003e4024723c */ /* 0x080ff00000081024 */
[-C--:B------:R-:W-:Y:S08]  /*15f00*/  HMMA.1688.F32.TF32 R52, R128, R62.reuse, R52 ;  /* 0x0000003e8034723c */ /* 0x080ff00000081034 */
[----:B------:R-:W-:Y:S01]  /*15f10*/  HMMA.1688.F32.TF32 R60, R160, R62, R164 ;  /* 0x0000003ea03c723c */ /* 0x000fe200000810a4 */
[----:B------:R-:W1:Y:S07]  /*15f20*/  LDSM.16.M88.4 R164, [R252+0xf000] ;  /* 0x00f00000fca4783b */ /* 0x000e6e0000000200 */
[----:B------:R-:W-:Y:S08]  /*15f30*/  HMMA.1688.F32.TF32 R24, R156, R58, R48 ;  /* 0x0000003a9c18723c */ /* 0x000ff00000081030 */
[----:B------:R-:W-:Y:S08]  /*15f40*/  HMMA.1688.F32.TF32 R236, R68, R192, R236 ;  /* 0x000000c044ec723c */ /* 0x000ff000000810ec */
[----:B------:R-:W-:Y:S08]  /*15f50*/  HMMA.1688.F32.TF32 R48, R128, R58, R172 ;  /* 0x0000003a8030723c */ /* 0x000ff000000810ac */
[----:B------:R-:W-:Y:S08]  /*15f60*/  HMMA.1688.F32.TF32 R224, R68, R176, R224 ;  /* 0x000000b044e0723c */ /* 0x000ff000000810e0 */
[----:B------:R-:W-:Y:S08]  /*15f70*/  HMMA.1688.F32.TF32 R56, R160, R58, R188 ;  /* 0x0000003aa038723c */ /* 0x000ff000000810bc */
[----:B-1----:R-:W-:Y:S08]  /*15f80*/  HMMA.1688.F32.TF32 R228, R68, R168, R104 ;  /* 0x000000a844e4723c */ /* 0x002ff00000081068 */
[-C--:B------:R-:W-:Y:S08]  /*15f90*/  HMMA.1688.F32.TF32 R220, R132, R192.reuse, R248 ;  /* 0x000000c084dc723c */ /* 0x080ff000000810f8 */
[----:B------:R-:W-:Y:S08]  /*15fa0*/  HMMA.1688.F32.TF32 R212, R72, R192, R244 ;  /* 0x000000c048d4723c */ /* 0x000ff000000810f4 */
[----:B------:R-:W-:Y:S08]  /*15fb0*/  HMMA.1688.F32.TF32 R8, R156, R170, R228 ;  /* 0x000000aa9c08723c */ /* 0x000ff000000810e4 */
[-C--:B------:R-:W-:Y:S08]  /*15fc0*/  HMMA.1688.F32.TF32 R188, R72, R168.reuse, R108 ;  /* 0x000000a848bc723c */ /* 0x080ff0000008106c */
[C---:B------:R-:W-:Y:S08]  /*15fd0*/  HMMA.1688.F32.TF32 R208, R132.reuse, R168, R208 ;  /* 0x000000a884d0723c */ /* 0x040ff000000810d0 */
[----:B------:R-:W-:Y:S08]  /*15fe0*/  HMMA.1688.F32.TF32 R132, R132, R164, R120 ;  /* 0x000000a48484723c */ /* 0x000ff00000081078 */
[C---:B------:R-:W-:Y:S08]  /*15ff0*/  HMMA.1688.F32.TF32 R172, R152.reuse, R168, R112 ;  /* 0x000000a898ac723c */ /* 0x040ff00000081070 */
[----:B------:R-:W-:Y:S01]  /*16000*/  HMMA.1688.F32.TF32 R200, R152, R164, R124 ;  /* 0x000000a498c8723c */ /* 0x000fe2000008107c */
[----:B--2---:R-:W-:-:S02]  /*16010*/  IMAD.MOV.U32 R117, RZ, RZ, R0 ;  /* 0x000000ffff757224 */ /* 0x004fc400078e0000 */
[----:B------:R-:W2:Y:S01]  /*16020*/  LDL.LU R0, [R1+0x9b4] ;  /* 0x0009b40001007983 */ /* 0x000ea20000300800 */
[----:B---3--:R-:W-:-:S03]  /*16030*/  IMAD.MOV.U32 R118, RZ, RZ, R2 ;  /* 0x000000ffff767224 */ /* 0x008fc600078e0002 */
[----:B------:R-:W3:Y:S01]  /*16040*/  LDL.LU R2, [R1+0x9b0] ;  /* 0x0009b00001027983 */ /* 0x000ee20000300800 */
[----:B----4-:R-:W-:-:S03]  /*16050*/  IMAD.MOV.U32 R119, RZ, RZ, R3 ;  /* 0x000000ffff777224 */ /* 0x010fc600078e0003 */
[----:B------:R-:W-:Y:S04]  /*16060*/  STL [R1+0x888], R24 ;  /* 0x0008881801007387 */ /* 0x000fe80000100800 */
[----:B------:R-:W-:Y:S01]  /*16070*/  STL [R1+0x884], R25 ;  /* 0x0008841901007387 */ /* 0x000fe20000100800 */
[----:B------:R-:W-:Y:S03]  /*16080*/  HMMA.1688.F32.TF32 R232, R68, R164, R116 ;  /* 0x000000a444e8723c */ /* 0x000fe60000081074 */
[----:B------:R-:W-:Y:S04]  /*16090*/  STL [R1+0x880], R26 ;  /* 0x0008801a01007387 */ /* 0x000fe80000100800 */
[----:B------:R-:W-:Y:S04]  /*160a0*/  STL [R1+0x87c], R27 ;  /* 0x00087c1b01007387 */ /* 0x000fe80000100800 */
[----:B------:R-:W-:Y:S04]  /*160b0*/  STL [R1+0x898], R12 ;  /* 0x0008980c01007387 */ /* 0x000fe80000100800 */
[----:B------:R-:W-:Y:S01]  /*160c0*/  STL [R1+0x894], R13 ;  /* 0x0008940d01007387 */ /* 0x000fe20000100800 */
[C---:B------:R-:W-:Y:S03]  /*160d0*/  HMMA.1688.F32.TF32 R68, R156.reuse, R194, R236 ;  /* 0x000000c29c44723c */ /* 0x040fe600000810ec */
[----:B------:R-:W-:Y:S04]  /*160e0*/  STL [R1+0x890], R14 ;  /* 0x0008900e01007387 */ /* 0x000fe80000100800 */
[----:B------:R1:W-:Y:S04]  /*160f0*/  STL [R1+0x88c], R15 ;  /* 0x00088c0f01007387 */ /* 0x0003e80000100800 */
[----:B------:R-:W-:Y:S04]  /*16100*/  STL [R1+0x8a8], R48 ;  /* 0x0008a83001007387 */ /* 0x000fe80000100800 */
[----:B------:R-:W-:Y:S04]  /*16110*/  STL [R1+0x8a4], R49 ;  /* 0x0008a43101007387 */ /* 0x000fe80000100800 */
[----:B------:R-:W-:Y:S01]  /*16120*/  STL [R1+0x8a0], R50 ;  /* 0x0008a03201007387 */ /* 0x000fe20000100800 */
[----:B-1----:R-:W-:Y:S03]  /*16130*/  HMMA.1688.F32.TF32 R12, R156, R178, R224 ;  /* 0x000000b29c0c723c */ /* 0x002fe600000810e0 */
[----:B------:R-:W-:Y:S04]  /*16140*/  STL [R1+0x89c], R51 ;  /* 0x00089c3301007387 */ /* 0x000fe80000100800 */
        /* <DEDUP_REMOVED lines=27> */
[----:B------:R-:W-:Y:S04]  /*16300*/  STL.64 [R1+0x110], R12 ;  /* 0x0001100c01007387 */ /* 0x000fe80000100a00 */
[----:B------:R1:W-:Y:S04]  /*16310*/  STL.64 [R1+0x118], R14 ;  /* 0x0001180e01007387 */ /* 0x0003e80000100a00 */
[----:B------:R-:W-:Y:S04]  /*16320*/  STL.64 [R1+0x150], R8 ;  /* 0x0001500801007387 */ /* 0x000fe80000100a00 */
[----:B------:R4:W-:Y:S01]  /*16330*/  STL.64 [R1+0x158], R10 ;  /* 0x0001580a01007387 */ /* 0x0009e20000100a00 */
[C---:B-1----:R-:W-:Y:S03]  /*16340*/  HMMA.1688.F32.TF32 R12, R128.reuse, R178, R204 ;  /* 0x000000b2800c723c */ /* 0x042fe600000810cc */
[----:B------:R-:W-:Y:S04]  /*16350*/  STL [R1+0x918], R72 ;  /* 0x0009184801007387 */ /* 0x000fe80000100800 */
[----:B------:R-:W-:Y:S01]  /*16360*/  STL.64 [R1+0x1b0], R4 ;  /* 0x0001b00401007387 */ /* 0x000fe20000100a00 */
[C---:B----4-:R-:W-:Y:S03]  /*16370*/  HMMA.1688.F32.TF32 R8, R128.reuse, R170, R208 ;  /* 0x000000aa8008723c */ /* 0x050fe600000810d0 */
[----:B------:R1:W-:Y:S05]  /*16380*/  STL.64 [R1+0x1b8], R6 ;  /* 0x0001b80601007387 */ /* 0x0003ea0000100a00 */
[----:B-1----:R-:W-:Y:S08]  /*16390*/  HMMA.1688.F32.TF32 R4, R128, R166, R132 ;  /* 0x000000a68004723c */ /* 0x002ff00000081084 */
[C---:B------:R-:W-:Y:S08]  /*163a0*/  HMMA.1688.F32.TF32 R128, R64.reuse, R194, R212 ;  /* 0x000000c24080723c */ /* 0x040ff000000810d4 */
[C---:B------:R-:W-:Y:S01]  /*163b0*/  HMMA.1688.F32.TF32 R132, R64.reuse, R178, R196 ;  /* 0x000000b24084723c */ /* 0x040fe200000810c4 */
[----:B------:R-:W-:Y:S04]  /*163c0*/  STL [R1+0x914], R73 ;  /* 0x0009144901007387 */ /* 0x000fe80000100800 */
[----:B------:R-:W-:Y:S04]  /*163d0*/  STL [R1+0x910], R74 ;  /* 0x0009104a01007387 */ /* 0x000fe80000100800 */
[----:B------:R-:W-:Y:S04]  /*163e0*/  STL [R1+0x90c], R75 ;  /* 0x00090c4b01007387 */ /* 0x000fe80000100800 */
[----:B------:R-:W-:Y:S04]  /*163f0*/  STL.64 [R1], R12 ;  /* 0x0000000c01007387 */ /* 0x000fe80000100a00 */
[----:B------:R-:W-:Y:S04]  /*16400*/  STL.64 [R1+0x8], R14 ;  /* 0x0000080e01007387 */ /* 0x000fe80000100a00 */
[----:B------:R-:W4:Y:S04]  /*16410*/  LDL.LU R176, [R1+0x1e0] ;  /* 0x0001e00001b07983 */ /* 0x000f280000300800 */
[----:B------:R-:W-:Y:S04]  /*16420*/  STL.64 [R1+0x130], R8 ;  /* 0x0001300801007387 */ /* 0x000fe80000100a00 */
[----:B------:R-:W-:Y:S04]  /*16430*/  STL.64 [R1+0x138], R10 ;  /* 0x0001380a01007387 */ /* 0x000fe80000100a00 */
[----:B------:R-:W2:Y:S04]  /*16440*/  LDL.LU R168, [R1+0x1dc] ;  /* 0x0001dc0001a87983 */ /* 0x000ea80000300800 */
[----:B------:R-:W-:Y:S04]  /*16450*/  STL.64 [R1+0x180], R4 ;  /* 0x0001800401007387 */ /* 0x000fe80000100a00 */
[----:B------:R1:W-:Y:S04]  /*16460*/  STL.64 [R1+0x188], R6 ;  /* 0x0001880601007387 */ /* 0x0003e80000100a00 */
        /* <DEDUP_REMOVED lines=8> */
[----:B-1----:R-:W2:Y:S01]  /*164f0*/  LDL.LU R6, [R1+0x1f4] ;  /* 0x0001f40001067983 */ /* 0x002ea20000300800 */
[C---:B------:R-:W-:Y:S08]  /*16500*/  HMMA.1688.F32.TF32 R12, R64.reuse, R170, R188 ;  /* 0x000000aa400c723c */ /* 0x040ff000000810bc */
[----:B------:R-:W-:Y:S08]  /*16510*/  HMMA.1688.F32.TF32 R8, R64, R166, R216 ;  /* 0x000000a64008723c */ /* 0x000ff000000810d8 */
[C---:B------:R-:W-:Y:S08]  /*16520*/  HMMA.1688.F32.TF32 R192, R160.reuse, R194, R184 ;  /* 0x000000c2a0c0723c */ /* 0x040ff000000810b8 */
[C---:B------:R-:W-:Y:S08]  /*16530*/  HMMA.1688.F32.TF32 R152, R160.reuse, R178, R180 ;  /* 0x000000b2a098723c */ /* 0x040ff000000810b4 */
[C---:B------:R-:W-:Y:S01]  /*16540*/  HMMA.1688.F32.TF32 R156, R160.reuse, R170, R172 ;  /* 0x000000aaa09c723c */ /* 0x040fe200000810ac */
[----:B------:R1:W-:Y:S07]  /*16550*/  STL.64 [R1+0x90], R12 ;  /* 0x0000900c01007387 */ /* 0x0003ee0000100a00 */
[----:B------:R-:W-:Y:S01]  /*16560*/  HMMA.1688.F32.TF32 R160, R160, R166, R200 ;  /* 0x000000a6a0a0723c */ /* 0x000fe200000810c8 */
[----:B------:R-:W-:Y:S04]  /*16570*/  STL.64 [R1+0x98], R14 ;  /* 0x0000980e01007387 */ /* 0x000fe80000100a00 */
[----:B------:R-:W3:Y:S04]  /*16580*/  LDL R7, [R1+0x674] ;  /* 0x0006740001077983 */ /* 0x000ee80000100800 */
        /* <DEDUP_REMOVED lines=18> */
[----:B-1----:R-:W3:Y:S04]  /*166b0*/  LDL R12, [R1+0x644] ;  /* 0x00064400010c7983 */ /* 0x002ee80000100800 */
[----:B------:R-:W3:Y:S01]  /*166c0*/  LDL R5, [R1+0x66c] ;  /* 0x00066c0001057983 */ /* 0x000ee20000100800 */
[----:B------:R-:W-:-:S03]  /*166d0*/  IMAD.MOV.U32 R125, RZ, RZ, 0x1f ;  /* 0x0000001fff7d7424 */ /* 0x000fc600078e00ff */
[----:B------:R-:W1:Y:S02]  /*166e0*/  S2R R124, SR_TID.X ;  /* 0x00000000007c7919 */ /* 0x000e640000002100 */
[----:B------:R-:W-:Y:S02]  /*166f0*/  IADD3 R125, R125, c[0x0][0x180], RZ ;  /* 0x000060007d7d7a10 */ /* 0x000fe40007ffe0ff */
[----:B------:R-:W1:Y:S02]  /*16700*/  S2R R126, SR_TID.X ;  /* 0x00000000007e7919 */ /* 0x000e640000002100 */
[----:B------:R-:W-:Y:S02]  /*16710*/  SHF.R.S32.HI R3, RZ, 0x1f, R125 ;  /* 0x0000001fff037819 */ /* 0x000fe4000001147d */
[----:B------:R-:W3:Y:S02]  /*16720*/  LDL R11, [R1+0x63c] ;  /* 0x00063c00010b7983 */ /* 0x000ee40000100800 */
[----:B------:R-:W-:-:S02]  /*16730*/  LEA.HI R3, R3, R125, RZ, 0x5 ;  /* 0x0000007d03037211 */ /* 0x000fc400078f28ff */
[----:B------:R-:W3:Y:S02]  /*16740*/  LDL R10, [R1+0x664] ;  /* 0x00066400010a7983 */ /* 0x000ee40000100800 */
[----:B------:R-:W-:-:S04]  /*16750*/  SHF.R.S32.HI R3, RZ, 0x5, R3 ;  /* 0x00000005ff037819 */ /* 0x000fc80000011403 */
[----:B------:R-:W-:Y:S01]  /*16760*/  IADD3 R3, R3, -0x2, RZ ;  /* 0xfffffffe03037810 */ /* 0x000fe20007ffe0ff */
[----:B------:R-:W-:Y:S03]  /*16770*/  BAR.SYNC.DEFER_BLOCKING 0x0 ;  /* 0x0000000000007b1d */ /* 0x000fe60000010000 */
[----:B------:R-:W-:-:S03]  /*16780*/  ISETP.LE.AND P0, PT, R3, UR4, PT ;  /* 0x0000000403007c0c */ /* 0x000fc6000bf03270 */
[----:B------:R-:W1:Y:S02]  /*16790*/  S2R R3, SR_TID.X ;  /* 0x0000000000037919 */ /* 0x000e640000002100 */
[----:B-1----:R-:W-:-:S04]  /*167a0*/  SHF.R.U32.HI R4, RZ, 0x6, R124 ;  /* 0x00000006ff047819 */ /* 0x002fc8000001167c */
[----:B------:R-:W-:Y:S02]  /*167b0*/  SGXT.U32 R4, R4, 0x1 ;  /* 0x000000010404781a */ /* 0x000fe40000000000 */
[----:B------:R-:W-:-:S04]  /*167c0*/  SHF.R.U32.HI R125, RZ, 0x6, R3 ;  /* 0x00000006ff7d7819 */ /* 0x000fc80000011603 */
[----:B------:R-:W-:-:S05]  /*167d0*/  SGXT.U32 R125, R125, 0x1 ;  /* 0x000000017d7d781a */ /* 0x000fca0000000000 */
[C---:B------:R-:W-:Y:S02]  /*167e0*/  IMAD R8, R125.reuse, c[0x0][0x188], RZ ;  /* 0x000062007d087a24 */ /* 0x040fe400078e02ff */
[----:B------:R-:W-:-:S03]  /*167f0*/  IMAD R3, R125, c[0x0][0x188], RZ ;  /* 0x000062007d037a24 */ /* 0x000fc600078e02ff */
[----:B------:R-:W-:Y:S02]  /*16800*/  SHF.R.S32.HI R8, RZ, 0x1f, R8 ;  /* 0x0000001fff087819 */ /* 0x000fe40000011408 */
[----:B------:R-:W-:Y:S01]  /*16810*/  ISETP.GE.AND P1, PT, R4, UR5, PT ;  /* 0x0000000504007c0c */ /* 0x000fe2000bf26270 */
[----:B------:R-:W-:Y:S01]  /*16820*/  IMAD.SHL.U32 R3, R3, 0x4, RZ ;  /* 0x0000000403037824 */ /* 0x000fe200078e00ff */
[----:B------:R-:W-:Y:S02]  /*16830*/  SHF.R.S32.HI R9, RZ, 0x6, R126 ;  /* 0x00000006ff097819 */ /* 0x000fe4000001147e */
[----:B------:R-:W-:Y:S02]  /*16840*/  SEL R65, RZ, 0x4, P1 ;  /* 0x00000004ff417807 */ /* 0x000fe40000800000 */
[----:B------:R-:W-:Y:S02]  /*16850*/  SGXT R9, R9, 0x1 ;  /* 0x000000010909781a */ /* 0x000fe40000000200 */
[----:B------:R-:W-:-:S04]  /*16860*/  SEL R65, R65, RZ, !P0 ;  /* 0x000000ff41417207 */ /* 0x000fc80004000000 */
[----:B------:R-:W-:Y:S02]  /*16870*/  ISETP.NE.U32.AND P2, PT, R65, RZ, PT ;  /* 0x000000ff4100720c */ /* 0x000fe40003f45070 */
[----:B----4-:R-:W-:Y:S02]  /*16880*/  IADD3 R66, P3, R3, R176, RZ ;  /* 0x000000b003427210 */ /* 0x010fe40007f7e0ff */
[----:B--2---:R-:W-:Y:S01]  /*16890*/  IADD3 R64, R6, 0x1, RZ ;  /* 0x0000000106407810 */ /* 0x004fe20007ffe0ff */
[----:B------:R-:W-:-:S05]  /*168a0*/  IMAD R6, R125, c[0x0][0x188], RZ ;  /* 0x000062007d067a24 */ /* 0x000fca00078e02ff */
[----:B------:R-:W-:Y:S02]  /*168b0*/  SHF.L.U64.HI R6, R6, 0x2, R8 ;  /* 0x0000000206067819 */ /* 0x000fe40000010208 */
[----:B------:R-:W-:Y:S02]  /*168c0*/  LOP3.LUT R8, R126, 0x3f, RZ, 0xc0, !PT ;  /* 0x0000003f7e087812 */ /* 0x000fe400078ec0ff */
[----:B------:R-:W-:Y:S02]  /*168d0*/  SHF.R.U32.HI R125, RZ, 0x6, R126 ;  /* 0x00000006ff7d7819 */ /* 0x000fe4000001167e */
[----:B------:R-:W-:Y:S01]  /*168e0*/  ISETP.GT.AND P1, PT, R64, 0x1, PT ;  /* 0x000000014000780c */ /* 0x000fe20003f24270 */
[----:B------:R-:W-:Y:S01]  /*168f0*/  IMAD.SHL.U32 R8, R8, 0x4, RZ ;  /* 0x0000000408087824 */ /* 0x000fe200078e00ff */
[----:B------:R-:W-:Y:S02]  /*16900*/  SGXT.U32 R125, R125, 0x1 ;  /* 0x000000017d7d781a */ /* 0x000fe40000000000 */
[----:B------:R-:W-:-:S02]  /*16910*/  SEL R3, R64, RZ, !P1 ;  /* 0x000000ff40037207 */ /* 0x000fc40004800000 */
[----:B------:R-:W-:Y:S01]  /*16920*/  LOP3.LUT R8, R8, 0x120, R9, 0x78, !PT ;  /* 0x0000012008087812 */ /* 0x000fe200078e7809 */
[----:B------:R-:W-:Y:S01]  /*16930*/  IMAD.X R67, R168, 0x1, R6, P3 ;  /* 0x00000001a8437824 */ /* 0x000fe200018e0606 */
[----:B------:R-:W-:Y:S01]  /*16940*/  LOP3.LUT R6, R125, 0x4, RZ, 0xfc, !PT ;  /* 0x000000047d067812 */ /* 0x000fe200078efcff */
[----:B------:R-:W-:Y:S02]  /*16950*/  STL [R1+0x1f4], R3 ;  /* 0x0001f40301007387 */ /* 0x000fe40000100800 */
[----:B------:R-:W-:Y:S02]  /*16960*/  IMAD R64, R3, 0x2000, R8 ;  /* 0x0000200003407824 */ /* 0x000fe400078e0208 */
[----:B------:R-:W1:Y:S04]  /*16970*/  S2R R125, SR_TID.X ;  /* 0x00000000007d7919 */ /* 0x000e680000002100 */
[----:B------:R-:W2:Y:S04]  /*16980*/  LDL R9, [R1+0x634] ;  /* 0x0006340001097983 */ /* 0x000ea80000100800 */
[----:B------:R-:W4:Y:S01]  /*16990*/  LDL R8, [R1+0x65c] ;  /* 0x00065c0001087983 */ /* 0x000f220000100800 */
[----:B------:R-:W-:-:S03]  /*169a0*/  ISETP.GE.AND P1, PT, R6, UR5, PT ;  /* 0x0000000506007c0c */ /* 0x000fc6000bf26270 */
[----:B------:R-:W4:Y:S01]  /*169b0*/  LDL R6, [R1+0x62c] ;  /* 0x00062c0001067983 */ /* 0x000f220000100800 */
[----:B------:R-:W-:-:S03]  /*169c0*/  SEL R65, RZ, 0x4, P1 ;  /* 0x00000004ff417807 */ /* 0x000fc60000800000 */
[----:B------:R-:W-:Y:S01]  /*169d0*/  @!PT LDS RZ, [RZ] ;  /* 0x00000000fffff984 */ /* 0x000fe20000000800 */
[----:B------:R-:W-:Y:S01]  /*169e0*/  @!PT LDS RZ, [RZ] ;  /* 0x00000000fffff984 */ /* 0x000fe20000000800 */
[----:B------:R-:W-:Y:S01]  /*169f0*/  @!PT LDS RZ, [RZ] ;  /* 0x00000000fffff984 */ /* 0x000fe20000000800 */
[----:B------:R1:W-:Y:S02]  /*16a00*/  LDGSTS.E [R64+0x20000], [R66.64], P2 ;  /* 0x2000000042407fae */ /* 0x0003e40009121846 */
[----:B-1----:R-:W-:-:S04]  /*16a10*/  SHF.R.U32.HI R125, RZ, 0x6, R125 ;  /* 0x00000006ff7d7819 */ /* 0x002fc8000001167d */
[----:B------:R-:W-:-:S04]  /*16a20*/  SGXT.U32 R125, R125, 0x1 ;  /* 0x000000017d7d781a */ /* 0x000fc80000000000 */
[----:B------:R-:W-:-:S04]  /*16a30*/  LOP3.LUT R13, R125, 0x8, RZ, 0xfc, !PT ;  /* 0x000000087d0d7812 */ /* 0x000fc800078efcff */
[----:B------:R-:W-:Y:S02]  /*16a40*/  ISETP.GE.AND P1, PT, R13, UR5, PT ;  /* 0x000000050d007c0c */ /* 0x000fe4000bf26270 */
[----:B------:R-:W-:Y:S01]  /*16a50*/  SEL R65, R65, RZ, !P0 ;  /* 0x000000ff41417207 */ /* 0x000fe20004000000 */
[----:B------:R-:W1:Y:S01]  /*16a60*/  S2R R125, SR_TID.X ;  /* 0x00000000007d7919 */ /* 0x000e620000002100 */
[----:B------:R-:W-:Y:S02]  /*16a70*/  SEL R66, RZ, 0x4, P1 ;  /* 0x00000004ff427807 */ /* 0x000fe40000800000 */
[----:B------:R-:W-:Y:S01]  /*16a80*/  ISETP.NE.U32.AND P1, PT, R65, RZ, PT ;  /* 0x000000ff4100720c */ /* 0x000fe20003f25070 */
[----:B------:R-:W4:Y:S01]  /*16a90*/  LDL R13, [R1+0x670] ;  /* 0x00067000010d7983 */ /* 0x000f220000100800 */
[----:B------:R-:W-:Y:S02]  /*16aa0*/  SEL R65, R66, RZ, !P0 ;  /* 0x000000ff42417207 */ /* 0x000fe40004000000 */
[----:B---3--:R-:W-:-:S02]  /*16ab0*/  IADD3 R66, P3, R7, R176, RZ ;  /* 0x000000b007427210 */ /* 0x008fc40007f7e0ff */
[----:B------:R-:W3:Y:S03]  /*16ac0*/  LDL R7, [R1+0x654] ;  /* 0x0006540001077983 */ /* 0x000ee60000100800 */
[----:B------:R-:W-:Y:S01]  /*16ad0*/  IMAD.X R67, R168, 0x1, R12, P3 ;  /* 0x00000001a8437824 */ /* 0x000fe200018e060c */
[----:B------:R-:W-:-:S04]  /*16ae0*/  IADD3 R164, P3, R5, R176, RZ ;  /* 0x000000b005a47210 */ /* 0x000fc80007f7e0ff */
[----:B------:R1:W-:Y:S04]  /*16af0*/  LDGSTS.E [R64+0x20400], [R66.64], P1 ;  /* 0x2040000042407fae */ /* 0x0003e80008921846 */
[----:B------:R-:W3:Y:S01]  /*16b00*/  LDL R5, [R1+0x624] ;  /* 0x0006240001057983 */ /* 0x000ee20000100800 */
[----:B-1----:R-:W-:-:S04]  /*16b10*/  SHF.R.U32.HI R125, RZ, 0x6, R125 ;  /* 0x00000006ff7d7819 */ /* 0x002fc8000001167d */
[----:B------:R-:W-:-:S04]  /*16b20*/  SGXT.U32 R125, R125, 0x1 ;  /* 0x000000017d7d781a */ /* 0x000fc80000000000 */
[C---:B------:R-:W-:Y:S01]  /*16b30*/  LOP3.LUT R12, R125.reuse, 0xc, RZ, 0xfc, !PT ;  /* 0x0000000c7d0c7812 */ /* 0x040fe200078efcff */
[----:B------:R-:W-:Y:S01]  /*16b40*/  IMAD.X R165, R168, 0x1, R11, P3 ;  /* 0x00000001a8a57824 */ /* 0x000fe200018e060b */
[----:B------:R-:W-:Y:S02]  /*16b50*/  LOP3.LUT R11, R125, 0x10, RZ, 0xfc, !PT ;  /* 0x000000107d0b7812 */ /* 0x000fe400078efcff */
[----:B------:R-:W-:Y:S02]  /*16b60*/  ISETP.GE.AND P1, PT, R12, UR5, PT ;  /* 0x000000050c007c0c */ /* 0x000fe4000bf26270 */
[----:B------:R-:W-:Y:S01]  /*16b70*/  ISETP.NE.U32.AND P2, PT, R65, RZ, PT ;  /* 0x000000ff4100720c */ /* 0x000fe20003f45070 */
[----:B------:R-:W1:Y:S01]  /*16b80*/  S2R R125, SR_TID.X ;  /* 0x00000000007d7919 */ /* 0x000e620000002100 */
[----:B------:R-:W-:Y:S02]  /*16b90*/  SEL R65, RZ, 0x4, P1 ;  /* 0x00000004ff417807 */ /* 0x000fe40000800000 */
[----:B------:R-:W-:Y:S01]  /*16ba0*/  ISETP.GE.AND P1, PT, R11, UR5, PT ;  /* 0x000000050b007c0c */ /* 0x000fe2000bf26270 */
[----:B------:R-:W3:Y:S01]  /*16bb0*/  LDL R12, [R1+0x668] ;  /* 0x00066800010c7983 */ /* 0x000ee20000100800 */
[----:B------:R-:W-:-:S02]  /*16bc0*/  SEL R65, R65, RZ, !P0 ;  /* 0x000000ff41417207 */ /* 0x000fc40004000000 */
[----:B------:R-:W-:Y:S01]  /*16bd0*/  SEL R66, RZ, 0x4, P1 ;  /* 0x00000004ff427807 */ /* 0x000fe20000800000 */
[----:B------:R-:W3:Y:S01]  /*16be0*/  LDL R11, [R1+0x638] ;  /* 0x00063800010b7983 */ /* 0x000ee20000100800 */
[----:B------:R-:W-:Y:S02]  /*16bf0*/  ISETP.NE.U32.AND P1, PT, R65, RZ, PT ;  /* 0x000000ff4100720c */ /* 0x000fe40003f25070 */
[----:B------:R-:W-:Y:S01]  /*16c00*/  SEL R65, R66, RZ, !P0 ;  /* 0x000000ff42417207 */ /* 0x000fe20004000000 */
[----:B------:R4:W-:Y:S01]  /*16c10*/  LDGSTS.E [R64+0x20800], [R164.64], P2 ;  /* 0x20800000a4407fae */ /* 0x0009e20009121846 */
[----:B------:R-:W-:Y:S02]  /*16c20*/  IADD3 R66, P3, R10, R176, RZ ;  /* 0x000000b00a427210 */ /* 0x000fe40007f7e0ff */
[----:B-1----:R-:W-:Y:S01]  /*16c30*/  SHF.R.U32.HI R126, RZ, 0x6, R125 ;  /* 0x00000006ff7e7819 */ /* 0x002fe2000001167d */
[----:B------:R-:W3:Y:S03]  /*16c40*/  LDL R10, [R1+0x660] ;  /* 0x00066000010a7983 */ /* 0x000ee60000100800 */
[----:B------:R-:W-:-:S02]  /*16c50*/  SGXT.U32 R126, R126, 0x1 ;  /* 0x000000017e7e781a */ /* 0x000fc40000000000 */
[----:B------:R-:W-:Y:S01]  /*16c60*/  ISETP.NE.U32.AND P2, PT, R65, RZ, PT ;  /* 0x000000ff4100720c */ /* 0x000fe20003f45070 */
[----:B--2---:R-:W-:Y:S02]  /*16c70*/  IMAD.X R67, R168, 0x1, R9, P3 ;  /* 0x00000001a8437824 */ /* 0x004fe400018e0609 */
[----:B------:R-:W2:Y:S01]  /*16c80*/  LDL R9, [R1+0x630] ;  /* 0x0006300001097983 */ /* 0x000ea20000100800 */
[----:B----4-:R-:W-:-:S03]  /*16c90*/  IADD3 R164, P3, R8, R176, RZ ;  /* 0x000000b008a47210 */ /* 0x010fc60007f7e0ff */
[----:B------:R1:W-:Y:S02]  /*16ca0*/  LDGSTS.E [R64+0x20c00], [R66.64], P1 ;  /* 0x20c0000042407fae */ /* 0x0003e40008921846 */
[----:B------:R-:W-:Y:S02]  /*16cb0*/  IMAD.X R165, R168, 0x1, R6, P3 ;  /* 0x00000001a8a57824 */ /* 0x000fe400018e0606 */
[----:B------:R-:W4:Y:S01]  /*16cc0*/  LDL R6, [R1+0x648] ;  /* 0x0006480001067983 */ /* 0x000f220000100800 */
[----:B------:R-:W-:Y:S02]  /*16cd0*/  LOP3.LUT R8, R126, 0x14, RZ, 0xfc, !PT ;  /* 0x000000147e087812 */ /* 0x000fe400078efcff */
[--C-:B------:R-:W-:Y:S01]  /*16ce0*/  SHF.R.U32.HI R126, RZ, 0x6, R125.reuse ;  /* 0x00000006ff7e7819 */ /* 0x100fe2000001167d */
[----:B------:R1:W-:Y:S01]  /*16cf0*/  LDGSTS.E [R64+0x21000], [R164.64], P2 ;  /* 0x21000000a4407fae */ /* 0x0003e20009121846 */
[----:B------:R-:W-:Y:S02]  /*16d00*/  SHF.R.U32.HI R125, RZ, 0x6, R125 ;  /* 0x00000006ff7d7819 */ /* 0x000fe4000001167d */
[----:B------:R-:W-:-:S02]  /*16d10*/  SGXT.U32 R126, R126, 0x1 ;  /* 0x000000017e7e781a */ /* 0x000fc40000000000 */
[----:B------:R-:W-:Y:S02]  /*16d20*/  ISETP.GE.AND P1, PT, R8, UR5, PT ;  /* 0x0000000508007c0c */ /* 0x000fe4000bf26270 */
[----:B------:R-:W-:Y:S02]  /*16d30*/  LOP3.LUT R8, R126, 0x18, RZ, 0xfc, !PT ;  /* 0x000000187e087812 */ /* 0x000fe400078efcff */
[----:B------:R-:W-:Y:S02]  /*16d40*/  SGXT.U32 R125, R125, 0x1 ;  /* 0x000000017d7d781a */ /* 0x000fe40000000000 */
[----:B------:R-:W-:Y:S02]  /*16d50*/  SEL R65, RZ, 0x4, P1 ;  /* 0x00000004ff417807 */ /* 0x000fe40000800000 */
[----:B------:R-:W-:Y:S02]  /*16d60*/  ISETP.GE.AND P1, PT, R8, UR5, PT ;  /* 0x0000000508007c0c */ /* 0x000fe4000bf26270 */
[----:B------:R-:W-:-:S02]  /*16d70*/  LOP3.LUT R8, R125, 0x1c, RZ, 0xfc, !PT ;  /* 0x0000001c7d087812 */ /* 0x000fc400078efcff */
[----:B------:R-:W-:Y:S02]  /*16d80*/  SEL R65, R65, RZ, !P0 ;  /* 0x000000ff41417207 */ /* 0x000fe40004000000 */
[----:B-1----:R-:W-:Y:S02]  /*16d90*/  SEL R66, RZ, 0x4, P1 ;  /* 0x00000004ff427807 */ /* 0x002fe40000800000 */
[----:B------:R-:W-:Y:S02]  /*16da0*/  ISETP.GE.AND P1, PT, R8, UR5, PT ;  /* 0x0000000508007c0c */ /* 0x000fe4000bf26270 */
[----:B------:R-:W-:Y:S02]  /*16db0*/  ISETP.NE.U32.AND P2, PT, R65, RZ, PT ;  /* 0x000000ff4100720c */ /* 0x000fe40003f45070 */
[----:B------:R-:W-:Y:S02]  /*16dc0*/  SEL R65, R66, RZ, !P0 ;  /* 0x000000ff42417207 */ /* 0x000fe40004000000 */
[----:B------:R-:W-:-:S02]  /*16dd0*/  SEL R67, RZ, 0x4, P1 ;  /* 0x00000004ff437807 */ /* 0x000fc40000800000 */
[----:B---3--:R-:W-:Y:S02]  /*16de0*/  IADD3 R66, P3, R7, R176, RZ ;  /* 0x000000b007427210 */ /* 0x008fe40007f7e0ff */
[----:B------:R-:W-:Y:S02]  /*16df0*/  ISETP.NE.U32.AND P1, PT, R65, RZ, PT ;  /* 0x000000ff4100720c */ /* 0x000fe40003f25070 */
[----:B------:R-:W-:Y:S01]  /*16e00*/  SEL R65, R67, RZ, !P0 ;  /* 0x000000ff43417207 */ /* 0x000fe20004000000 */
[----:B------:R-:W-:Y:S02]  /*16e10*/  IMAD.X R67, R168, 0x1, R5, P3 ;  /* 0x00000001a8437824 */ /* 0x000fe400018e0605 */
[----:B------:R-:W3:Y:S04]  /*16e20*/  LDL R5, [R1+0x640] ;  /* 0x0006400001057983 */ /* 0x000ee80000100800 */
[----:B------:R-:W1:Y:S04]  /*16e30*/  S2R R125, SR_TID.X ;  /* 0x00000000007d7919 */ /* 0x000e680000002100 */
[----:B------:R1:W-:Y:S02]  /*16e40*/  LDGSTS.E [R64+0x21400], [R66.64], P2 ;  /* 0x2140000042407fae */ /* 0x0003e40009121846 */
[----:B-1----:R-:W-:-:S04]  /*16e50*/  SHF.R.U32.HI R126, RZ, 0x6, R125 ;  /* 0x00000006ff7e7819 */ /* 0x002fc8000001167d */
[----:B------:R-:W-:-:S04]  /*16e60*/  SGXT.U32 R126, R126, 0x1 ;  /* 0x000000017e7e781a */ /* 0x000fc80000000000 */
[----:B------:R-:W-:Y:S02]  /*16e70*/  LOP3.LUT R7, R126, 0x18, RZ, 0xfc, !PT ;  /* 0x000000187e077812 */ /* 0x000fe400078efcff */
[----:B------:R-:W-:Y:S01]  /*16e80*/  SHF.R.U32.HI R126, RZ, 0x6, R125 ;  /* 0x00000006ff7e7819 */ /* 0x000fe2000001167d */
[----:B------:R-:W-:Y:S02]  /*16e90*/  IMAD.MOV.U32 R66, RZ, RZ, R176 ;  /* 0x000000ffff427224 */ /* 0x000fe400078e00b0 */
[----:B------:R-:W-:Y:S01]  /*16ea0*/  IMAD R7, R7, c[0x0][0x188], RZ ;  /* 0x0000620007077a24 */ /* 0x000fe200078e02ff */
[----:B------:R-:W-:Y:S01]  /*16eb0*/  SGXT.U32 R126, R126, 0x1 ;  /* 0x000000017e7e781a */ /* 0x000fe20000000000 */
[----:B------:R-:W-:-:S04]  /*16ec0*/  IMAD.MOV.U32 R67, RZ, RZ, R168 ;  /* 0x000000ffff437224 */ /* 0x000fc800078e00a8 */
[----:B------:R-:W-:Y:S01]  /*16ed0*/  IMAD.WIDE R164, R7, 0x4, R66 ;  /* 0x0000000407a47825 */ /* 0x000fe200078e0242 */
[----:B------:R-:W-:Y:S02]  /*16ee0*/  LOP3.LUT R7, R126, 0x1c, RZ, 0xfc, !PT ;  /* 0x0000001c7e077812 */ /* 0x000fe400078efcff */
[--C-:B------:R-:W-:Y:S02]  /*16ef0*/  SHF.R.U32.HI R126, RZ, 0x6, R125.reuse ;  /* 0x00000006ff7e7819 */ /* 0x100fe4000001167d */
[----:B------:R1:W-:Y:S01]  /*16f00*/  LDGSTS.E [R64+0x21800], [R164.64], P1 ;  /* 0x21800000a4407fae */ /* 0x0003e20008921846 */
[----:B------:R-:W-:Y:S01]  /*16f10*/  IMAD R7, R7, c[0x0][0x188], RZ ;  /* 0x0000620007077a24 */ /* 0x000fe200078e02ff */
[----:B------:R-:W-:Y:S02]  /*16f20*/  SGXT.U32 R126, R126, 0x1 ;  /* 0x000000017e7e781a */ /* 0x000fe40000000000 */
[----:B------:R-:W-:-:S04]  /*16f30*/  SHF.R.U32.HI R125, RZ, 0x6, R125 ;  /* 0x00000006ff7d7819 */ /* 0x000fc8000001167d */
[----:B------:R-:W-:Y:S01]  /*16f40*/  SGXT.U32 R125, R125, 0x1 ;  /* 0x000000017d7d781a */ /* 0x000fe20000000000 */
[----:B-1----:R-:W-:Y:S01]  /*16f50*/  IMAD.WIDE R164, R7, 0x4, R66 ;  /* 0x0000000407a47825 */ /* 0x002fe200078e0242 */
[----:B------:R-:W-:Y:S02]  /*16f60*/  LOP3.LUT R7, R126, 0x2, RZ, 0xfc, !PT ;  /* 0x000000027e077812 */ /* 0x000fe400078efcff */
[----:B------:R-:W1:Y:S01]  /*16f70*/  S2R R126, SR_TID.X ;  /* 0x00000000007e7919 */ /* 0x000e620000002100 */
[----:B------:R-:W-:Y:S01]  /*16f80*/  ISETP.NE.U32.AND P3, PT, R65, RZ, PT ;  /* 0x000000ff4100720c */ /* 0x000fe20003f65070 */
[----:B------:R-:W-:Y:S01]  /*16f90*/  IMAD R8, R125, c[0x0][0x188], RZ ;  /* 0x000062007d087a24 */ /* 0x000fe200078e02ff */
[----:B------:R-:W-:Y:S01]  /*16fa0*/  ISETP.GE.AND P1, PT, R7, UR5, PT ;  /* 0x0000000507007c0c */ /* 0x000fe2000bf26270 */
[----:B------:R-:W-:-:S04]  /*16fb0*/  IMAD.MOV.U32 R7, RZ, RZ, c[0x0][0x188] ;  /* 0x00006200ff077624 */ /* 0x000fc800078e00ff */
[----:B------:R-:W-:Y:S01]  /*16fc0*/  IMAD R7, R7, 0x2, R8 ;  /* 0x0000000207077824 */ /* 0x000fe200078e0208 */
[----:B------:R-:W2:Y:S03]  /*16fd0*/  S2R R125, SR_TID.X ;  /* 0x00000000007d7919 */ /* 0x000ea60000002100 */
[----:B------:R-:W-:Y:S01]  /*16fe0*/  IMAD.SHL.U32 R7, R7, 0x4, RZ ;  /* 0x0000000407077824 */ /* 0x000fe200078e00ff */
[----:B------:R-:W3:Y:S04]  /*16ff0*/  LDL R8, [R1+0x658] ;  /* 0x0006580001087983 */ /* 0x000ee80000100800 */
[----:B------:R1:W-:Y:S02]  /*17000*/  LDGSTS.E [R64+0x21c00], [R164.64], P3 ;  /* 0x21c00000a4407fae */ /* 0x0003e40009921846 */
[----:B-1----:R-:W-:-:S02]  /*17010*/  IADD3 R164, P2, R7, R176, RZ ;  /* 0x000000b007a47210 */ /* 0x002fc40007f5e0ff */
[----:B------:R-:W-:-:S04]  /*17020*/  SHF.R.S32.HI R7, RZ, 0x6, R126 ;  /* 0x00000006ff077819 */ /* 0x000fc8000001147e */
[----:B------:R-:W-:Y:S02]  /*17030*/  SGXT R7, R7, 0x1 ;  /* 0x000000010707781a */ /* 0x000fe40000000200 */
[----:B------:R-:W-:-:S04]  /*17040*/  SEL R64, RZ, 0x4, P1 ;  /* 0x00000004ff407807 */ /* 0x000fc80000800000 */
[----:B------:R-:W-:-:S04]  /*17050*/  SEL R64, R64, RZ, !P0 ;  /* 0x000000ff40407207 */ /* 0x000fc80004000000 */
[----:B------:R-:W-:Y:S01]  /*17060*/  ISETP.NE.U32.AND P1, PT, R64, RZ, PT ;  /* 0x000000ff4000720c */ /* 0x000fe20003f25070 */
[----:B----4-:R-:W-:Y:S01]  /*17070*/  IMAD.X R165, R168, 0x1, R6, P2 ;  /* 0x00000001a8a57824 */ /* 0x010fe200010e0606 */
[----:B------:R-:W-:-:S05]  /*17080*/  LOP3.LUT R6, R126, 0x3f, RZ, 0xc0, !PT ;  /* 0x0000003f7e067812 */ /* 0x000fca00078ec0ff */
[----:B------:R-:W-:-:S05]  /*17090*/  IMAD.SHL.U32 R6, R6, 0x4, RZ ;  /* 0x0000000406067824 */ /* 0x000fca00078e00ff */
[----:B------:R-:W-:Y:S02]  /*170a0*/  LOP3.LUT R6, R6, 0x120, R7, 0x78, !PT ;  /* 0x0000012006067812 */ /* 0x000fe400078e7807 */
[----:B------:R-:W4:Y:S01]  /*170b0*/  LDL R7, [R1+0x628] ;  /* 0x0006280001077983 */ /* 0x000f220000100800 */
[--C-:B--2---:R-:W-:Y:S02]  /*170c0*/  SHF.R.U32.HI R126, RZ, 0x6, R125.reuse ;  /* 0x00000006ff7e7819 */ /* 0x104fe4000001167d */
[----:B------:R-:W-:Y:S02]  /*170d0*/  LOP3.LUT R6, R6, 0x40, RZ, 0x3c, !PT ;  /* 0x0000004006067812 */ /* 0x000fe400078e3cff */
[----:B------:R-:W-:Y:S02]  /*170e0*/  SGXT.U32 R126, R126, 0x1 ;  /* 0x000000017e7e781a */ /* 0x000fe40000000000 */
[----:B------:R-:W-:Y:S01]  /*170f0*/  SHF.R.U32.HI R125, RZ, 0x6, R125 ;  /* 0x00000006ff7d7819 */ /* 0x000fe2000001167d */
[----:B------:R-:W-:Y:S01]  /*17100*/  IMAD R64, R3, 0x2000, R6 ;  /* 0x0000200003407824 */ /* 0x000fe200078e0206 */
[----:B------:R-:W-:-:S02]  /*17110*/  LOP3.LUT R6, R126, 0x6, RZ, 0xfc, !PT ;  /* 0x000000067e067812 */ /* 0x000fc400078efcff */
[----:B------:R-:W-:Y:S02]  /*17120*/  SGXT.U32 R125, R125, 0x1 ;  /* 0x000000017d7d781a */ /* 0x000fe40000000000 */
[----:B------:R1:W-:Y:S01]  /*17130*/  LDGSTS.E [R64+0x20200], [R164.64], P1 ;  /* 0x20200000a4407fae */ /* 0x0003e20008921846 */
[----:B------:R-:W-:Y:S02]  /*17140*/  ISETP.GE.AND P1, PT, R6, UR5, PT ;  /* 0x0000000506007c0c */ /* 0x000fe4000bf26270 */
[----:B------:R-:W-:Y:S02]  /*17150*/  LOP3.LUT R6, R125, 0xa, RZ, 0xfc, !PT ;  /* 0x0000000a7d067812 */ /* 0x000fe400078efcff */
[----:B------:R-:W-:Y:S02]  /*17160*/  SEL R65, RZ, 0x4, P1 ;  /* 0x00000004ff417807 */ /* 0x000fe40000800000 */
[----:B------:R-:W-:Y:S02]  /*17170*/  ISETP.GE.AND P1, PT, R6, UR5, PT ;  /* 0x0000000506007c0c */ /* 0x000fe4000bf26270 */
[----:B------:R-:W2:Y:S01]  /*17180*/  LDL R6, [R1+0x650] ;  /* 0x0006500001067983 */ /* 0x000ea20000100800 */
[----:B-1----:R-:W-:-:S05]  /*17190*/  IADD3 R164, P3, R13, R176, RZ ;  /* 0x000000b00da47210 */ /* 0x002fca0007f7e0ff */
[----:B---3--:R-:W-:Y:S02]  /*171a0*/  IMAD.X R165, R168, 0x1, R5, P3 ;  /* 0x00000001a8a57824 */ /* 0x008fe400018e0605 */
[----:B------:R-:W3:Y:S04]  /*171b0*/  LDL R5, [R1+0x620] ;  /* 0x0006200001057983 */ /* 0x000ee80000100800 */
[----:B------:R-:W-:Y:S04]  /*171c0*/  STL [R1+0x97c], R176 ;  /* 0x00097cb001007387 */ /* 0x000fe80000100800 */
[----:B------:R-:W3:Y:S04]  /*171d0*/  LDL.LU R166, [R1+0x5f8] ;  /* 0x0005f80001a67983 */ /* 0x000ee80000300800 */
[----:B------:R1:W-:Y:S04]  /*171e0*/  STL [R1+0x980], R168 ;  /* 0x000980a801007387 */ /* 0x0003e80000100800 */
[----:B------:R-:W3:Y:S04]  /*171f0*/  LDL.LU R173, [R1+0x5fc] ;  /* 0x0005fc0001ad7983 */ /* 0x000ee80000300800 */
[----:B------:R-:W1:Y:S01]  /*17200*/  S2R R125, SR_TID.X ;  /* 0x00000000007d7919 */ /* 0x000e620000002100 */
[----:B------:R-:W-:-:S02]  /*17210*/  SEL R65, R65, RZ, !P0 ;  /* 0x000000ff41417207 */ /* 0x000fc40004000000 */
[----:B------:R-:W-:Y:S01]  /*17220*/  LOP3.LUT R4, R4, 0x1e, RZ, 0xfc, !PT ;  /* 0x0000001e04047812 */ /* 0x000fe200078efcff */
[----:B------:R-:W3:Y:S01]  /*17230*/  LDL.LU R167, [R1+0x5e8] ;  /* 0x0005e80001a77983 */ /* 0x000ee20000300800 */
[----:B------:R-:W-:Y:S02]  /*17240*/  ISETP.NE.U32.AND P2, PT, R65, RZ, PT ;  /* 0x000000ff4100720c */ /* 0x000fe40003f45070 */
[----:B------:R-:W-:Y:S02]  /*17250*/  SEL R65, RZ, 0x4, P1 ;  /* 0x00000004ff417807 */ /* 0x000fe40000800000 */
[----:B-1----:R-:W-:-:S09]  /*17260*/  SHF.R.U32.HI R125, RZ, 0x6, R125 ;  /* 0x00000006ff7d7819 */ /* 0x002fd2000001167d */
[----:B------:R1:W-:Y:S01]  /*17270*/  LDGSTS.E [R64+0x20600], [R164.64], P2 ;  /* 0x20600000a4407fae */ /* 0x0003e20009121846 */
[----:B------:R-:W-:Y:S01]  /*17280*/  SEL R65, R65, RZ, !P0 ;  /* 0x000000ff41417207 */ /* 0x000fe20004000000 */
[----:B------:R-:W-:Y:S02]  /*17290*/  IMAD R4, R4, c[0x0][0x188], RZ ;  /* 0x0000620004047a24 */ /* 0x000fe400078e02ff */
[----:B------:R-:W3:Y:S01]  /*172a0*/  LDL.LU R179, [R1+0x5ec] ;  /* 0x0005ec0001b37983 */ /* 0x000ee20000300800 */
[----:B------:R-:W-:Y:S02]  /*172b0*/  ISETP.NE.U32.AND P1, PT, R65, RZ, PT ;  /* 0x000000ff4100720c */ /* 0x000fe40003f25070 */
[----:B------:R-:W-:Y:S01]  /*172c0*/  SGXT.U32 R125, R125, 0x1 ;  /* 0x000000017d7d781a */ /* 0x000fe20000000000 */
[----:B------:R-:W3:Y:S01]  /*172d0*/  LDL.LU R170, [R1+0x5d8] ;  /* 0x0005d80001aa7983 */ /* 0x000ee20000300800 */
[----:B-1----:R-:W-:-:S03]  /*172e0*/  IADD3 R164, P2, R12, R176, RZ ;  /* 0x000000b00ca47210 */ /* 0x002fc60007f5e0ff */
[----:B------:R-:W3:Y:S01]  /*172f0*/  LDL.LU R183, [R1+0x5dc] ;  /* 0x0005dc0001b77983 */ /* 0x000ee20000300800 */
[C---:B------:R-:W-:Y:S01]  /*17300*/  LOP3.LUT R12, R125.reuse, 0xe, RZ, 0xfc, !PT ;  /* 0x0000000e7d0c7812 */ /* 0x040fe200078efcff */
[----:B------:R-:W-:Y:S01]  /*17310*/  IMAD.X R165, R168, 0x1, R11, P2 ;  /* 0x00000001a8a57824 */ /* 0x000fe200010e060b */
[----:B------:R-:W-:Y:S01]  /*17320*/  LOP3.LUT R11, R125, 0x12, RZ, 0xfc, !PT ;  /* 0x000000127d0b7812 */ /* 0x000fe200078efcff */
[----:B------:R-:W3:Y:S04]  /*17330*/  LDL.LU R172, [R1+0x5c8] ;  /* 0x0005c80001ac7983 */ /* 0x000ee80000300800 */
[----:B------:R1:W-:Y:S01]  /*17340*/  LDGSTS.E [R64+0x20a00], [R164.64], P1 ;  /* 0x20a00000a4407fae */ /* 0x0003e20008921846 */
[----:B------:R-:W-:-:S03]  /*17350*/  ISETP.GE.AND P1, PT, R12, UR5, PT ;  /* 0x000000050c007c0c */ /* 0x000fc6000bf26270 */
[----:B------:R-:W1:Y:S01]  /*17360*/  S2R R125, SR_TID.X ;  /* 0x00000000007d7919 */ /* 0x000e620000002100 */
[----:B------:R-:W-:-:S04]  /*17370*/  SEL R65, RZ, 0x4, P1 ;  /* 0x00000004ff417807 */ /* 0x000fc80000800000 */
[----:B------:R-:W-:-:S04]  /*17380*/  SEL R65, R65, RZ, !P0 ;  /* 0x000000ff41417207 */ /* 0x000fc80004000000 */
[----:B------:R-:W-:Y:S02]  /*17390*/  ISETP.NE.U32.AND P2, PT, R65, RZ, PT ;  /* 0x000000ff4100720c */ /* 0x000fe40003f45070 */
[----:B-1----:R-:W-:Y:S02]  /*173a0*/  IADD3 R164, P3, R10, R176, RZ ;  /* 0x000000b00aa47210 */ /* 0x002fe40007f7e0ff */
[----:B------:R-:W-:-:S03]  /*173b0*/  ISETP.GE.AND P1, PT, R11, UR5, PT ;  /* 0x000000050b007c0c */ /* 0x000fc6000bf26270 */
[----:B------:R-:W-:Y:S01]  /*173c0*/  IMAD.X R165, R168, 0x1, R9, P3 ;  /* 0x00000001a8a57824 */ /* 0x000fe200018e0609 */
[----:B------:R-:W-:-:S05]  /*173d0*/  SEL R65, RZ, 0x4, P1 ;  /* 0x00000004ff417807 */ /* 0x000fca0000800000 */
[----:B------:R1:W-:Y:S01]  /*173e0*/  LDGSTS.E [R64+0x20e00], [R164.64], P2 ;  /* 0x20e00000a4407fae */ /* 0x0003e20009121846 */
[----:B------:R-:W-:Y:S02]  /*173f0*/  SHF.R.U32.HI R125, RZ, 0x6, R125 ;  /* 0x00000006ff7d7819 */ /* 0x000fe4000001167d */
[----:B------:R-:W-:Y:S02]  /*17400*/  SEL R65, R65, RZ, !P0 ;  /* 0x000000ff41417207 */ /* 0x000fe40004000000 */
[----:B------:R-:W-:Y:S02]  /*17410*/  SGXT.U32 R125, R125, 0x1 ;  /* 0x000000017d7d781a */ /* 0x000fe40000000000 */
[----:B-1----:R-:W-:Y:S02]  /*17420*/  IADD3 R164, P2, R8, R176, RZ ;  /* 0x000000b008a47210 */ /* 0x002fe40007f5e0ff */
[----:B------:R-:W-:Y:S02]  /*17430*/  ISETP.NE.U32.AND P1, PT, R65, RZ, PT ;  /* 0x000000ff4100720c */ /* 0x000fe40003f25070 */
[C---:B------:R-:W-:Y:S01]  /*17440*/  LOP3.LUT R8, R125.reuse, 0x16, RZ, 0xfc, !PT ;  /* 0x000000167d087812 */ /* 0x040fe200078efcff */
[----:B----4-:R-:W-:Y:S01]  /*17450*/  IMAD.X R165, R168, 0x1, R7, P2 ;  /* 0x00000001a8a57824 */ /* 0x010fe200010e0607 */
[----:B------:R-:W-:-:S02]  /*17460*/  LOP3.LUT R7, R125, 0x1a, RZ, 0xfc, !PT ;  /* 0x0000001a7d077812 */ /* 0x000fc400078efcff */
[----:B------:R-:W1:Y:S07]  /*17470*/  S2R R125, SR_TID.X ;  /* 0x00000000007d7919 */ /* 0x000e6e0000002100 */
[----:B------:R2:W-:Y:S01]  /*17480*/  LDGSTS.E [R64+0x21200], [R164.64], P1 ;  /* 0x21200000a4407fae */ /* 0x0005e20008921846 */
[----:B------:R-:W-:-:S04]  /*17490*/  ISETP.GE.AND P1, PT, R8, UR5, PT ;  /* 0x0000000508007c0c */ /* 0x000fc8000bf26270 */
[----:B------:R-:W-:Y:S02]  /*174a0*/  SEL R65, RZ, 0x4, P1 ;  /* 0x00000004ff417807 */ /* 0x000fe40000800000 */
[----:B------:R-:W-:Y:S02]  /*174b0*/  ISETP.GE.AND P1, PT, R7, UR5, PT ;  /* 0x0000000507007c0c */ /* 0x000fe4000bf26270 */
[----:B------:R-:W-:-:S04]  /*174c0*/  SEL R65, R65, RZ, !P0 ;  /* 0x000000ff41417207 */ /* 0x000fc80004000000 */
[----:B------:R-:W-:Y:S02]  /*174d0*/  ISETP.NE.U32.AND P2, PT, R65, RZ, PT ;  /* 0x000000ff4100720c */ /* 0x000fe40003f45070 */
[----:B------:R-:W-:Y:S02]  /*174e0*/  SEL R65, RZ, 0x4, P1 ;  /* 0x00000004ff417807 */ /* 0x000fe40000800000 */
[----:B--2---:R-:W-:Y:S02]  /*174f0*/  IADD3 R164, P1, R6, R176, RZ ;  /* 0x000000b006a47210 */ /* 0x004fe40007f3e0ff */
[----:B-1----:R-:W-:-:S04]  /*17500*/  SHF.R.U32.HI R125, RZ, 0x6, R125 ;  /* 0x00000006ff7d7819 */ /* 0x002fc8000001167d */
[----:B------:R-:W-:-:S04]  /*17510*/  SGXT.U32 R125, R125, 0x1 ;  /* 0x000000017d7d781a */ /* 0x000fc80000000000 */
[----:B------:R-:W-:Y:S02]  /*17520*/  LOP3.LUT R6, R125, 0x1e, RZ, 0xfc, !PT ;  /* 0x0000001e7d067812 */ /* 0x000fe400078efcff */
[----:B------:R-:W-:-:S04]  /*17530*/  SEL R65, R65, RZ, !P0 ;  /* 0x000000ff41417207 */ /* 0x000fc80004000000 */
[----:B------:R-:W-:Y:S01]  /*17540*/  ISETP.NE.U32.AND P3, PT, R65, RZ, PT ;  /* 0x000000ff4100720c */ /* 0x000fe20003f65070 */
[----:B---3--:R-:W-:Y:S01]  /*17550*/  IMAD.X R165, R168, 0x1, R5, P1 ;  /* 0x00000001a8a57824 */ /* 0x008fe200008e0605 */
[----:B------:R-:W-:Y:S02]  /*17560*/  LOP3.LUT R5, R125, 0x1a, RZ, 0xfc, !PT ;  /* 0x0000001a7d057812 */ /* 0x000fe400078efcff */
[----:B------:R-:W1:Y:S01]  /*17570*/  S2R R125, SR_TID.X ;  /* 0x00000000007d7919 */ /* 0x000e620000002100 */
[----:B------:R-:W-:Y:S02]  /*17580*/  ISETP.GE.AND P1, PT, R6, UR5, PT ;  /* 0x0000000506007c0c */ /* 0x000fe4000bf26270 */
[----:B------:R-:W-:Y:S01]  /*17590*/  IMAD R5, R5, c[0x0][0x188], RZ ;  /* 0x0000620005057a24 */ /* 0x000fe200078e02ff */
[----:B------:R2:W-:Y:S01]  /*175a0*/  LDGSTS.E [R64+0x21600], [R164.64], P2 ;  /* 0x21600000a4407fae */ /* 0x0005e20009121846 */
[----:B------:R-:W-:-:S04]  /*175b0*/  SEL R65, RZ, 0x4, P1 ;  /* 0x00000004ff417807 */ /* 0x000fc80000800000 */
[----:B------:R-:W-:-:S04]  /*175c0*/  SEL R65, R65, RZ, !P0 ;  /* 0x000000ff41417207 */ /* 0x000fc80004000000 */
[----:B------:R-:W-:Y:S01]  /*175d0*/  ISETP.NE.U32.AND P1, PT, R65, RZ, PT ;  /* 0x000000ff4100720c */ /* 0x000fe20003f25070 */
[----:B--2---:R-:W-:Y:S01]  /*175e0*/  IMAD.WIDE R164, R5, 0x4, R66 ;  /* 0x0000000405a47825 */ /* 0x004fe200078e0242 */
[----:B------:R-:W-:-:S04]  /*175f0*/  LOP3.LUT R5, R124, 0x1f, RZ, 0xc0, !PT ;  /* 0x0000001f7c057812 */ /* 0x000fc800078ec0ff */
[----:B------:R2:W-:Y:S01]  /*17600*/  LDGSTS.E [R64+0x21a00], [R164.64], P3 ;  /* 0x21a00000a4407fae */ /* 0x0005e20009921846 */
[C---:B-1----:R-:W-:Y:S02]  /*17610*/  LOP3.LUT R124, R125.reuse, 0x7f, RZ, 0xc0, !PT ;  /* 0x0000007f7d7c7812 */ /* 0x042fe400078ec0ff */
[----:B------:R-:W-:-:S03]  /*17620*/  LOP3.LUT R125, R125, 0x60, RZ, 0xc0, !PT ;  /* 0x000000607d7d7812 */ /* 0x000fc600078ec0ff */
[----:B------:R-:W-:Y:S01]  /*17630*/  IMAD.SHL.U32 R124, R124, 0x4, RZ ;  /* 0x000000047c7c7824 */ /* 0x000fe200078e00ff */
[----:B------:R-:W-:Y:S01]  /*17640*/  SHF.R.U32.HI R125, RZ, 0x1, R125 ;  /* 0x00000001ff7d7819 */ /* 0x000fe2000001167d */
[----:B--2---:R-:W-:-:S03]  /*17650*/  IMAD.WIDE R164, R4, 0x4, R66 ;  /* 0x0000000404a47825 */ /* 0x004fc600078e0242 */
[----:B------:R-:W-:Y:S01]  /*17660*/  LOP3.LUT R4, R124, R125, RZ, 0x3c, !PT ;  /* 0x0000007d7c047212 */ /* 0x000fe200078e3cff */
[----:B------:R-:W-:Y:S04]  /*17670*/  STL [R1+0x984], R173 ;  /* 0x000984ad01007387 */ /* 0x000fe80000100800 */
[----:B------:R1:W-:Y:S04]  /*17680*/  LDGSTS.E [R64+0x21e00], [R164.64], P1 ;  /* 0x21e00000a4407fae */ /* 0x0003e80008921846 */
[----:B------:R-:W-:Y:S01]  /*17690*/  STL [R1+0x988], R166 ;  /* 0x000988a601007387 */ /* 0x000fe20000100800 */
[----:B------:R-:W-:-:S03]  /*176a0*/  ISETP.GE.AND P2, PT, R5, UR5, PT ;  /* 0x0000000505007c0c */ /* 0x000fc6000bf46270 */
[----:B------:R-:W0:Y:S01]  /*176b0*/  LDGDEPBAR ;  /* 0x00000000000079af */ /* 0x000e220000000000 */
[----:B-1----:R-:W-:-:S03]  /*176c0*/  IMAD R64, R3, 0x10000, R4 ;  /* 0x0001000003407824 */ /* 0x002fc600078e0204 */
[----:B------:R-:W2:Y:S04]  /*176d0*/  LDL R4, [R1+0x23c] ;  /* 0x00023c0001047983 */ /* 0x000ea80000100800 */
[----:B------:R-:W3:Y:S04]  /*176e0*/  LDL.LU R168, [R1+0x24c] ;  /* 0x00024c0001a87983 */ /* 0x000ee80000300800 */
[----:B------:R-:W4:Y:S04]  /*176f0*/  LDL.LU R176, [R1+0x218] ;  /* 0x0002180001b07983 */ /* 0x000f280000300800 */
        /* <DEDUP_REMOVED lines=113> */
[----:B------:R-:W3:Y:S04]  /*17e10*/  LDL.LU R186, [R1+0x598] ;  /* 0x0005980001ba7983 */ /* 0x000ee80000300800 */
[----:B------:R-:W3:Y:S04]  /*17e20*/  LDL.LU R185, [R1+0x5d4] ;  /* 0x0005d40001b97983 */ /* 0x000ee80000300800 */
[----:B------:R-:W3:Y:S04]  /*17e30*/  LDL.LU R184, [R1+0x5a0] ;  /* 0x0005a00001b87983 */ /* 0x000ee80000300800 */
[----:B------:R-:W3:Y:S04]  /*17e40*/  LDL.LU R182, [R1+0x5a8] ;  /* 0x0005a80001b67983 */ /* 0x000ee80000300800 */
[----:B------:R-:W3:Y:S04]  /*17e50*/  LDL.LU R181, [R1+0x5e4] ;  /* 0x0005e40001b57983 */ /* 0x000ee80000300800 */
[----:B------:R-:W3:Y:S04]  /*17e60*/  LDL.LU R180, [R1+0x5b0] ;  /* 0x0005b00001b47983 */ /* 0x000ee80000300800 */
[----:B------:R-:W3:Y:S01]  /*17e70*/  LDL.LU R178, [R1+0x5b8] ;  /* 0x0005b80001b27983 */ /* 0x000ee20000300800 */
[----:B------:R-:W-:-:S02]  /*17e80*/  SEL R65, RZ, 0x4, P2 ;  /* 0x00000004ff417807 */ /* 0x000fc40001000000 */
[C---:B------:R-:W-:Y:S01]  /*17e90*/  IADD3 R164, P1, R0.reuse, R179, RZ ;  /* 0x000000b300a47210 */ /* 0x040fe20007f3e0ff */
[----:B------:R-:W4:Y:S01]  /*17ea0*/  LDL.LU R177, [R1+0x5f4] ;  /* 0x0005f40001b17983 */ /* 0x000f220000300800 */
[----:B------:R-:W-:Y:S02]  /*17eb0*/  SEL R65, R65, RZ, !P0 ;  /* 0x000000ff41417207 */ /* 0x000fe40004000000 */
[----:B------:R-:W-:Y:S01]  /*17ec0*/  IADD3 R66, P2, R0, R173, RZ ;  /* 0x000000ad00427210 */ /* 0x000fe20007f5e0ff */
[--C-:B------:R-:W-:Y:S01]  /*17ed0*/  IMAD.X R165, R167, 0x1, R2.reuse, P1 ;  /* 0x00000001a7a57824 */ /* 0x100fe200008e0602 */
[----:B------:R-:W-:Y:S01]  /*17ee0*/  ISETP.NE.U32.AND P0, PT, R65, RZ, PT ;  /* 0x000000ff4100720c */ /* 0x000fe20003f05070 */
[----:B------:R-:W4:Y:S02]  /*17ef0*/  LDL.LU R175, [R1+0x5c0] ;  /* 0x0005c00001af7983 */ /* 0x000f240000300800 */
[----:B------:R-:W-:Y:S02]  /*17f00*/  IMAD.X R67, R166, 0x1, R2, P2 ;  /* 0x00000001a6437824 */ /* 0x000fe400010e0602 */
[----:B------:R-:W4:Y:S04]  /*17f10*/  LDL.LU R171, [R1+0x5d0] ;  /* 0x0005d00001ab7983 */ /* 0x000f280000300800 */
[----:B------:R-:W4:Y:S04]  /*17f20*/  LDL.LU R169, [R1+0x5e0] ;  /* 0x0005e00001a97983 */ /* 0x000f280000300800 */
[----:B------:R1:W-:Y:S04]  /*17f30*/  LDGSTS.E [R64], [R66.64], P0 ;  /* 0x0000000042407fae */ /* 0x0003e80008121846 */
[----:B------:R2:W-:Y:S04]  /*17f40*/  LDGSTS.E [R64+0x400], [R164.64], P0 ;  /* 0x00400000a4407fae */ /* 0x0005e80008121846 */
[----:B------:R-:W4:Y:S01]  /*17f50*/  LDL.LU R65, [R1+0x5f0] ;  /* 0x0005f00001417983 */ /* 0x000f220000300800 */
[----:B-1----:R-:W-:-:S05]  /*17f60*/  IADD3 R66, P1, R0, R183, RZ ;  /* 0x000000b700427210 */ /* 0x002fca0007f3e0ff */
[----:B------:R-:W-:-:S05]  /*17f70*/  IMAD.X R67, R170, 0x1, R2, P1 ;  /* 0x00000001aa437824 */ /* 0x000fca00008e0602 */
[----:B------:R1:W-:Y:S04]  /*17f80*/  LDGSTS.E [R64+0x800], [R66.64], P0 ;  /* 0x0080000042407fae */ /* 0x0003e80008121846 */
[----:B------:R1:W-:Y:S04]  /*17f90*/  STL [R1+0x98c], R179 ;  /* 0x00098cb301007387 */ /* 0x0003e80000100800 */
[----:B-1----:R-:W4:Y:S04]  /*17fa0*/  LDL.LU R179, [R1+0x208] ;  /* 0x0002080001b37983 */ /* 0x002f280000300800 */
[----:B------:R-:W-:Y:S04]  /*17fb0*/  STL [R1+0x990], R167 ;  /* 0x000990a701007387 */ /* 0x000fe80000100800 */
[----:B------:R-:W-:Y:S04]  /*17fc0*/  STL [R1+0x994], R183 ;  /* 0x000994b701007387 */ /* 0x000fe80000100800 */
[----:B------:R1:W-:Y:S04]  /*17fd0*/  STL [R1+0x998], R170 ;  /* 0x000998aa01007387 */ /* 0x0003e80000100800 */
[----:B-1----:R-:W4:Y:S01]  /*17fe0*/  LDL.LU R170, [R1+0x22c] ;  /* 0x00022c0001aa7983 */ /* 0x002f220000300800 */
[----:B--2---:R-:W-:-:S05]  /*17ff0*/  IADD3 R164, P1, R0, R187, RZ ;  /* 0x000000bb00a47210 */ /* 0x004fca0007f3e0ff */
[----:B------:R-:W-:Y:S01]  /*18000*/  IMAD.X R165, R172, 0x1, R2, P1 ;  /* 0x00000001aca57824 */ /* 0x000fe200008e0602 */
[----:B------:R-:W-:-:S04]  /*18010*/  IADD3 R66, P1, R0, R191, RZ ;  /* 0x000000bf00427210 */ /* 0x000fc80007f3e0ff */
[----:B------:R1:W-:Y:S01]  /*18020*/  LDGSTS.E [R64+0xc00], [R164.64], P0 ;  /* 0x00c00000a4407fae */ /* 0x0003e20008121846 */
[----:B---3--:R-:W-:Y:S01]  /*18030*/  IMAD.X R67, R178, 0x1, R2, P1 ;  /* 0x00000001b2437824 */ /* 0x008fe200008e0602 */
[----:B-1----:R-:W-:-:S04]  /*18040*/  IADD3 R164, P1, R0, R199, RZ ;  /* 0x000000c700a47210 */ /* 0x002fc80007f3e0ff */
[----:B------:R1:W-:Y:S01]  /*18050*/  LDGSTS.E [R64+0x1000], [R66.64], P0 ;  /* 0x0100000042407fae */ /* 0x0003e20008121846 */
[----:B------:R-:W-:-:S05]  /*18060*/  IMAD.X R165, R182, 0x1, R2, P1 ;  /* 0x00000001b6a57824 */ /* 0x000fca00008e0602 */
[----:B------:R2:W-:Y:S01]  /*18070*/  LDGSTS.E [R64+0x1400], [R164.64], P0 ;  /* 0x01400000a4407fae */ /* 0x0005e20008121846 */
[----:B-1----:R-:W-:-:S05]  /*18080*/  IADD3 R66, P1, R0, R203, RZ ;  /* 0x000000cb00427210 */ /* 0x002fca0007f3e0ff */
[----:B------:R-:W-:Y:S01]  /*18090*/  IMAD.X R67, R186, 0x1, R2, P1 ;  /* 0x00000001ba437824 */ /* 0x000fe200008e0602 */
[----:B--2---:R-:W-:-:S04]  /*180a0*/  IADD3 R164, P1, R0, R207, RZ ;  /* 0x000000cf00a47210 */ /* 0x004fc80007f3e0ff */
        /* <DEDUP_REMOVED lines=10> */
[--C-:B------:R-:W-:Y:S01]  /*18150*/  IMAD.X R67, R206, 0x1, R2.reuse, P1 ;  /* 0x00000001ce437824 */ /* 0x100fe200008e0602 */
[----:B--2---:R-:W-:Y:S01]  /*18160*/  IADD3 R164, P1, R0, R223, RZ ;  /* 0x000000df00a47210 */ /* 0x004fe20007f3e0ff */
[----:B------:R-:W-:Y:S04]  /*18170*/  STL [R1+0x99c], R187 ;  /* 0x00099cbb01007387 */ /* 0x000fe80000100800 */
[----:B------:R1:W-:Y:S01]  /*18180*/  STL [R1+0x9a0], R172 ;  /* 0x0009a0ac01007387 */ /* 0x0003e20000100800 */
[----:B------:R-:W-:-:S03]  /*18190*/  IMAD.X R165, R210, 0x1, R2, P1 ;  /* 0x00000001d2a57824 */ /* 0x000fc600008e0602 */
[----:B------:R2:W-:Y:S04]  /*181a0*/  LDGSTS.E [R64+0x2800], [R66.64], P0 ;  /* 0x0280000042407fae */ /* 0x0005e80008121846 */
[----:B------:R3:W-:Y:S04]  /*181b0*/  LDGSTS.E [R64+0x2c00], [R164.64], P0 ;  /* 0x02c00000a4407fae */ /* 0x0007e80008121846 */
[----:B-1----:R-:W4:Y:S01]  /*181c0*/  LDL.LU R172, [R1+0x21c] ;  /* 0x00021c0001ac7983 */ /* 0x002f220000300800 */
[----:B--2---:R-:W-:-:S03]  /*181d0*/  IADD3 R66, P1, R0, R227, RZ ;  /* 0x000000e300427210 */ /* 0x004fc60007f3e0ff */
[----:B------:R1:W-:Y:S02]  /*181e0*/  STL [R1+0x9a8], R191 ;  /* 0x0009a8bf01007387 */ /* 0x0003e40000100800 */
[----:B------:R-:W-:Y:S01]  /*181f0*/  IMAD.X R67, R214, 0x1, R2, P1 ;  /* 0x00000001d6437824 */ /* 0x000fe200008e0602 */
[----:B---3--:R-:W-:-:S04]  /*18200*/  IADD3 R164, P1, R0, R231, RZ ;  /* 0x000000e700a47210 */ /* 0x008fc80007f3e0ff */
[----:B------:R2:W-:Y:S04]  /*18210*/  LDGSTS.E [R64+0x3000], [R66.64], P0 ;  /* 0x0300000042407fae */ /* 0x0005e80008121846 */
[----:B-1----:R-:W3:Y:S01]  /*18220*/  LDL.LU R191, [R1+0x20c] ;  /* 0x00020c0001bf7983 */ /* 0x002ee20000300800 */
[----:B------:R-:W-:-:S05]  /*18230*/  IMAD.X R165, R218, 0x1, R2, P1 ;  /* 0x00000001daa57824 */ /* 0x000fca00008e0602 */
[----:B------:R1:W-:Y:S01]  /*18240*/  LDGSTS.E [R64+0x3400], [R164.64], P0 ;  /* 0x03400000a4407fae */ /* 0x0003e20008121846 */
[----:B--2---:R-:W-:-:S05]  /*18250*/  IADD3 R66, P1, R0, R235, RZ ;  /* 0x000000eb00427210 */ /* 0x004fca0007f3e0ff */
[----:B------:R-:W-:Y:S01]  /*18260*/  IMAD.X R67, R222, 0x1, R2, P1 ;  /* 0x00000001de437824 */ /* 0x000fe200008e0602 */
        /* <DEDUP_REMOVED lines=127> */
[----:B------:R-:W1:Y:S04]  /*18a60*/  S2R R127, SR_TID.X ;  /* 0x00000000007f7919 */ /* 0x000e680000002100 */
[----:B------:R2:W-:Y:S01]  /*18a70*/  LDGSTS.E [R64+0xe000], [R66.64], P0 ;  /* 0x0e00000042407fae */ /* 0x0005e20008121846 */
[----:B------:R-:W-:-:S05]  /*18a80*/  IMAD.X R165, R134, 0x1, R2, P1 ;  /* 0x0000000186a57824 */ /* 0x000fca00008e0602 */
[----:B------:R3:W-:Y:S01]  /*18a90*/  LDGSTS.E [R64+0xe400], [R164.64], P0 ;  /* 0x0e400000a4407fae */ /* 0x0007e20008121846 */
[----:B--2---:R-:W-:-:S05]  /*18aa0*/  IADD3 R66, P1, R0, R162, RZ ;  /* 0x000000a200427210 */ /* 0x004fca0007f3e0ff */
[----:B------:R-:W-:Y:S01]  /*18ab0*/  IMAD.X R67, R194, 0x1, R2, P1 ;  /* 0x00000001c2437824 */ /* 0x000fe200008e0602 */
[----:B---3--:R-:W-:-:S04]  /*18ac0*/  IADD3 R164, P1, R0, R168, RZ ;  /* 0x000000a800a47210 */ /* 0x008fc80007f3e0ff */
[----:B------:R2:W-:Y:S01]  /*18ad0*/  LDGSTS.E [R64+0xe800], [R66.64], P0 ;  /* 0x0e80000042407fae */ /* 0x0005e20008121846 */
[----:B------:R-:W-:-:S05]  /*18ae0*/  IMAD.X R165, R154, 0x1, R2, P1 ;  /* 0x000000019aa57824 */ /* 0x000fca00008e0602 */
[----:B------:R4:W-:Y:S01]  /*18af0*/  LDGSTS.E [R64+0xec00], [R164.64], P0 ;  /* 0x0ec00000a4407fae */ /* 0x0009e20008121846 */
[----:B--2---:R-:W-:-:S05]  /*18b00*/  IADD3 R66, P1, R0, R4, RZ ;  /* 0x0000000400427210 */ /* 0x004fca0007f3e0ff */
[--C-:B------:R-:W-:Y:S01]  /*18b10*/  IMAD.X R67, R158, 0x1, R2.reuse, P1 ;  /* 0x000000019e437824 */ /* 0x100fe200008e0602 */
[----:B----4-:R-:W-:Y:S02]  /*18b20*/  IADD3 R164, P1, R0, R170, RZ ;  /* 0x000000aa00a47210 */ /* 0x010fe40007f3e0ff */
[----:B-1----:R-:W-:Y:S02]  /*18b30*/  LOP3.LUT R124, R127, 0x7f, RZ, 0xc0, !PT ;  /* 0x0000007f7f7c7812 */ /* 0x002fe400078ec0ff */
[----:B------:R1:W-:Y:S01]  /*18b40*/  LDGSTS.E [R64+0xf000], [R66.64], P0 ;  /* 0x0f00000042407fae */ /* 0x0003e20008121846 */
[----:B------:R-:W-:Y:S01]  /*18b50*/  IMAD.X R165, R163, 0x1, R2, P1 ;  /* 0x00000001a3a57824 */ /* 0x000fe200008e0602 */
[----:B------:R-:W-:Y:S01]  /*18b60*/  LOP3.LUT R127, R127, 0x60, RZ, 0xc0, !PT ;  /* 0x000000607f7f7812 */ /* 0x000fe200078ec0ff */
[----:B------:R-:W-:-:S03]  /*18b70*/  IMAD.SHL.U32 R124, R124, 0x4, RZ ;  /* 0x000000047c7c7824 */ /* 0x000fc600078e00ff */
[----:B------:R-:W-:Y:S01]  /*18b80*/  SHF.R.U32.HI R127, RZ, 0x1, R127 ;  /* 0x00000001ff7f7819 */ /* 0x000fe2000001167f */
[----:B------:R2:W-:Y:S01]  /*18b90*/  LDGSTS.E [R64+0xf400], [R164.64], P0 ;  /* 0x0f400000a4407fae */ /* 0x0005e20008121846 */
[----:B-1----:R-:W-:Y:S02]  /*18ba0*/  IADD3 R66, P1, R0, R172, RZ ;  /* 0x000000ac00427210 */ /* 0x002fe40007f3e0ff */
[----:B------:R-:W-:-:S03]  /*18bb0*/  LOP3.LUT R4, R124, R127, RZ, 0x3c, !PT ;  /* 0x0000007f7c047212 */ /* 0x000fc600078e3cff */
[--C-:B------:R-:W-:Y:S01]  /*18bc0*/  IMAD.X R67, R176, 0x1, R2.reuse, P1 ;  /* 0x00000001b0437824 */ /* 0x100fe200008e0602 */
[----:B--2---:R-:W-:Y:S02]  /*18bd0*/  IADD3 R164, P1, R0, R191, RZ ;  /* 0x000000bf00a47210 */ /* 0x004fe40007f3e0ff */
[----:B------:R-:W-:Y:S01]  /*18be0*/  LOP3.LUT R4, R4, 0x40, RZ, 0x3c, !PT ;  /* 0x0000004004047812 */ /* 0x000fe200078e3cff */
[----:B------:R1:W-:Y:S02]  /*18bf0*/  STL [R1+0x9ac], R178 ;  /* 0x0009acb201007387 */ /* 0x0003e40000100800 */
[----:B------:R-:W-:Y:S02]  /*18c00*/  IMAD.X R165, R179, 0x1, R2, P1 ;  /* 0x00000001b3a57824 */ /* 0x000fe400008e0602 */
[----:B------:R2:W-:Y:S04]  /*18c10*/  LDGSTS.E [R64+0xf800], [R66.64], P0 ;  /* 0x0f80000042407fae */ /* 0x0005e80008121846 */
[----:B------:R2:W-:Y:S04]  /*18c20*/  LDGSTS.E [R64+0xfc00], [R164.64], P0 ;  /* 0x0fc00000a4407fae */ /* 0x0005e80008121846 */
[----:B------:R-:W3:Y:S04]  /*18c30*/  LDL.LU R174, [R1+0x230] ;  /* 0x0002300001ae7983 */ /* 0x000ee80000300800 */
[----:B-1----:R-:W4:Y:S01]  /*18c40*/  LDL.LU R178, [R1+0x204] ;  /* 0x0002040001b27983 */ /* 0x002f220000300800 */
        /* <DEDUP_REMOVED lines=115> */
[----:B------:R-:W3:Y:S01]  /*19380*/  LDL.LU R188, [R1+0x590] ;  /* 0x0005900001bc7983 */ /* 0x000ee20000300800 */
[----:B------:R-:W-:-:S05]  /*19390*/  IADD3 R66, P1, R0, R177, RZ ;  /* 0x000000b100427210 */ /* 0x000fca0007f3e0ff */
[----:B------:R-:W-:Y:S01]  /*193a0*/  IMAD.X R67, R65, 0x1, R2, P1 ;  /* 0x0000000141437824 */ /* 0x000fe200008e0602 */
[----:B------:R-:W-:-:S04]  /*193b0*/  IADD3 R164, P1, R0, R181, RZ ;  /* 0x000000b500a47210 */ /* 0x000fc80007f3e0ff */
[----:B------:R1:W-:Y:S01]  /*193c0*/  LDGSTS.E [R64+0x200], [R66.64], P0 ;  /* 0x0020000042407fae */ /* 0x0003e20008121846 */
[----:B------:R-:W-:-:S05]  /*193d0*/  IMAD.X R165, R169, 0x1, R2, P1 ;  /* 0x00000001a9a57824 */ /* 0x000fca00008e0602 */
[----:B------:R4:W-:Y:S01]  /*193e0*/  LDGSTS.E [R64+0x600], [R164.64], P0 ;  /* 0x00600000a4407fae */ /* 0x0009e20008121846 */
[----:B-1----:R-:W-:-:S05]  /*193f0*/  IADD3 R66, P1, R0, R185, RZ ;  /* 0x000000b900427210 */ /* 0x002fca0007f3e0ff */
[----:B------:R-:W-:Y:S01]  /*19400*/  IMAD.X R67, R171, 0x1, R2, P1 ;  /* 0x00000001ab437824 */ /* 0x000fe200008e0602 */
[----:B----4-:R-:W-:-:S04]  /*19410*/  IADD3 R164, P1, R0, R189, RZ ;  /* 0x000000bd00a47210 */ /* 0x010fc80007f3e0ff */
[----:B------:R1:W-:Y:S01]  /*19420*/  LDGSTS.E [R64+0xa00], [R66.64], P0 ;  /* 0x00a0000042407fae */ /* 0x0003e20008121846 */
[----:B------:R-:W-:-:S05]  /*19430*/  IMAD.X R165, R175, 0x1, R2, P1 ;  /* 0x00000001afa57824 */ /* 0x000fca00008e0602 */
[----:B------:R2:W-:Y:S01]  /*19440*/  LDGSTS.E [R64+0xe00], [R164.64], P0 ;  /* 0x00e00000a4407fae */ /* 0x0005e20008121846 */
[----:B-1----:R-:W-:-:S05]  /*19450*/  IADD3 R66, P1, R0, R197, RZ ;  /* 0x000000c500427210 */ /* 0x002fca0007f3e0ff */
[----:B------:R-:W-:-:S05]  /*19460*/  IMAD.X R67, R180, 0x1, R2, P1 ;  /* 0x00000001b4437824 */ /* 0x000fca00008e0602 */
[----:B------:R1:W-:Y:S01]  /*19470*/  LDGSTS.E [R64+0x1200], [R66.64], P0 ;  /* 0x0120000042407fae */ /* 0x0003e20008121846 */
[----:B--2---:R-:W-:-:S05]  /*19480*/  IADD3 R164, P1, R0, R201, RZ ;  /* 0x000000c900a47210 */ /* 0x004fca0007f3e0ff */
[----:B------:R-:W-:Y:S01]  /*19490*/  IMAD.X R165, R184, 0x1, R2, P1 ;  /* 0x00000001b8a57824 */ /* 0x000fe200008e0602 */
[----:B-1----:R-:W-:-:S04]  /*194a0*/  IADD3 R66, P1, R0, R205, RZ ;  /* 0x000000cd00427210 */ /* 0x002fc80007f3e0ff */
[----:B------:R1:W-:Y:S01]  /*194b0*/  LDGSTS.E [R64+0x1600], [R164.64], P0 ;  /* 0x01600000a4407fae */ /* 0x0003e20008121846 */
[----:B---3--:R-:W-:-:S05]  /*194c0*/  IMAD.X R67, R188, 0x1, R2, P1 ;  /* 0x00000001bc437824 */ /* 0x008fca00008e0602 */
        /* <DEDUP_REMOVED lines=168> */
[----:B------:R2:W-:Y:S02]  /*19f50*/  LDGSTS.E [R64+0xfa00], [R66.64], P0 ;  /* 0x0fa0000042407fae */ /* 0x0005e40008121846 */
[----:B--2---:R-:W-:Y:S01]  /*19f60*/  IMAD.MOV.U32 R67, RZ, RZ, R174 ;  /* 0x000000ffff437224 */ /* 0x004fe200078e00ae */
[----:B-1----:R-:W-:Y:S01]  /*19f70*/  IADD3 R164, P1, R0, R178, RZ ;  /* 0x000000b200a47210 */ /* 0x002fe20007f3e0ff */
[----:B------:R-:W-:Y:S01]  /*19f80*/  IMAD.MOV.U32 R174, RZ, RZ, c[0x0][0x18c] ;  /* 0x00006300ffae7624 */ /* 0x000fe200078e00ff */
[----:B------:R-:W2:Y:S03]  /*19f90*/  LDL.LU R66, [R1+0x23c] ;  /* 0x00023c0001427983 */ /* 0x000ea60000300800 */
[----:B------:R-:W-:-:S04]  /*19fa0*/  IMAD.SHL.U32 R174, R174, 0x20, RZ ;  /* 0x00000020aeae7824 */ /* 0x000fc800078e00ff */
[----:B------:R-:W-:Y:S02]  /*19fb0*/  IMAD.SHL.U32 R174, R174, 0x4, RZ ;  /* 0x00000004aeae7824 */ /* 0x000fe400078e00ff */
[----:B------:R-:W-:-:S03]  /*19fc0*/  IMAD.X R165, R167, 0x1, R2, P1 ;  /* 0x00000001a7a57824 */ /* 0x000fc600008e0602 */
[-C--:B------:R-:W-:Y:S02]  /*19fd0*/  IADD3 R178, P1, R178, R174.reuse, RZ ;  /* 0x000000aeb2b27210 */ /* 0x080fe40007f3e0ff */
[-C--:B------:R-:W-:Y:S01]  /*19fe0*/  IADD3 R191, P2, R191, R174.reuse, RZ ;  /* 0x000000aebfbf7210 */ /* 0x080fe20007f5e0ff */
[----:B------:R1:W-:Y:S01]  /*19ff0*/  LDGSTS.E [R64+0xfe00], [R164.64], P0 ;  /* 0x0fe00000a4407fae */ /* 0x0003e20008121846 */
[----:B------:R-:W-:-:S03]  /*1a000*/  IADD3 R3, P3, R3, R174, RZ ;  /* 0x000000ae03037210 */ /* 0x000fc60007f7e0ff */
[----:B------:R3:W-:Y:S01]  /*1a010*/  STL [R1+0x204], R178 ;  /* 0x000204b201007387 */ /* 0x0007e20000100800 */
[-C--:B------:R-:W-:Y:S02]  /*1a020*/  IADD3 R172, P4, R172, R174.reuse, RZ ;  /* 0x000000aeacac7210 */ /* 0x080fe40007f9e0ff */
[-C--:B------:R-:W-:Y:S01]  /*1a030*/  IADD3 R187, P5, R187, R174.reuse, RZ ;  /* 0x000000aebbbb7210 */ /* 0x080fe20007fbe0ff */
[----:B------:R-:W-:Y:S01]  /*1a040*/  UIADD3 UR4, UR4, 0x1, URZ ;  /* 0x0000000104047890 */ /* 0x000fe2000fffe03f */
[-C--:B------:R-:W-:Y:S01]  /*1a050*/  IADD3 R170, P6, R170, R174.reuse, RZ ;  /* 0x000000aeaaaa7210 */ /* 0x080fe20007fde0ff */
[----:B------:R-:W-:Y:S01]  /*1a060*/  UIADD3 UR5, UR5, -0x20, URZ ;  /* 0xffffffe005057890 */ /* 0x000fe2000fffe03f */
[----:B------:R-:W-:Y:S01]  /*1a070*/  IADD3 R183, P0, R183, R174, RZ ;  /* 0x000000aeb7b77210 */ /* 0x000fe20007f1e0ff */
[----:B------:R-:W0:Y:S04]  /*1a080*/  LDGDEPBAR ;  /* 0x00000000000079af */ /* 0x000e280000000000 */
[----:B---3--:R-:W3:Y:S04]  /*1a090*/  LDL.LU R178, [R1+0x9ac] ;  /* 0x0009ac0001b27983 */ /* 0x008ee80000300800 */
[----:B------:R4:W-:Y:S04]  /*1a0a0*/  STL [R1+0x20c], R191 ;  /* 0x00020cbf01007387 */ /* 0x0009e80000100800 */
[----:B----4-:R-:W4:Y:S04]  /*1a0b0*/  LDL.LU R191, [R1+0x9a8] ;  /* 0x0009a80001bf7983 */ /* 0x010f280000300800 */
[----:B------:R1:W-:Y:S04]  /*1a0c0*/  STL [R1+0x214], R3 ;  /* 0x0002140301007387 */ /* 0x0003e80000100800 */
[----:B-1----:R-:W2:Y:S04]  /*1a0d0*/  LDL.LU R3, [R1+0x9a4] ;  /* 0x0009a40001037983 */ /* 0x002ea80000300800 */
[----:B------:R1:W-:Y:S04]  /*1a0e0*/  STL [R1+0x21c], R172 ;  /* 0x00021cac01007387 */ /* 0x0003e80000100800 */
[----:B-1----:R-:W3:Y:S04]  /*1a0f0*/  LDL.LU R172, [R1+0x9a0] ;  /* 0x0009a00001ac7983 */ /* 0x002ee80000300800 */
[----:B------:R1:W-:Y:S04]  /*1a100*/  STL [R1+0x224], R187 ;  /* 0x000224bb01007387 */ /* 0x0003e80000100800 */
[----:B-1----:R-:W3:Y:S04]  /*1a110*/  LDL.LU R187, [R1+0x99c] ;  /* 0x00099c0001bb7983 */ /* 0x002ee80000300800 */
[----:B------:R1:W-:Y:S04]  /*1a120*/  STL [R1+0x22c], R170 ;  /* 0x00022caa01007387 */ /* 0x0003e80000100800 */
[----:B-1----:R-:W3:Y:S04]  /*1a130*/  LDL.LU R170, [R1+0x998] ;  /* 0x0009980001aa7983 */ /* 0x002ee80000300800 */
[----:B------:R1:W-:Y:S04]  /*1a140*/  STL [R1+0x234], R183 ;  /* 0x000234b701007387 */ /* 0x0003e80000100800 */
[----:B-1----:R-:W3:Y:S01]  /*1a150*/  LDL.LU R183, [R1+0x994] ;  /* 0x0009940001b77983 */ /* 0x002ee20000300800 */
[----:B--2---:R-:W-:-:S02]  /*1a160*/  IMAD.X R167, R167, 0x1, R3, P1 ;  /* 0x00000001a7a77824 */ /* 0x004fc400008e0603 */
[--C-:B------:R-:W-:Y:S01]  /*1a170*/  IMAD.X R179, R179, 0x1, R3.reuse, P2 ;  /* 0x00000001b3b37824 */ /* 0x100fe200010e0603 */
[-C--:B------:R-:W-:Y:S02]  /*1a180*/  IADD3 R66, P1, R66, R174.reuse, RZ ;  /* 0x000000ae42427210 */ /* 0x080fe40007f3e0ff */
[----:B------:R1:W-:Y:S01]  /*1a190*/  STL [R1+0x200], R167 ;  /* 0x000200a701007387 */ /* 0x0003e20000100800 */
[-C--:B------:R-:W-:Y:S01]  /*1a1a0*/  IADD3 R166, P2, R166, R174.reuse, RZ ;  /* 0x000000aea6a67210 */ /* 0x080fe20007f5e0ff */
[--C-:B------:R-:W-:Y:S01]  /*1a1b0*/  IMAD.X R173, R173, 0x1, R3.reuse, P3 ;  /* 0x00000001adad7824 */ /* 0x100fe200018e0603 */
[-C--:B------:R-:W-:Y:S01]  /*1a1c0*/  IADD3 R168, P3, R168, R174.reuse, RZ ;  /* 0x000000aea8a87210 */ /* 0x080fe20007f7e0ff */
[--C-:B------:R-:W-:Y:S01]  /*1a1d0*/  IMAD.X R176, R176, 0x1, R3.reuse, P4 ;  /* 0x00000001b0b07824 */ /* 0x100fe200020e0603 */
[----:B-1----:R-:W2:Y:S04]  /*1a1e0*/  LDL.LU R167, [R1+0x990] ;  /* 0x0009900001a77983 */ /* 0x002ea80000300800 */
[----:B------:R1:W-:Y:S01]  /*1a1f0*/  STL [R1+0x208], R179 ;  /* 0x000208b301007387 */ /* 0x0003e20000100800 */
[----:B------:R-:W-:Y:S01]  /*1a200*/  IADD3 R160, P4, R160, R174, RZ ;  /* 0x000000aea0a07210 */ /* 0x000fe20007f9e0ff */
[----:B------:R-:W-:-:S02]  /*1a210*/  IMAD.X R161, R161, 0x1, R3, P5 ;  /* 0x00000001a1a17824 */ /* 0x000fc400028e0603 */
[----:B-1----:R-:W2:Y:S04]  /*1a220*/  LDL.LU R179, [R1+0x98c] ;  /* 0x00098c0001b37983 */ /* 0x002ea80000300800 */
[----:B------:R-:W-:Y:S04]  /*1a230*/  STL [R1+0x23c], R66 ;  /* 0x00023c4201007387 */ /* 0x000fe80000100800 */
[----:B------:R1:W-:Y:S01]  /*1a240*/  STL [R1+0x244], R166 ;  /* 0x000244a601007387 */ /* 0x0003e20000100800 */
[----:B------:R-:W-:Y:S01]  /*1a250*/  IADD3 R162, P5, R162, R174, RZ ;  /* 0x000000aea2a27210 */ /* 0x000fe20007fbe0ff */
[----:B------:R-:W-:-:S02]  /*1a260*/  IMAD.X R163, R163, 0x1, R3, P6 ;  /* 0x00000001a3a37824 */ /* 0x000fc400030e0603 */
[----:B-1----:R-:W2:Y:S04]  /*1a270*/  LDL.LU R166, [R1+0x988] ;  /* 0x0009880001a67983 */ /* 0x002ea80000300800 */
[----:B------:R1:W-:Y:S01]  /*1a280*/  STL [R1+0x210], R173 ;  /* 0x000210ad01007387 */ /* 0x0003e20000100800 */
[----:B------:R-:W-:-:S03]  /*1a290*/  IADD3 R156, P6, R156, R174, RZ ;  /* 0x000000ae9c9c7210 */ /* 0x000fc60007fde0ff */
[----:B-1----:R-:W2:Y:S04]  /*1a2a0*/  LDL.LU R173, [R1+0x984] ;  /* 0x0009840001ad7983 */ /* 0x002ea80000300800 */
[----:B------:R1:W-:Y:S01]  /*1a2b0*/  STL [R1+0x24c], R168 ;  /* 0x00024ca801007387 */ /* 0x0003e20000100800 */
[--C-:B------:R-:W-:Y:S01]  /*1a2c0*/  IMAD.X R67, R67, 0x1, R3.reuse, P0 ;  /* 0x0000000143437824 */ /* 0x100fe200000e0603 */
[----:B------:R-:W-:Y:S02]  /*1a2d0*/  IADD3 R157, P0, R157, R174, RZ ;  /* 0x000000ae9d9d7210 */ /* 0x000fe40007f1e0ff */
[----:B-1----:R-:W2:Y:S04]  /*1a2e0*/  LDL.LU R168, [R1+0x980] ;  /* 0x0009800001a87983 */ /* 0x002ea80000300800 */
[----:B------:R1:W-:Y:S01]  /*1a2f0*/  STL [R1+0x218], R176 ;  /* 0x000218b001007387 */ /* 0x0003e20000100800 */
[----:B------:R-:W-:-:S03]  /*1a300*/  IMAD.X R158, R158, 0x1, R3, P1 ;  /* 0x000000019e9e7824 */ /* 0x000fc600008e0603 */
[----:B-1----:R-:W2:Y:S04]  /*1a310*/  LDL.LU R176, [R1+0x97c] ;  /* 0x00097c0001b07983 */ /* 0x002ea80000300800 */
[----:B------:R1:W-:Y:S01]  /*1a320*/  STL [R1+0x254], R160 ;  /* 0x000254a001007387 */ /* 0x0003e20000100800 */
[----:B------:R-:W-:-:S03]  /*1a330*/  IADD3 R159, P1, R159, R174, RZ ;  /* 0x000000ae9f9f7210 */ /* 0x000fc60007f3e0ff */
[----:B-1----:R1:W5:Y:S04]  /*1a340*/  LDL.LU R160, [R1+0x978] ;  /* 0x0009780001a07983 */ /* 0x0023680000300800 */
[----:B------:R1:W-:Y:S01]  /*1a350*/  STL [R1+0x220], R161 ;  /* 0x000220a101007387 */ /* 0x0003e20000100800 */
[----:B------:R-:W-:-:S03]  /*1a360*/  IMAD.X R152, R152, 0x1, R3, P2 ;  /* 0x0000000198987824 */ /* 0x000fc600010e0603 */
[----:B-1----:R1:W5:Y:S04]  /*1a370*/  LDL.LU R161, [R1+0x974] ;  /* 0x0009740001a17983 */ /* 0x0023680000300800 */
        /* <DEDUP_REMOVED lines=12> */
[----:B------:R-:W-:Y:S04]  /*1a440*/  STL [R1+0x230], R67 ;  /* 0x0002304301007387 */ /* 0x000fe80000100800 */
        /* <DEDUP_REMOVED lines=457> */
[-C--:B------:R-:W-:Y:S01]  /*1c0e0*/  IADD3 R251, P3, R251, R174.reuse, RZ ;  /* 0x000000aefbfb7210 */ /* 0x080fe20007f7e0ff */
[--C-:B------:R-:W-:Y:S02]  /*1c0f0*/  IMAD.X R250, R250, 0x1, R3.reuse, P4 ;  /* 0x00000001fafa7824 */ /* 0x100fe400020e0603 */
[----:B-1----:R1:W5:Y:S04]  /*1c100*/  LDL.LU R122, [R1+0x700] ;  /* 0x00070000017a7983 */ /* 0x0023680000300800 */
[----:B------:R1:W-:Y:S01]  /*1c110*/  STL [R1+0x4d4], R123 ;  /* 0x0004d47b01007387 */ /* 0x0003e20000100800 */
[----:B------:R-:W-:Y:S01]  /*1c120*/  IADD3 R249, P4, R249, R174, RZ ;  /* 0x000000aef9f97210 */ /* 0x000fe20007f9e0ff */
[----:B------:R-:W-:-:S02]  /*1c130*/  IMAD.X R248, R248, 0x1, R3, P5 ;  /* 0x00000001f8f87824 */ /* 0x000fc400028e0603 */
        /* <DEDUP_REMOVED lines=17> */
[----:B------:R-:W-:Y:S04]  /*1c250*/  STL [R1+0x4b0], R252 ;  /* 0x0004b0fc01007387 */ /* 0x000fe80000100800 */
[----:B------:R-:W-:Y:S04]  /*1c260*/  STL [R1+0x4ec], R251 ;  /* 0x0004ecfb01007387 */ /* 0x000fe80000100800 */
[----:B------:R-:W-:Y:S04]  /*1c270*/  STL [R1+0x4b8], R250 ;  /* 0x0004b8fa01007387 */ /* 0x000fe80000100800 */
[----:B------:R-:W-:Y:S04]  /*1c280*/  STL [R1+0x4f4], R249 ;  /* 0x0004f4f901007387 */ /* 0x000fe80000100800 */
[----:B------:R-:W-:Y:S01]  /*1c290*/  STL [R1+0x4c0], R248 ;  /* 0x0004c0f801007387 */ /* 0x000fe20000100800 */
[----:B------:R-:W-:-:S03]  /*1c2a0*/  IADD3 R235, P2, R235, R174, RZ ;  /* 0x000000aeebeb7210 */ /* 0x000fc60007f5e0ff */
[----:B------:R1:W-:Y:S01]  /*1c2b0*/  STL [R1+0x4fc], R247 ;  /* 0x0004fcf701007387 */ /* 0x0003e20000100800 */
[----:B------:R-:W-:-:S03]  /*1c2c0*/  IMAD.X R234, R234, 0x1, R3, P3 ;  /* 0x00000001eaea7824 */ /* 0x000fc600018e0603 */
[----:B------:R1:W-:Y:S01]  /*1c2d0*/  STL [R1+0x4c8], R246 ;  /* 0x0004c8f601007387 */ /* 0x0003e20000100800 */
        /* <DEDUP_REMOVED lines=62> */
[----:B-1----:R-:W-:-:S03]  /*1c6c0*/  IMAD.MOV.U32 R247, RZ, RZ, 0x1f ;  /* 0x0000001ffff77424 */ /* 0x002fc600078e00ff */
        /* <DEDUP_REMOVED lines=9> */
[----:B------:R-:W-:Y:S01]  /*1c760*/  IMAD.X R198, R198, 0x1, R3, P0 ;  /* 0x00000001c6c67824 */ /* 0x000fe200000e0603 */
[----:B------:R-:W-:Y:S02]  /*1c770*/  IADD3 R247, R247, c[0x0][0x180], RZ ;  /* 0x00006000f7f77a10 */ /* 0x000fe40007ffe0ff */
[----:B------:R1:W-:Y:S01]  /*1c780*/  STL [R1+0x594], R205 ;  /* 0x000594cd01007387 */ /* 0x0003e20000100800 */
[----:B------:R-:W-:-:S03]  /*1c790*/  IADD3 R197, P0, R197, R174, RZ ;  /* 0x000000aec5c57210 */ /* 0x000fc60007f1e0ff */
[----:B------:R1:W-:Y:S01]  /*1c7a0*/  STL [R1+0x560], R204 ;  /* 0x000560cc01007387 */ /* 0x0003e20000100800 */
[----:B------:R-:W-:-:S03]  /*1c7b0*/  IMAD.X R196, R196, 0x1, R3, P1 ;  /* 0x00000001c4c47824 */ /* 0x000fc600008e0603 */
[----:B------:R1:W-:Y:S01]  /*1c7c0*/  STL [R1+0x59c], R203 ;  /* 0x00059ccb01007387 */ /* 0x0003e20000100800 */
[----:B----4-:R-:W-:-:S03]  /*1c7d0*/  IADD3 R191, P1, R191, R174, RZ ;  /* 0x000000aebfbf7210 */ /* 0x010fc60007f3e0ff */
[----:B------:R1:W-:Y:S01]  /*1c7e0*/  STL [R1+0x568], R202 ;  /* 0x000568ca01007387 */ /* 0x0003e20000100800 */
[----:B------:R-:W-:Y:S01]  /*1c7f0*/  IMAD.X R190, R190, 0x1, R3, P2 ;  /* 0x00000001bebe7824 */ /* 0x000fe200010e0603 */
[----:B------:R-:W-:Y:S02]  /*1c800*/  SHF.R.S32.HI R64, RZ, 0x1f, R247 ;  /* 0x0000001fff407819 */ /* 0x000fe400000114f7 */
[----:B------:R1:W-:Y:S01]  /*1c810*/  STL [R1+0x5a4], R201 ;  /* 0x0005a4c901007387 */ /* 0x0003e20000100800 */
[----:B------:R-:W-:-:S03]  /*1c820*/  IADD3 R189, P2, R189, R174, RZ ;  /* 0x000000aebdbd7210 */ /* 0x000fc60007f5e0ff */
[----:B------:R1:W-:Y:S01]  /*1c830*/  STL [R1+0x570], R200 ;  /* 0x000570c801007387 */ /* 0x0003e20000100800 */
[----:B------:R-:W-:-:S03]  /*1c840*/  IMAD.X R188, R188, 0x1, R3, P3 ;  /* 0x00000001bcbc7824 */ /* 0x000fc600018e0603 */
[----:B------:R1:W-:Y:S01]  /*1c850*/  STL [R1+0x5ac], R199 ;  /* 0x0005acc701007387 */ /* 0x0003e20000100800 */
[----:B---3--:R-:W-:-:S03]  /*1c860*/  IADD3 R187, P3, R187, R174, RZ ;  /* 0x000000aebbbb7210 */ /* 0x008fc60007f7e0ff */
[----:B------:R1:W-:Y:S01]  /*1c870*/  STL [R1+0x578], R198 ;  /* 0x000578c601007387 */ /* 0x0003e20000100800 */
[--C-:B------:R-:W-:Y:S01]  /*1c880*/  IMAD.X R186, R186, 0x1, R3.reuse, P4 ;  /* 0x00000001baba7824 */ /* 0x100fe200020e0603 */
[----:B------:R-:W-:Y:S02]  /*1c890*/  LEA.HI R64, R64, R247, RZ, 0x5 ;  /* 0x000000f740407211 */ /* 0x000fe400078f28ff */
[----:B------:R1:W-:Y:S01]  /*1c8a0*/  STL [R1+0x5b4], R197 ;  /* 0x0005b4c501007387 */ /* 0x0003e20000100800 */
[----:B------:R-:W-:Y:S01]  /*1c8b0*/  IMAD.MOV.U32 R66, RZ, RZ, c[0x0][0x188] ;  /* 0x00006200ff427624 */ /* 0x000fe200078e00ff */
[----:B------:R-:W-:Y:S02]  /*1c8c0*/  IADD3 R185, P4, R185, R174, RZ ;  /* 0x000000aeb9b97210 */ /* 0x000fe40007f9e0ff */
[----:B------:R1:W-:Y:S01]  /*1c8d0*/  STL [R1+0x580], R196 ;  /* 0x000580c401007387 */ /* 0x0003e20000100800 */
[----:B------:R-:W-:-:S03]  /*1c8e0*/  IMAD.X R184, R184, 0x1, R3, P5 ;  /* 0x00000001b8b87824 */ /* 0x000fc600028e0603 */
[----:B------:R1:W-:Y:S01]  /*1c8f0*/  STL [R1+0x5bc], R191 ;  /* 0x0005bcbf01007387 */ /* 0x0003e20000100800 */
[----:B------:R-:W-:-:S03]  /*1c900*/  IADD3 R183, P5, R183, R174, RZ ;  /* 0x000000aeb7b77210 */ /* 0x000fc60007fbe0ff */
[----:B------:R1:W-:Y:S01]  /*1c910*/  STL [R1+0x588], R190 ;  /* 0x000588be01007387 */ /* 0x0003e20000100800 */
[--C-:B------:R-:W-:Y:S01]  /*1c920*/  IMAD.X R182, R182, 0x1, R3.reuse, P6 ;  /* 0x00000001b6b67824 */ /* 0x100fe200030e0603 */
[----:B------:R-:W-:Y:S02]  /*1c930*/  SHF.R.S32.HI R64, RZ, 0x5, R64 ;  /* 0x00000005ff407819 */ /* 0x000fe40000011440 */
[----:B------:R1:W-:Y:S01]  /*1c940*/  STL [R1+0x5c4], R189 ;  /* 0x0005c4bd01007387 */ /* 0x0003e20000100800 */
[----:B------:R-:W-:Y:S01]  /*1c950*/  IMAD.SHL.U32 R66, R66, 0x20, RZ ;  /* 0x0000002042427824 */ /* 0x000fe200078e00ff */
[----:B------:R-:W-:Y:S02]  /*1c960*/  IADD3 R181, P6, R181, R174, RZ ;  /* 0x000000aeb5b57210 */ /* 0x000fe40007fde0ff */
[----:B------:R1:W-:Y:S01]  /*1c970*/  STL [R1+0x590], R188 ;  /* 0x000590bc01007387 */ /* 0x0003e20000100800 */
[----:B------:R-:W-:-:S03]  /*1c980*/  IMAD.X R180, R180, 0x1, R3, P0 ;  /* 0x00000001b4b47824 */ /* 0x000fc600000e0603 */
[----:B------:R1:W-:Y:S01]  /*1c990*/  STL [R1+0x5cc], R187 ;  /* 0x0005ccbb01007387 */ /* 0x0003e20000100800 */
[-C--:B--2---:R-:W-:Y:S01]  /*1c9a0*/  IADD3 R179, P0, R179, R174.reuse, RZ ;  /* 0x000000aeb3b37210 */ /* 0x084fe20007f1e0ff */
[--C-:B------:R-:W-:Y:S02]  /*1c9b0*/  IMAD.X R171, R171, 0x1, R3.reuse, P4 ;  /* 0x00000001abab7824 */ /* 0x100fe400020e0603 */
[----:B------:R1:W-:Y:S01]  /*1c9c0*/  STL [R1+0x598], R186 ;  /* 0x000598ba01007387 */ /* 0x0003e20000100800 */
[----:B------:R-:W-:Y:S01]  /*1c9d0*/  IMAD.X R178, R178, 0x1, R3, P1 ;  /* 0x00000001b2b27824 */ /* 0x000fe200008e0603 */
[----:B------:R-:W-:Y:S02]  /*1c9e0*/  ISETP.NE.U32.AND P4, PT, R64, UR4, PT ;  /* 0x0000000440007c0c */ /* 0x000fe4000bf85070 */
[----:B------:R1:W-:Y:S01]  /*1c9f0*/  STL [R1+0x5d4], R185 ;  /* 0x0005d4b901007387 */ /* 0x0003e20000100800 */
[----:B------:R-:W-:-:S03]  /*1ca00*/  IADD3 R177, P1, R177, R174, RZ ;  /* 0x000000aeb1b17210 */ /* 0x000fc60007f3e0ff */
[----:B------:R1:W-:Y:S01]  /*1ca10*/  STL [R1+0x5a0], R184 ;  /* 0x0005a0b801007387 */ /* 0x0003e20000100800 */
[----:B------:R-:W-:Y:S01]  /*1ca20*/  SHF.R.S32.HI R64, RZ, 0x1f, R66 ;  /* 0x0000001fff407819 */ /* 0x000fe20000011442 */
[----:B------:R-:W-:Y:S02]  /*1ca30*/  IMAD.X R175, R175, 0x1, R3, P2 ;  /* 0x00000001afaf7824 */ /* 0x000fe400010e0603 */
[----:B------:R1:W-:Y:S01]  /*1ca40*/  STL [R1+0x5dc], R183 ;  /* 0x0005dcb701007387 */ /* 0x0003e20000100800 */
[----:B------:R-:W-:-:S03]  /*1ca50*/  IADD3 R173, P2, R173, R174, RZ ;  /* 0x000000aeadad7210 */ /* 0x000fc60007f5e0ff */
[----:B------:R1:W-:Y:S01]  /*1ca60*/  STL [R1+0x5a8], R182 ;  /* 0x0005a8b601007387 */ /* 0x0003e20000100800 */
[----:B------:R-:W-:-:S03]  /*1ca70*/  IMAD.X R172, R172, 0x1, R3, P3 ;  /* 0x00000001acac7824 */ /* 0x000fc600018e0603 */
[----:B------:R1:W-:Y:S01]  /*1ca80*/  STL [R1+0x5e4], R181 ;  /* 0x0005e4b501007387 */ /* 0x0003e20000100800 */
[----:B------:R-:W-:-:S03]  /*1ca90*/  LEA R176, P3, R66, R176, 0x2 ;  /* 0x000000b042b07211 */ /* 0x000fc600078610ff */
[----:B------:R1:W-:Y:S01]  /*1caa0*/  STL [R1+0x5b0], R180 ;  /* 0x0005b0b401007387 */ /* 0x0003e20000100800 */
[----:B------:R-:W-:-:S03]  /*1cab0*/  SHF.L.U64.HI R64, R66, 0x2, R64 ;  /* 0x0000000242407819 */ /* 0x000fc60000010240 */
[----:B------:R1:W-:Y:S01]  /*1cac0*/  STL [R1+0x5ec], R179 ;  /* 0x0005ecb301007387 */ /* 0x0003e20000100800 */
[----:B------:R-:W-:-:S03]  /*1cad0*/  IMAD.X R170, R170, 0x1, R3, P5 ;  /* 0x00000001aaaa7824 */ /* 0x000fc600028e0603 */
        /* <DEDUP_REMOVED lines=10> */
[----:B------:R1:W-:Y:S04]  /*1cb80*/  STL [R1+0x1e0], R176 ;  /* 0x0001e0b001007387 */ /* 0x0003e80000100800 */
[----:B------:R1:W-:Y:S04]  /*1cb90*/  STL [R1+0x5d0], R171 ;  /* 0x0005d0ab01007387 */ /* 0x0003e80000100800 */
[----:B------:R1:W-:Y:S04]  /*1cba0*/  STL [R1+0x5d8], R170 ;  /* 0x0005d8aa01007387 */ /* 0x0003e80000100800 */
[----:B------:R1:W-:Y:S04]  /*1cbb0*/  STL [R1+0x5e0], R169 ;  /* 0x0005e0a901007387 */ /* 0x0003e80000100800 */
[----:B------:R1:W-:Y:S04]  /*1cbc0*/  STL [R1+0x5e8], R167 ;  /* 0x0005e8a701007387 */ /* 0x0003e80000100800 */
[----:B------:R1:W-:Y:S04]  /*1cbd0*/  STL [R1+0x1dc], R168 ;  /* 0x0001dca801007387 */ /* 0x0003e80000100800 */
[----:B------:R1:W-:Y:S04]  /*1cbe0*/  STL [R1+0x5f0], R65 ;  /* 0x0005f04101007387 */ /* 0x0003e80000100800 */
[----:B------:R1:W-:Y:S01]  /*1cbf0*/  STL [R1+0x5f8], R166 ;  /* 0x0005f8a601007387 */ /* 0x0003e20000100800 */
[----:B------:R-:W-:Y:S01]  /*1cc00*/  @!P4 CALL.REL.NOINC `(.L_x_0) ;  /* 0x000000100000c944 */ /* 0x000fe20003c00000 */
[----:B------:R-:W-:Y:S05]  /*1cc10*/  BRA `(.L_x_1) ;  /* 0xffff611000007947 */ /* 0x000fea000383ffff */
.L_x_0:
[----:B--2---:R-:W2:Y:S01]  /*1cc20*/  LDL.LU R249, [R1+0x600] ;  /* 0x0006000001f97983 */ /* 0x004ea20000300800 */
[----:B------:R-:W-:-:S04]  /*1cc30*/  DEPBAR.LE SB0, 0x0 ;  /* 0x000080000000791a */ /* 0x000fc80000000000 */
[----:B------:R-:W2:Y:S04]  /*1cc40*/  LDL.LU R64, [R1+0xd0] ;  /* 0x0000d00001407983 */ /* 0x000ea80000300800 */
[----:B-1----:R-:W2:Y:S04]  /*1cc50*/  LDL.LU R65, [R1+0x100] ;  /* 0x0001000001417983 */ /* 0x002ea80000300800 */
[----:B------:R-:W2:Y:S04]  /*1cc60*/  LDL.LU R66, [R1+0x70] ;  /* 0x0000700001427983 */ /* 0x000ea80000300800 */
[----:B------:R-:W2:Y:S04]  /*1cc70*/  LDL.LU R67, [R1+0x30] ;  /* 0x0000300001437983 */ /* 0x000ea80000300800 */
[----:B------:R-:W-:Y:S06]  /*1cc80*/  BAR.SYNC.DEFER_BLOCKING 0x0 ;  /* 0x0000000000007b1d */ /* 0x000fec0000010000 */
[----:B------:R-:W3:Y:S04]  /*1cc90*/  LDL.LU R176, [R1+0xd4] ;  /* 0x0000d40001b07983 */ /* 0x000ee80000300800 */
[----:B------:R-:W3:Y:S04]  /*1cca0*/  LDL.LU R177, [R1+0x104] ;  /* 0x0001040001b17983 */ /* 0x000ee80000300800 */
[----:B------:R-:W3:Y:S04]  /*1ccb0*/  LDL.LU R178, [R1+0x74] ;  /* 0x0000740001b27983 */ /* 0x000ee80000300800 */
[----:B------:R-:W3:Y:S04]  /*1ccc0*/  LDL.LU R179, [R1+0x34] ;  /* 0x0000340001b37983 */ /* 0x000ee80000300800 */
        /* <DEDUP_REMOVED lines=12> */
[----:B--2---:R1:W-:Y:S04]  /*1cd90*/  STS.128 [R249], R64 ;  /* 0x00000040f9007388 */ /* 0x0043e80000000c00 */
[----:B-1----:R-:W2:Y:S04]  /*1cda0*/  LDL.LU R64, [R1+0xc4] ;  /* 0x0000c40001407983 */ /* 0x002ea80000300800 */
[----:B------:R-:W2:Y:S04]  /*1cdb0*/  LDL.LU R65, [R1+0xf4] ;  /* 0x0000f40001417983 */ /* 0x000ea80000300800 */
[----:B------:R-:W2:Y:S04]  /*1cdc0*/  LDL.LU R66, [R1+0x64] ;  /* 0x0000640001427983 */ /* 0x000ea80000300800 */
[----:B------:R-:W2:Y:S04]  /*1cdd0*/  LDL.LU R67, [R1+0x24] ;  /* 0x0000240001437983 */ /* 0x000ea80000300800 */
[----:B---3--:R-:W-:Y:S04]  /*1cde0*/  STS.128 [R249+0x400], R176 ;  /* 0x000400b0f9007388 */ /* 0x008fe80000000c00 */
[----:B----4-:R-:W-:Y:S04]  /*1cdf0*/  STS.128 [R249+0x80], R172 ;  /* 0x000080acf9007388 */ /* 0x010fe80000000c00 */
[----:B------:R-:W-:Y:S04]  /*1ce00*/  STS.128 [R249+0x480], R168 ;  /* 0x000480a8f9007388 */ /* 0x000fe80000000c00 */
[----:B------:R-:W-:Y:S04]  /*1ce10*/  STS.128 [R249+0x100], R164 ;  /* 0x000100a4f9007388 */ /* 0x000fe80000000c00 */
[----:B--2---:R1:W-:Y:S04]  /*1ce20*/  STS.128 [R249+0x500], R64 ;  /* 0x00050040f9007388 */ /* 0x0043e80000000c00 */
[----:B-1----:R-:W2:Y:S04]  /*1ce30*/  LDL.LU R64, [R1+0xc8] ;  /* 0x0000c80001407983 */ /* 0x002ea80000300800 */
[----:B------:R-:W2:Y:S04]  /*1ce40*/  LDL.LU R65, [R1+0xf8] ;  /* 0x0000f80001417983 */ /* 0x000ea80000300800 */
[----:B------:R-:W2:Y:S04]  /*1ce50*/  LDL.LU R66, [R1+0x68] ;  /* 0x0000680001427983 */ /* 0x000ea80000300800 */
[----:B------:R-:W2:Y:S04]  /*1ce60*/  LDL.LU R67, [R1+0x28] ;  /* 0x0000280001437983 */ /* 0x000ea80000300800 */
        /* <DEDUP_REMOVED lines=23> */
[----:B-----5:R-:W-:-:S03]  /*1cfe0*/  IMAD.MOV.U32 R187, RZ, RZ, R124 ;  /* 0x000000ffffbb7224 */ /* 0x020fc600078e007c */
[----:B--2---:R1:W-:Y:S04]  /*1cff0*/  STS.128 [R249+0x180], R64 ;  /* 0x00018040f9007388 */ /* 0x0043e80000000c00 */
[----:B-1----:R-:W2:Y:S04]  /*1d000*/  LDL.LU R64, [R1+0x84] ;  /* 0x0000840001407983 */ /* 0x002ea80000300800 */
[----:B------:R-:W2:Y:S04]  /*1d010*/  LDL.LU R65, [R1+0xa4] ;  /* 0x0000a40001417983 */ /* 0x000ea80000300800 */
[----:B---3--:R1:W-:Y:S04]  /*1d020*/  STS.128 [R249+0x580], R164 ;  /* 0x000580a4f9007388 */ /* 0x0083e80000000c00 */
[----:B------:R-:W2:Y:S01]  /*1d030*/  LDL.LU R66, [R1+0x44] ;  /* 0x0000440001427983 */ /* 0x000ea20000300800 */
[----:B------:R-:W-:-:S03]  /*1d040*/  IMAD.MOV.U32 R67, RZ, RZ, R125 ;  /* 0x000000ffff437224 */ /* 0x000fc600078e007d */
[----:B-1----:R-:W3:Y:S01]  /*1d050*/  LDL.LU R164, [R1+0x88] ;  /* 0x0000880001a47983 */ /* 0x002ee20000300800 */
[----:B------:R-:W-:-:S03]  /*1d060*/  IMAD.MOV.U32 R167, RZ, RZ, R126 ;  /* 0x000000ffffa77224 */ /* 0x000fc600078e007e */
[----:B------:R-:W3:Y:S04]  /*1d070*/  LDL.LU R165, [R1+0xa8] ;  /* 0x0000a80001a57983 */ /* 0x000ee80000300800 */
[----:B------:R-:W3:Y:S04]  /*1d080*/  LDL.LU R166, [R1+0x48] ;  /* 0x0000480001a67983 */ /* 0x000ee80000300800 */
[----:B------:R-:W3:Y:S04]  /*1d090*/  LDL.LU R124, [R1+0x8c] ;  /* 0x00008c00017c7983 */ /* 0x000ee80000300800 */
[----:B------:R-:W3:Y:S04]  /*1d0a0*/  LDL.LU R125, [R1+0xac] ;  /* 0x0000ac00017d7983 */ /* 0x000ee80000300800 */
[----:B------:R-:W3:Y:S04]  /*1d0b0*/  LDL.LU R126, [R1+0x4c] ;  /* 0x00004c00017e7983 */ /* 0x000ee80000300800 */
[----:B------:R-:W1:Y:S04]  /*1d0c0*/  S2R R189, SR_TID.X ;  /* 0x0000000000bd7919 */ /* 0x000e680000002100 */
[----:B----4-:R-:W-:Y:S04]  /*1d0d0*/  STS.128 [R249+0x200], R168 ;  /* 0x000200a8f9007388 */ /* 0x010fe80000000c00 */
[----:B------:R-:W-:Y:S04]  /*1d0e0*/  STS.128 [R249+0x600], R172 ;  /* 0x000600acf9007388 */ /* 0x000fe80000000c00 */
[----:B------:R-:W-:Y:S04]  /*1d0f0*/  STS.128 [R249+0x280], R176 ;  /* 0x000280b0f9007388 */ /* 0x000fe80000000c00 */
[----:B------:R-:W-:Y:S04]  /*1d100*/  STS.128 [R249+0x680], R180 ;  /* 0x000680b4f9007388 */ /* 0x000fe80000000c00 */
[----:B------:R-:W-:Y:S01]  /*1d110*/  STS.128 [R249+0x300], R184 ;  /* 0x000300b8f9007388 */ /* 0x000fe20000000c00 */
[C---:B-1----:R-:W-:Y:S01]  /*1d120*/  IMAD.SHL.U32 R220, R189.reuse, 0x1000, RZ ;  /* 0x00001000bddc7824 */ /* 0x042fe200078e00ff */
[----:B------:R-:W-:-:S04]  /*1d130*/  LOP3.LUT R188, R189, 0x7f, RZ, 0xc0, !PT ;  /* 0x0000007fbdbc7812 */ /* 0x000fc800078ec0ff */
[----:B------:R-:W-:-:S05]  /*1d140*/  LOP3.LUT R220, R220, 0x6000, RZ, 0xc0, !PT ;  /* 0x00006000dcdc7812 */ /* 0x000fca00078ec0ff */
[----:B------:R-:W-:-:S05]  /*1d150*/  IMAD R220, R188, 0x10, R220 ;  /* 0x00000010bcdc7824 */ /* 0x000fca00078e02dc */
[C---:B------:R-:W-:Y:S02]  /*1d160*/  LOP3.LUT R3, R220.reuse, 0x20, RZ, 0x3c, !PT ;  /* 0x00000020dc037812 */ /* 0x040fe400078e3cff */
[C---:B------:R-:W-:Y:S02]  /*1d170*/  LOP3.LUT R2, R220.reuse, 0x40, RZ, 0x3c, !PT ;  /* 0x00000040dc027812 */ /* 0x040fe400078e3cff */
[----:B------:R-:W-:Y:S01]  /*1d180*/  LOP3.LUT R0, R220, 0x60, RZ, 0x3c, !PT ;  /* 0x00000060dc007812 */ /* 0x000fe200078e3cff */
[----:B------:R-:W-:Y:S02]  /*1d190*/  IMAD.MOV.U32 R208, RZ, RZ, R120 ;  /* 0x000000ffffd07224 */ /* 0x000fe400078e0078 */
[----:B------:R-:W-:Y:S02]  /*1d1a0*/  IMAD.MOV.U32 R209, RZ, RZ, R104 ;  /* 0x000000ffffd17224 */ /* 0x000fe400078e0068 */
[----:B------:R-:W-:Y:S02]  /*1d1b0*/  IMAD.MOV.U32 R210, RZ, RZ, R88 ;  /* 0x000000ffffd27224 */ /* 0x000fe400078e0058 */
[----:B------:R-:W-:-:S02]  /*1d1c0*/  IMAD.MOV.U32 R211, RZ, RZ, R148 ;  /* 0x000000ffffd37224 */ /* 0x000fc400078e0094 */
[----:B------:R-:W-:Y:S02]  /*1d1d0*/  IMAD.MOV.U32 R204, RZ, RZ, R121 ;  /* 0x000000ffffcc7224 */ /* 0x000fe400078e0079 */
[----:B------:R-:W-:Y:S02]  /*1d1e0*/  IMAD.MOV.U32 R205, RZ, RZ, R105 ;  /* 0x000000ffffcd7224 */ /* 0x000fe400078e0069 */
        /* <DEDUP_REMOVED lines=13> */
[----:B------:R-:W-:Y:S01]  /*1d2c0*/  IMAD.MOV.U32 R141, RZ, RZ, R99 ;  /* 0x000000ffff8d7224 */ /* 0x000fe200078e0063 */
[----:B--2---:R-:W-:Y:S04]  /*1d2d0*/  STS.128 [R249+0x700], R64 ;  /* 0x00070040f9007388 */ /* 0x004fe80000000c00 */
[----:B---3--:R-:W-:Y:S04]  /*1d2e0*/  STS.128 [R249+0x380], R164 ;  /* 0x000380a4f9007388 */ /* 0x008fe80000000c00 */
[----:B------:R-:W-:Y:S04]  /*1d2f0*/  STS.128 [R249+0x780], R124 ;  /* 0x0007807cf9007388 */ /* 0x000fe80000000c00 */
[----:B------:R-:W-:Y:S06]  /*1d300*/  BAR.SYNC.DEFER_BLOCKING 0x0 ;  /* 0x0000000000007b1d */ /* 0x000fec0000010000 */
[----:B------:R-:W-:Y:S04]  /*1d310*/  LDS.128 R244, [R220] ;  /* 0x00000000dcf47984 */ /* 0x000fe80000000c00 */
[----:B------:R-:W-:Y:S04]  /*1d320*/  LDS.128 R236, [R220+0x800] ;  /* 0x00080000dcec7984 */ /* 0x000fe80000000c00 */
[----:B------:R-:W-:Y:S04]  /*1d330*/  LDS.128 R232, [R220+0x1000] ;  /* 0x00100000dce87984 */ /* 0x000fe80000000c00 */
[----:B------:R-:W-:Y:S04]  /*1d340*/  LDS.128 R228, [R220+0x1800] ;  /* 0x00180000dce47984 */ /* 0x000fe80000000c00 */
        /* <DEDUP_REMOVED lines=12> */
[----:B------:R-:W-:Y:S06]  /*1d410*/  BAR.SYNC.DEFER_BLOCKING 0x0 ;  /* 0x0000000000007b1d */ /* 0x000fec0000010000 */
[----:B------:R1:W-:Y:S04]  /*1d420*/  STS.128 [R249], R208 ;  /* 0x000000d0f9007388 */ /* 0x0003e80000000c00 */
[----:B------:R-:W-:Y:S01]  /*1d430*/  STS.128 [R249+0x400], R204 ;  /* 0x000400ccf9007388 */ /* 0x000fe20000000c00 */
[----:B-1----:R-:W-:-:S02]  /*1d440*/  IMAD.MOV.U32 R208, RZ, RZ, R122 ;  /* 0x000000ffffd07224 */ /* 0x002fc400078e007a */
[----:B------:R-:W-:Y:S02]  /*1d450*/  IMAD.MOV.U32 R209, RZ, RZ, R106 ;  /* 0x000000ffffd17224 */ /* 0x000fe400078e006a */
[----:B------:R-:W-:Y:S02]  /*1d460*/  IMAD.MOV.U32 R210, RZ, RZ, R90 ;  /* 0x000000ffffd27224 */ /* 0x000fe400078e005a */
[----:B------:R-:W-:Y:S02]  /*1d470*/  IMAD.MOV.U32 R211, RZ, RZ, R150 ;  /* 0x000000ffffd37224 */ /* 0x000fe400078e0096 */
[----:B------:R-:W-:Y:S02]  /*1d480*/  IMAD.MOV.U32 R150, RZ, RZ, R91 ;  /* 0x000000ffff967224 */ /* 0x000fe400078e005b */
[----:B------:R-:W-:Y:S02]  /*1d490*/  IMAD.MOV.U32 R90, RZ, RZ, R84 ;  /* 0x000000ffff5a7224 */ /* 0x000fe400078e0054 */
[----:B------:R-:W-:Y:S01]  /*1d4a0*/  IMAD.MOV.U32 R91, RZ, RZ, R144 ;  /* 0x000000ffff5b7224 */ /* 0x000fe200078e0090 */
[----:B------:R-:W-:Y:S01]  /*1d4b0*/  STS.128 [R249+0x80], R208 ;  /* 0x000080d0f9007388 */ /* 0x000fe20000000c00 */
[----:B------:R-:W-:-:S03]  /*1d4c0*/  IMAD.MOV.U32 R106, RZ, RZ, R85 ;  /* 0x000000ffff6a7224 */ /* 0x000fc600078e0055 */
[----:B------:R-:W-:Y:S01]  /*1d4d0*/  STS.128 [R249+0x480], R148 ;  /* 0x00048094f9007388 */ /* 0x000fe20000000c00 */
[----:B------:R-:W-:-:S03]  /*1d4e0*/  IMAD.MOV.U32 R144, RZ, RZ, R119 ;  /* 0x000000ffff907224 */ /* 0x000fc600078e0077 */
[----:B------:R1:W-:Y:S01]  /*1d4f0*/  STS.128 [R249+0x100], R88 ;  /* 0x00010058f9007388 */ /* 0x0003e20000000c00 */
[----:B------:R-:W-:Y:S02]  /*1d500*/  IMAD.MOV.U32 R84, RZ, RZ, R112 ;  /* 0x000000ffff547224 */ /* 0x000fe400078e0070 */
[----:B------:R-:W-:Y:S01]  /*1d510*/  IMAD.MOV.U32 R85, RZ, RZ, R96 ;  /* 0x000000ffff557224 */ /* 0x000fe200078e0060 */
[----:B------:R2:W-:Y:S01]  /*1d520*/  STS.128 [R249+0x500], R104 ;  /* 0x00050068f9007388 */ /* 0x0005e20000000c00 */
[----:B-1----:R-:W-:Y:S02]  /*1d530*/  IMAD.MOV.U32 R88, RZ, RZ, R118 ;  /* 0x000000ffff587224 */ /* 0x002fe400078e0076 */
[----:B------:R-:W-:Y:S02]  /*1d540*/  IMAD.MOV.U32 R89, RZ, RZ, R102 ;  /* 0x000000ffff597224 */ /* 0x000fe400078e0066 */
[----:B------:R-:W-:Y:S02]  /*1d550*/  IMAD.MOV.U32 R90, RZ, RZ, R86 ;  /* 0x000000ffff5a7224 */ /* 0x000fe400078e0056 */
[----:B------:R-:W-:-:S02]  /*1d560*/  IMAD.MOV.U32 R91, RZ, RZ, R146 ;  /* 0x000000ffff5b7224 */ /* 0x000fc400078e0092 */
[----:B------:R-:W-:Y:S02]  /*1d570*/  IMAD.MOV.U32 R146, RZ, RZ, R87 ;  /* 0x000000ffff927224 */ /* 0x000fe400078e0057 */
[----:B------:R-:W-:Y:S02]  /*1d580*/  IMAD.MOV.U32 R86, RZ, RZ, R80 ;  /* 0x000000ffff567224 */ /* 0x000fe400078e0050 */
[----:B------:R-:W-:Y:S01]  /*1d590*/  IMAD.MOV.U32 R87, RZ, RZ, R140 ;  /* 0x000000ffff577224 */ /* 0x000fe200078e008c */
[----:B------:R1:W-:Y:S01]  /*1d5a0*/  STS.128 [R249+0x180], R88 ;  /* 0x00018058f9007388 */ /* 0x0003e20000000c00 */
[----:B------:R-:W-:Y:S02]  /*1d5b0*/  IMAD.MOV.U32 R102, RZ, RZ, R81 ;  /* 0x000000ffff667224 */ /* 0x000fe400078e0051 */
[----:B--2---:R-:W-:Y:S01]  /*1d5c0*/  IMAD.MOV.U32 R104, RZ, RZ, R114 ;  /* 0x000000ffff687224 */ /* 0x004fe200078e0072 */
[----:B------:R-:W-:Y:S01]  /*1d5d0*/  STS.128 [R249+0x580], R144 ;  /* 0x00058090f9007388 */ /* 0x000fe20000000c00 */
[----:B------:R-:W-:-:S02]  /*1d5e0*/  IMAD.MOV.U32 R105, RZ, RZ, R98 ;  /* 0x000000ffff697224 */ /* 0x000fc400078e0062 */
[----:B------:R-:W-:Y:S02]  /*1d5f0*/  IMAD.MOV.U32 R106, RZ, RZ, R82 ;  /* 0x000000ffff6a7224 */ /* 0x000fe400078e0052 */
[----:B------:R-:W-:Y:S01]  /*1d600*/  IMAD.MOV.U32 R107, RZ, RZ, R142 ;  /* 0x000000ffff6b7224 */ /* 0x000fe200078e008e */
[----:B------:R2:W-:Y:S01]  /*1d610*/  STS.128 [R249+0x200], R84 ;  /* 0x00020054f9007388 */ /* 0x0005e20000000c00 */
[----:B------:R-:W-:Y:S02]  /*1d620*/  IMAD.MOV.U32 R140, RZ, RZ, R115 ;  /* 0x000000ffff8c7224 */ /* 0x000fe400078e0073 */
[----:B------:R-:W-:Y:S02]  /*1d630*/  IMAD.MOV.U32 R142, RZ, RZ, R83 ;  /* 0x000000ffff8e7224 */ /* 0x000fe400078e0053 */
[----:B------:R-:W-:Y:S02]  /*1d640*/  IMAD.MOV.U32 R80, RZ, RZ, R108 ;  /* 0x000000ffff507224 */ /* 0x000fe400078e006c */
[----:B------:R-:W-:-:S02]  /*1d650*/  IMAD.MOV.U32 R81, RZ, RZ, R92 ;  /* 0x000000ffff517224 */ /* 0x000fc400078e005c */
[----:B------:R-:W-:Y:S02]  /*1d660*/  IMAD.MOV.U32 R82, RZ, RZ, R76 ;  /* 0x000000ffff527224 */ /* 0x000fe400078e004c */
[----:B------:R-:W-:Y:S01]  /*1d670*/  IMAD.MOV.U32 R83, RZ, RZ, R136 ;  /* 0x000000ffff537224 */ /* 0x000fe200078e0088 */
[----:B------:R-:W-:Y:S01]  /*1d680*/  STS.128 [R249+0x600], R100 ;  /* 0x00060064f9007388 */ /* 0x000fe20000000c00 */
[----:B-1----:R-:W-:Y:S02]  /*1d690*/  IMAD.MOV.U32 R88, RZ, RZ, R110 ;  /* 0x000000ffff587224 */ /* 0x002fe400078e006e */
[----:B------:R-:W-:Y:S02]  /*1d6a0*/  IMAD.MOV.U32 R89, RZ, RZ, R94 ;  /* 0x000000ffff597224 */ /* 0x000fe400078e005e */
[----:B--2---:R-:W-:Y:S02]  /*1d6b0*/  IMAD.MOV.U32 R84, RZ, RZ, R109 ;  /* 0x000000ffff547224 */ /* 0x004fe400078e006d */
[----:B------:R-:W-:-:S02]  /*1d6c0*/  IMAD.MOV.U32 R85, RZ, RZ, R93 ;  /* 0x000000ffff557224 */ /* 0x000fc400078e005d */
[----:B------:R-:W-:Y:S02]  /*1d6d0*/  IMAD.MOV.U32 R86, RZ, RZ, R77 ;  /* 0x000000ffff567224 */ /* 0x000fe400078e004d */
[----:B------:R-:W-:Y:S01]  /*1d6e0*/  IMAD.MOV.U32 R87, RZ, RZ, R137 ;  /* 0x000000ffff577224 */ /* 0x000fe200078e0089 */
[----:B------:R-:W-:Y:S01]  /*1d6f0*/  STS.128 [R249+0x280], R104 ;  /* 0x00028068f9007388 */ /* 0x000fe20000000c00 */
[----:B------:R-:W-:Y:S02]  /*1d700*/  IMAD.MOV.U32 R90, RZ, RZ, R78 ;  /* 0x000000ffff5a7224 */ /* 0x000fe400078e004e */
[----:B------:R-:W-:Y:S01]  /*1d710*/  IMAD.MOV.U32 R91, RZ, RZ, R138 ;  /* 0x000000ffff5b7224 */ /* 0x000fe200078e008a */
[----:B------:R-:W-:Y:S01]  /*1d720*/  STS.128 [R249+0x680], R140 ;  /* 0x0006808cf9007388 */ /* 0x000fe20000000c00 */
[----:B------:R-:W-:Y:S02]  /*1d730*/  IMAD.MOV.U32 R136, RZ, RZ, R111 ;  /* 0x000000ffff887224 */ /* 0x000fe400078e006f */
[----:B------:R-:W-:-:S02]  /*1d740*/  IMAD.MOV.U32 R137, RZ, RZ, R95 ;  /* 0x000000ffff897224 */ /* 0x000fc400078e005f */
[----:B------:R-:W-:Y:S01]  /*1d750*/  IMAD.MOV.U32 R138, RZ, RZ, R79 ;  /* 0x000000ffff8a7224 */ /* 0x000fe200078e004f */
[----:B------:R-:W-:Y:S04]  /*1d760*/  STS.128 [R249+0x300], R80 ;  /* 0x00030050f9007388 */ /* 0x000fe80000000c00 */
[----:B------:R-:W-:Y:S04]  /*1d770*/  STS.128 [R249+0x700], R84 ;  /* 0x00070054f9007388 */ /* 0x000fe80000000c00 */
[----:B------:R-:W-:Y:S04]  /*1d780*/  STS.128 [R249+0x380], R88 ;  /* 0x00038058f9007388 */ /* 0x000fe80000000c00 */
[----:B------:R-:W-:Y:S04]  /*1d790*/  STS.128 [R249+0x780], R136 ;  /* 0x00078088f9007388 */ /* 0x000fe80000000c00 */
[----:B------:R-:W-:Y:S06]  /*1d7a0*/  BAR.SYNC.DEFER_BLOCKING 0x0 ;  /* 0x0000000000007b1d */ /* 0x000fec0000010000 */
[----:B------:R-:W1:Y:S04]  /*1d7b0*/  LDS.128 R140, [R220] ;  /* 0x00000000dc8c7984 */ /* 0x000e680000000c00 */
[----:B------:R-:W2:Y:S04]  /*1d7c0*/  LDS.128 R84, [R220+0x800] ;  /* 0x00080000dc547984 */ /* 0x000ea80000000c00 */
[----:B------:R-:W3:Y:S04]  /*1d7d0*/  LDS.128 R80, [R220+0x1000] ;  /* 0x00100000dc507984 */ /* 0x000ee80000000c00 */
[----:B------:R-:W4:Y:S04]  /*1d7e0*/  LDS.128 R112, [R220+0x1800] ;  /* 0x00180000dc707984 */ /* 0x000f280000000c00 */
[----:B------:R-:W2:Y:S04]  /*1d7f0*/  LDS.128 R144, [R3] ;  /* 0x0000000003907984 */ /* 0x000ea80000000c00 */
[----:B------:R-:W3:Y:S04]  /*1d800*/  LDS.128 R100, [R3+0x800] ;  /* 0x0008000003647984 */ /* 0x000ee80000000c00 */
[----:B------:R-:W3:Y:S04]  /*1d810*/  LDS.128 R76, [R3+0x1000] ;  /* 0x00100000034c7984 */ /* 0x000ee80000000c00 */
[----:B------:R-:W3:Y:S04]  /*1d820*/  LDS.128 R116, [R3+0x1800] ;  /* 0x0018000003747984 */ /* 0x000ee80000000c00 */
[----:B------:R-:W3:Y:S04]  /*1d830*/  LDS.128 R148, [R2] ;  /* 0x0000000002947984 */ /* 0x000ee80000000c00 */
[----:B------:R-:W3:Y:S04]  /*1d840*/  LDS.128 R104, [R2+0x800] ;  /* 0x0008000002687984 */ /* 0x000ee80000000c00 */
[----:B------:R-:W4:Y:S04]  /*1d850*/  LDS.128 R96, [R2+0x1000] ;  /* 0x0010000002607984 */ /* 0x000f280000000c00 */
[----:B-1----:R-:W-:Y:S04]  /*1d860*/  STL [R1+0x8a8], R141 ;  /* 0x0008a88d01007387 */ /* 0x002fe80000100800 */
[----:B------:R-:W-:Y:S04]  /*1d870*/  STL [R1+0x868], R142 ;  /* 0x0008688e01007387 */ /* 0x000fe80000100800 */
[----:B------:R-:W-:Y:S04]  /*1d880*/  STL [R1+0x828], R143 ;  /* 0x0008288f01007387 */ /* 0x000fe80000100800 */
[----:B--2---:R-:W-:Y:S04]  /*1d890*/  STL [R1+0x8d8], R84 ;  /* 0x0008d85401007387 */ /* 0x004fe80000100800 */
[----:B------:R-:W1:Y:S04]  /*1d8a0*/  LDS.128 R120, [R2+0x1800] ;  /* 0x0018000002787984 */ /* 0x000e680000000c00 */
[----:B------:R-:W-:Y:S04]  /*1d8b0*/  STL [R1+0x898], R85 ;  /* 0x0008985501007387 */ /* 0x000fe80000100800 */
[----:B------:R-:W-:Y:S04]  /*1d8c0*/  STL [R1+0x858], R86 ;  /* 0x0008585601007387 */ /* 0x000fe80000100800 */
[----:B------:R-:W-:Y:S04]  /*1d8d0*/  STL [R1+0x818], R87 ;  /* 0x0008185701007387 */ /* 0x000fe80000100800 */
[----:B---3--:R-:W-:Y:S04]  /*1d8e0*/  STL [R1+0x8c8], R80 ;  /* 0x0008c85001007387 */ /* 0x008fe80000100800 */
[----:B------:R-:W2:Y:S04]  /*1d8f0*/  LDS.128 R92, [R0] ;  /* 0x00000000005c7984 */ /* 0x000ea80000000c00 */
[----:B------:R-:W-:Y:S04]  /*1d900*/  STL [R1+0x888], R81 ;  /* 0x0008885101007387 */ /* 0x000fe80000100800 */
[----:B------:R-:W-:Y:S04]  /*1d910*/  STL [R1+0x848], R82 ;  /* 0x0008485201007387 */ /* 0x000fe80000100800 */
[----:B------:R-:W-:Y:S04]  /*1d920*/  STL [R1+0x808], R83 ;  /* 0x0008085301007387 */ /* 0x000fe80000100800 */
[----:B----4-:R-:W-:Y:S04]  /*1d930*/  STL [R1+0x8b8], R112 ;  /* 0x0008b87001007387 */ /* 0x010fe80000100800 */
[----:B------:R-:W3:Y:S04]  /*1d940*/  LDS.128 R88, [R0+0x800] ;  /* 0x0008000000587984 */ /* 0x000ee80000000c00 */
[----:B------:R-:W-:Y:S04]  /*1d950*/  STL [R1+0x878], R113 ;  /* 0x0008787101007387 */ /* 0x000fe80000100800 */
[----:B------:R-:W-:Y:S04]  /*1d960*/  STL [R1+0x838], R114 ;  /* 0x0008387201007387 */ /* 0x000fe80000100800 */
[----:B------:R-:W-:Y:S04]  /*1d970*/  STL [R1+0x7f8], R115 ;  /* 0x0007f87301007387 */ /* 0x000fe80000100800 */
[----:B------:R-:W-:Y:S04]  /*1d980*/  STL [R1+0x8e4], R144 ;  /* 0x0008e49001007387 */ /* 0x000fe80000100800 */
[----:B------:R-:W4:Y:S04]  /*1d990*/  LDS.128 R108, [R0+0x1000] ;  /* 0x00100000006c7984 */ /* 0x000f280000000c00 */
[----:B------:R-:W-:Y:S04]  /*1d9a0*/  STL [R1+0x8a4], R145 ;  /* 0x0008a49101007387 */ /* 0x000fe80000100800 */
[----:B------:R-:W-:Y:S04]  /*1d9b0*/  STL [R1+0x864], R146 ;  /* 0x0008649201007387 */ /* 0x000fe80000100800 */
[----:B------:R-:W-:Y:S04]  /*1d9c0*/  STL [R1+0x824], R147 ;  /* 0x0008249301007387 */ /* 0x000fe80000100800 */
[----:B------:R-:W-:Y:S04]  /*1d9d0*/  STL [R1+0x8d4], R100 ;  /* 0x0008d46401007387 */ /* 0x000fe80000100800 */
[----:B------:R-:W1:Y:S04]  /*1d9e0*/  LDS.128 R136, [R0+0x1800] ;  /* 0x0018000000887984 */ /* 0x000e680000000c00 */
        /* <DEDUP_REMOVED lines=23> */
[----:B-1----:R-:W-:Y:S04]  /*1db60*/  STL [R1+0x8b0], R120 ;  /* 0x0008b07801007387 */ /* 0x002fe80000100800 */
[----:B------:R-:W-:Y:S04]  /*1db70*/  STL [R1+0x870], R121 ;  /* 0x0008707901007387 */ /* 0x000fe80000100800 */
[----:B------:R-:W-:Y:S04]  /*1db80*/  STL [R1+0x830], R122 ;  /* 0x0008307a01007387 */ /* 0x000fe80000100800 */
[----:B------:R-:W-:Y:S04]  /*1db90*/  STL [R1+0x7f0], R123 ;  /* 0x0007f07b01007387 */ /* 0x000fe80000100800 */
[----:B--2---:R-:W-:Y:S04]  /*1dba0*/  STL [R1+0x8dc], R92 ;  /* 0x0008dc5c01007387 */ /* 0x004fe80000100800 */
[----:B------:R-:W-:Y:S04]  /*1dbb0*/  STL [R1+0x89c], R93 ;  /* 0x00089c5d01007387 */ /* 0x000fe80000100800 */
[----:B------:R-:W-:Y:S04]  /*1dbc0*/  STL [R1+0x85c], R94 ;  /* 0x00085c5e01007387 */ /* 0x000fe80000100800 */
[----:B------:R-:W-:Y:S04]  /*1dbd0*/  STL [R1+0x81c], R95 ;  /* 0x00081c5f01007387 */ /* 0x000fe80000100800 */
[----:B---3--:R-:W-:Y:S04]  /*1dbe0*/  STL [R1+0x8cc], R88 ;  /* 0x0008cc5801007387 */ /* 0x008fe80000100800 */
[----:B------:R-:W-:Y:S04]  /*1dbf0*/  STL [R1+0x88c], R89 ;  /* 0x00088c5901007387 */ /* 0x000fe80000100800 */
[----:B------:R-:W-:Y:S04]  /*1dc00*/  STL [R1+0x84c], R90 ;  /* 0x00084c5a01007387 */ /* 0x000fe80000100800 */
[----:B------:R-:W-:Y:S04]  /*1dc10*/  STL [R1+0x80c], R91 ;  /* 0x00080c5b01007387 */ /* 0x000fe80000100800 */
[----:B----4-:R-:W-:Y:S04]  /*1dc20*/  STL [R1+0x8bc], R108 ;  /* 0x0008bc6c01007387 */ /* 0x010fe80000100800 */
[----:B------:R-:W-:Y:S04]  /*1dc30*/  STL [R1+0x87c], R109 ;  /* 0x00087c6d01007387 */ /* 0x000fe80000100800 */
[----:B------:R-:W-:Y:S04]  /*1dc40*/  STL [R1+0x83c], R110 ;  /* 0x00083c6e01007387 */ /* 0x000fe80000100800 */
[----:B------:R-:W-:Y:S04]  /*1dc50*/  STL [R1+0x7fc], R111 ;  /* 0x0007fc6f01007387 */ /* 0x000fe80000100800 */
[----:B------:R-:W-:Y:S01]  /*1dc60*/  STL [R1+0x8ac], R136 ;  /* 0x0008ac8801007387 */ /* 0x000fe20000100800 */
[----:B------:R-:W-:-:S03]  /*1dc70*/  IMAD.MOV.U32 R208, RZ, RZ, R16 ;  /* 0x000000ffffd07224 */ /* 0x000fc600078e0010 */
[----:B------:R-:W-:Y:S01]  /*1dc80*/  STL [R1+0x86c], R137 ;  /* 0x00086c8901007387 */ /* 0x000fe20000100800 */
[----:B------:R-:W-:-:S03]  /*1dc90*/  IMAD.MOV.U32 R209, RZ, RZ, R20 ;  /* 0x000000ffffd17224 */ /* 0x000fc600078e0014 */
[----:B------:R-:W-:Y:S01]  /*1dca0*/  STL [R1+0x82c], R138 ;  /* 0x00082c8a01007387 */ /* 0x000fe20000100800 */
[----:B------:R-:W-:Y:S02]  /*1dcb0*/  IMAD.MOV.U32 R210, RZ, RZ, R24 ;  /* 0x000000ffffd27224 */ /* 0x000fe400078e0018 */
[----:B------:R-:W-:Y:S01]  /*1dcc0*/  IMAD.MOV.U32 R211, RZ, RZ, R240 ;  /* 0x000000ffffd37224 */ /* 0x000fe200078e00f0 */
[----:B------:R-:W-:Y:S06]  /*1dcd0*/  BAR.SYNC.DEFER_BLOCKING 0x0 ;  /* 0x0000000000007b1d */ /* 0x000fec0000010000 */
[----:B------:R-:W-:Y:S04]  /*1dce0*/  STL [R1+0x7ec], R139 ;  /* 0x0007ec8b01007387 */ /* 0x000fe80000100800 */
[----:B------:R-:W2:Y:S04]  /*1dcf0*/  LDL.LU R213, [R1+0x110] ;  /* 0x0001100001d57983 */ /* 0x000ea80000300800 */
[----:B------:R-:W2:Y:S01]  /*1dd00*/  LDL.LU R214, [R1+0x150] ;  /* 0x0001500001d67983 */ /* 0x000ea20000300800 */
[----:B------:R-:W-:-:S03]  /*1dd10*/  IMAD.MOV.U32 R204, RZ, RZ, R17 ;  /* 0x000000ffffcc7224 */ /* 0x000fc600078e0011 */
[----:B------:R-:W2:Y:S01]  /*1dd20*/  LDL.LU R215, [R1+0x1b0] ;  /* 0x0001b00001d77983 */ /* 0x000ea20000300800 */
[----:B------:R-:W-:Y:S02]  /*1dd30*/  IMAD.MOV.U32 R205, RZ, RZ, R21 ;  /* 0x000000ffffcd7224 */ /* 0x000fe400078e0015 */
[----:B------:R-:W-:Y:S02]  /*1dd40*/  IMAD.MOV.U32 R206, RZ, RZ, R25 ;  /* 0x000000ffffce7224 */ /* 0x000fe400078e0019 */
[----:B------:R-:W-:Y:S01]  /*1dd50*/  IMAD.MOV.U32 R207, RZ, RZ, R241 ;  /* 0x000000ffffcf7224 */ /* 0x000fe200078e00f1 */
[----:B------:R1:W-:Y:S04]  /*1dd60*/  STS.128 [R249], R208 ;  /* 0x000000d0f9007388 */ /* 0x0003e80000000c00 */
[----:B------:R-:W-:Y:S01]  /*1dd70*/  STS.128 [R249+0x400], R204 ;  /* 0x000400ccf9007388 */ /* 0x000fe20000000c00 */
[----:B-1----:R-:W-:-:S02]  /*1dd80*/  IMAD.MOV.U32 R208, RZ, RZ, R18 ;  /* 0x000000ffffd07224 */ /* 0x002fc400078e0012 */
[----:B------:R-:W-:Y:S02]  /*1dd90*/  IMAD.MOV.U32 R209, RZ, RZ, R22 ;  /* 0x000000ffffd17224 */ /* 0x000fe400078e0016 */
[----:B------:R-:W-:Y:S02]  /*1dda0*/  IMAD.MOV.U32 R210, RZ, RZ, R26 ;  /* 0x000000ffffd27224 */ /* 0x000fe400078e001a */
[----:B------:R-:W-:-:S05]  /*1ddb0*/  IMAD.MOV.U32 R211, RZ, RZ, R242 ;  /* 0x000000ffffd37224 */ /* 0x000fca00078e00f2 */
[----:B------:R1:W-:Y:S04]  /*1ddc0*/  STS.128 [R249+0x80], R208 ;  /* 0x000080d0f9007388 */ /* 0x0003e80000000c00 */
[----:B-1----:R-:W3:Y:S04]  /*1ddd0*/  LDL.LU R209, [R1+0x114] ;  /* 0x0001140001d17983 */ /* 0x002ee80000300800 */
[----:B------:R-:W3:Y:S04]  /*1dde0*/  LDL.LU R210, [R1+0x154] ;  /* 0x0001540001d27983 */ /* 0x000ee80000300800 */
[----:B------:R-:W3:Y:S01]  /*1ddf0*/  LDL.LU R211, [R1+0x1b4] ;  /* 0x0001b40001d37983 */ /* 0x000ee20000300800 */
[----:B------:R-:W-:-:S02]  /*1de00*/  IMAD.MOV.U32 R240, RZ, RZ, R19 ;  /* 0x000000fffff07224 */ /* 0x000fc400078e0013 */
[----:B------:R-:W-:Y:S02]  /*1de10*/  IMAD.MOV.U32 R241, RZ, RZ, R23 ;  /* 0x000000fffff17224 */ /* 0x000fe400078e0017 */
[----:B------:R-:W-:Y:S02]  /*1de20*/  IMAD.MOV.U32 R242, RZ, RZ, R27 ;  /* 0x000000fffff27224 */ /* 0x000fe400078e001b */
[----:B------:R-:W-:Y:S02]  /*1de30*/  IMAD.MOV.U32 R16, RZ, RZ, R4 ;  /* 0x000000ffff107224 */ /* 0x000fe400078e0004 */
[----:B------:R-:W-:Y:S02]  /*1de40*/  IMAD.MOV.U32 R17, RZ, RZ, R8 ;  /* 0x000000ffff117224 */ /* 0x000fe400078e0008 */
[----:B------:R-:W-:Y:S02]  /*1de50*/  IMAD.MOV.U32 R18, RZ, RZ, R12 ;  /* 0x000000ffff127224 */ /* 0x000fe400078e000c */
[----:B------:R-:W-:Y:S01]  /*1de60*/  IMAD.MOV.U32 R19, RZ, RZ, R36 ;  /* 0x000000ffff137224 */ /* 0x000fe200078e0024 */
[----:B------:R-:W-:Y:S01]  /*1de70*/  STS.128 [R249+0x480], R240 ;  /* 0x000480f0f9007388 */ /* 0x000fe20000000c00 */
[----:B------:R-:W-:-:S02]  /*1de80*/  IMAD.MOV.U32 R20, RZ, RZ, R5 ;  /* 0x000000ffff147224 */ /* 0x000fc400078e0005 */
[----:B------:R-:W-:Y:S01]  /*1de90*/  IMAD.MOV.U32 R21, RZ, RZ, R9 ;  /* 0x000000ffff157224 */ /* 0x000fe200078e0009 */
[----:B------:R1:W-:Y:S01]  /*1dea0*/  STS.128 [R249+0x100], R16 ;  /* 0x00010010f9007388 */ /* 0x0003e20000000c00 */
[----:B------:R-:W-:Y:S02]  /*1deb0*/  IMAD.MOV.U32 R22, RZ, RZ, R13 ;  /* 0x000000ffff167224 */ /* 0x000fe400078e000d */
[----:B------:R-:W-:Y:S02]  /*1dec0*/  IMAD.MOV.U32 R23, RZ, RZ, R37 ;  /* 0x000000ffff177224 */ /* 0x000fe400078e0025 */
[----:B------:R-:W-:Y:S02]  /*1ded0*/  IMAD.MOV.U32 R36, RZ, RZ, R7 ;  /* 0x000000ffff247224 */ /* 0x000fe400078e0007 */
[----:B------:R-:W-:Y:S02]  /*1dee0*/  IMAD.MOV.U32 R37, RZ, RZ, R11 ;  /* 0x000000ffff257224 */ /* 0x000fe400078e000b */
[----:B------:R-:W-:-:S02]  /*1def0*/  IMAD.MOV.U32 R4, RZ, RZ, R40 ;  /* 0x000000ffff047224 */ /* 0x000fc400078e0028 */
[----:B------:R-:W-:Y:S02]  /*1df00*/  IMAD.MOV.U32 R5, RZ, RZ, R44 ;  /* 0x000000ffff057224 */ /* 0x000fe400078e002c */
[----:B------:R-:W-:Y:S02]  /*1df10*/  IMAD.MOV.U32 R7, RZ, RZ, R52 ;  /* 0x000000ffff077224 */ /* 0x000fe400078e0034 */
[----:B-1----:R-:W-:Y:S02]  /*1df20*/  IMAD.MOV.U32 R16, RZ, RZ, R6 ;  /* 0x000000ffff107224 */ /* 0x002fe400078e0006 */
[----:B------:R-:W-:Y:S02]  /*1df30*/  IMAD.MOV.U32 R17, RZ, RZ, R10 ;  /* 0x000000ffff117224 */ /* 0x000fe400078e000a */
[----:B------:R-:W-:Y:S02]  /*1df40*/  IMAD.MOV.U32 R18, RZ, RZ, R14 ;  /* 0x000000ffff127224 */ /* 0x000fe400078e000e */
[----:B------:R-:W-:-:S02]  /*1df50*/  IMAD.MOV.U32 R19, RZ, RZ, R38 ;  /* 0x000000ffff137224 */ /* 0x000fc400078e0026 */
[----:B------:R-:W-:Y:S02]  /*1df60*/  IMAD.MOV.U32 R38, RZ, RZ, R15 ;  /* 0x000000ffff267224 */ /* 0x000fe400078e000f */
[----:B------:R-:W-:Y:S01]  /*1df70*/  IMAD.MOV.U32 R6, RZ, RZ, R48 ;  /* 0x000000ffff067224 */ /* 0x000fe200078e0030 */
[----:B------:R-:W-:Y:S01]  /*1df80*/  STS.128 [R249+0x500], R20 ;  /* 0x00050014f9007388 */ /* 0x000fe20000000c00 */
[----:B------:R-:W-:Y:S02]  /*1df90*/  IMAD.MOV.U32 R8, RZ, RZ, R41 ;  /* 0x000000ffff087224 */ /* 0x000fe400078e0029 */
[----:B------:R-:W-:Y:S02]  /*1dfa0*/  IMAD.MOV.U32 R9, RZ, RZ, R45 ;  /* 0x000000ffff097224 */ /* 0x000fe400078e002d */
[----:B------:R-:W-:Y:S02]  /*1dfb0*/  IMAD.MOV.U32 R10, RZ, RZ, R49 ;  /* 0x000000ffff0a7224 */ /* 0x000fe400078e0031 */
[----:B------:R-:W-:Y:S01]  /*1dfc0*/  IMAD.MOV.U32 R11, RZ, RZ, R53 ;  /* 0x000000ffff0b7224 */ /* 0x000fe200078e0035 */
[----:B------:R-:W-:Y:S01]  /*1dfd0*/  STS.128 [R249+0x180], R16 ;  /* 0x00018010f9007388 */ /* 0x000fe20000000c00 */
[----:B------:R-:W-:-:S02]  /*1dfe0*/  IMAD.MOV.U32 R12, RZ, RZ, R42 ;  /* 0x000000ffff0c7224 */ /* 0x000fc400078e002a */
[----:B------:R-:W-:Y:S02]  /*1dff0*/  IMAD.MOV.U32 R13, RZ, RZ, R46 ;  /* 0x000000ffff0d7224 */ /* 0x000fe400078e002e */
[----:B------:R-:W-:Y:S02]  /*1e000*/  IMAD.MOV.U32 R14, RZ, RZ, R50 ;  /* 0x000000ffff0e7224 */ /* 0x000fe400078e0032 */
[----:B------:R-:W-:Y:S01]  /*1e010*/  IMAD.MOV.U32 R15, RZ, RZ, R54 ;  /* 0x000000ffff0f7224 */ /* 0x000fe200078e0036 */
[----:B------:R-:W-:Y:S01]  /*1e020*/  STS.128 [R249+0x580], R36 ;  /* 0x00058024f9007388 */ /* 0x000fe20000000c00 */
[----:B------:R-:W-:Y:S02]  /*1e030*/  IMAD.MOV.U32 R52, RZ, RZ, R43 ;  /* 0x000000ffff347224 */ /* 0x000fe400078e002b */
[----:B------:R-:W-:Y:S01]  /*1e040*/  IMAD.MOV.U32 R53, RZ, RZ, R47 ;  /* 0x000000ffff357224 */ /* 0x000fe200078e002f */
[----:B------:R1:W-:Y:S01]  /*1e050*/  STS.128 [R249+0x200], R4 ;  /* 0x00020004f9007388 */ /* 0x0003e20000000c00 */
[----:B------:R-:W-:-:S03]  /*1e060*/  IMAD.MOV.U32 R54, RZ, RZ, R51 ;  /* 0x000000ffff367224 */ /* 0x000fc600078e0033 */
[----:B------:R4:W-:Y:S04]  /*1e070*/  STS.128 [R249+0x600], R8 ;  /* 0x00060008f9007388 */ /* 0x0009e80000000c00 */
[----:B------:R4:W-:Y:S04]  /*1e080*/  STS.128 [R249+0x280], R12 ;  /* 0x0002800cf9007388 */ /* 0x0009e80000000c00 */
[----:B------:R-:W-:Y:S01]  /*1e090*/  STS.128 [R249+0x680], R52 ;  /* 0x00068034f9007388 */ /* 0x000fe20000000c00 */
[----:B-1----:R-:W-:Y:S02]  /*1e0a0*/  IMAD.MOV.U32 R4, RZ, RZ, R32 ;  /* 0x000000ffff047224 */ /* 0x002fe400078e0020 */
[----:B------:R-:W-:-:S02]  /*1e0b0*/  IMAD.MOV.U32 R5, RZ, RZ, R28 ;  /* 0x000000ffff057224 */ /* 0x000fc400078e001c */
[----:B------:R-:W-:Y:S02]  /*1e0c0*/  IMAD.MOV.U32 R6, RZ, RZ, R56 ;  /* 0x000000ffff067224 */ /* 0x000fe400078e0038 */
[----:B------:R-:W-:Y:S02]  /*1e0d0*/  IMAD.MOV.U32 R7, RZ, RZ, R60 ;  /* 0x000000ffff077224 */ /* 0x000fe400078e003c */
[----:B----4-:R-:W-:Y:S02]  /*1e0e0*/  IMAD.MOV.U32 R8, RZ, RZ, R33 ;  /* 0x000000ffff087224 */ /* 0x010fe400078e0021 */
        /* <DEDUP_REMOVED lines=16> */
[----:B------:R-:W4:Y:S04]  /*1e1f0*/  LDS.128 R48, [R220+0x800] ;  /* 0x00080000dc307984 */ /* 0x000f280000000c00 */
[----:B------:R-:W4:Y:S04]  /*1e200*/  LDS.128 R32, [R220+0x1000] ;  /* 0x00100000dc207984 */ /* 0x000f280000000c00 */
[----:B------:R-:W2:Y:S04]  /*1e210*/  LDS.128 R16, [R220+0x1800] ;  /* 0x00180000dc107984 */ /* 0x000ea80000000c00 */
[----:B------:R-:W2:Y:S04]  /*1e220*/  LDS.128 R60, [R3] ;  /* 0x00000000033c7984 */ /* 0x000ea80000000c00 */
[----:B------:R-:W2:Y:S04]  /*1e230*/  LDS.128 R44, [R3+0x800] ;  /* 0x00080000032c7984 */ /* 0x000ea80000000c00 */
[----:B------:R-:W2:Y:S04]  /*1e240*/  LDS.128 R28, [R3+0x1000] ;  /* 0x00100000031c7984 */ /* 0x000ea80000000c00 */
[----:B------:R-:W2:Y:S04]  /*1e250*/  LDS.128 R12, [R3+0x1800] ;  /* 0x00180000030c7984 */ /* 0x000ea80000000c00 */
[----:B------:R-:W2:Y:S04]  /*1e260*/  LDS.128 R56, [R2] ;  /* 0x0000000002387984 */ /* 0x000ea80000000c00 */
[----:B------:R-:W2:Y:S04]  /*1e270*/  LDS.128 R40, [R2+0x800] ;  /* 0x0008000002287984 */ /* 0x000ea80000000c00 */
[----:B-1----:R-:W-:Y:S04]  /*1e280*/  STL [R1+0x7e8], R204 ;  /* 0x0007e8cc01007387 */ /* 0x002fe80000100800 */
[----:B------:R-:W1:Y:S04]  /*1e290*/  LDS.128 R24, [R2+0x1000] ;  /* 0x0010000002187984 */ /* 0x000e680000000c00 */
[----:B------:R-:W-:Y:S04]  /*1e2a0*/  STL [R1+0x7a8], R205 ;  /* 0x0007a8cd01007387 */ /* 0x000fe80000100800 */
[----:B------:R-:W-:Y:S04]  /*1e2b0*/  STL [R1+0x768], R206 ;  /* 0x000768ce01007387 */ /* 0x000fe80000100800 */
[----:B------:R-:W-:Y:S04]  /*1e2c0*/  STL [R1+0x728], R207 ;  /* 0x000728cf01007387 */ /* 0x000fe80000100800 */
[----:B----4-:R-:W-:Y:S04]  /*1e2d0*/  STL [R1+0x7d8], R48 ;  /* 0x0007d83001007387 */ /* 0x010fe80000100800 */
[----:B------:R-:W4:Y:S04]  /*1e2e0*/  LDS.128 R8, [R2+0x1800] ;  /* 0x0018000002087984 */ /* 0x000f280000000c00 */
[----:B------:R-:W-:Y:S04]  /*1e2f0*/  STL [R1+0x798], R49 ;  /* 0x0007983101007387 */ /* 0x000fe80000100800 */
[----:B------:R-:W-:Y:S04]  /*1e300*/  STL [R1+0x758], R50 ;  /* 0x0007583201007387 */ /* 0x000fe80000100800 */
[----:B------:R-:W-:Y:S04]  /*1e310*/  STL [R1+0x718], R51 ;  /* 0x0007183301007387 */ /* 0x000fe80000100800 */
[----:B------:R-:W-:Y:S04]  /*1e320*/  STL [R1+0x7c8], R32 ;  /* 0x0007c82001007387 */ /* 0x000fe80000100800 */
[----:B------:R-:W1:Y:S04]  /*1e330*/  LDS.128 R52, [R0] ;  /* 0x0000000000347984 */ /* 0x000e680000000c00 */
[----:B------:R-:W-:Y:S04]  /*1e340*/  STL [R1+0x788], R33 ;  /* 0x0007882101007387 */ /* 0x000fe80000100800 */
[----:B------:R-:W-:Y:S04]  /*1e350*/  STL [R1+0x748], R34 ;  /* 0x0007482201007387 */ /* 0x000fe80000100800 */
[----:B------:R-:W-:Y:S04]  /*1e360*/  STL [R1+0x708], R35 ;  /* 0x0007082301007387 */ /* 0x000fe80000100800 */
[----:B--2---:R-:W-:Y:S04]  /*1e370*/  STL [R1+0x7b8], R16 ;  /* 0x0007b81001007387 */ /* 0x004fe80000100800 */
[----:B------:R-:W2:Y:S04]  /*1e380*/  LDS.128 R36, [R0+0x800] ;  /* 0x0008000000247984 */ /* 0x000ea80000000c00 */
        /* <DEDUP_REMOVED lines=33> */
[----:B----4-:R-:W-:Y:S04]  /*1e5a0*/  STL [R1+0x7b0], R8 ;  /* 0x0007b00801007387 */ /* 0x010fe80000100800 */
[----:B------:R-:W-:Y:S04]  /*1e5b0*/  STL [R1+0x770], R9 ;  /* 0x0007700901007387 */ /* 0x000fe80000100800 */
[----:B------:R-:W-:Y:S04]  /*1e5c0*/  STL [R1+0x730], R10 ;  /* 0x0007300a01007387 */ /* 0x000fe80000100800 */
[----:B------:R-:W-:Y:S04]  /*1e5d0*/  STL [R1+0x6f8], R11 ;  /* 0x0006f80b01007387 */ /* 0x000fe80000100800 */
[----:B------:R-:W-:Y:S04]  /*1e5e0*/  STL [R1+0x7dc], R52 ;  /* 0x0007dc3401007387 */ /* 0x000fe80000100800 */
[----:B------:R-:W-:Y:S04]  /*1e5f0*/  STL [R1+0x79c], R53 ;  /* 0x00079c3501007387 */ /* 0x000fe80000100800 */
[----:B------:R-:W-:Y:S04]  /*1e600*/  STL [R1+0x75c], R54 ;  /* 0x00075c3601007387 */ /* 0x000fe80000100800 */
[----:B------:R-:W-:Y:S04]  /*1e610*/  STL [R1+0x71c], R55 ;  /* 0x00071c3701007387 */ /* 0x000fe80000100800 */
[----:B--2---:R-:W-:Y:S04]  /*1e620*/  STL [R1+0x7cc], R36 ;  /* 0x0007cc2401007387 */ /* 0x004fe80000100800 */
[----:B------:R-:W-:Y:S04]  /*1e630*/  STL [R1+0x78c], R37 ;  /* 0x00078c2501007387 */ /* 0x000fe80000100800 */
[----:B------:R-:W-:Y:S01]  /*1e640*/  STL [R1+0x74c], R38 ;  /* 0x00074c2601007387 */ /* 0x000fe20000100800 */
[----:B------:R-:W-:-:S03]  /*1e650*/  IMAD.MOV.U32 R212, RZ, RZ, R68 ;  /* 0x000000ffffd47224 */ /* 0x000fc600078e0044 */
[----:B------:R-:W-:Y:S06]  /*1e660*/  BAR.SYNC.DEFER_BLOCKING 0x0 ;  /* 0x0000000000007b1d */ /* 0x000fec0000010000 */
        /* <DEDUP_REMOVED lines=8> */
[----:B------:R-:W-:-:S03]  /*1e6f0*/  IMAD.MOV.U32 R208, RZ, RZ, R69 ;  /* 0x000000ffffd07224 */ /* 0x000fc600078e0045 */
[----:B------:R-:W-:Y:S04]  /*1e700*/  STL [R1+0x6ec], R7 ;  /* 0x0006ec0701007387 */ /* 0x000fe80000100800 */
[----:B------:R1:W-:Y:S01]  /*1e710*/  STS.128 [R249], R212 ;  /* 0x000000d4f9007388 */ /* 0x0003e20000000c00 */
[----:B------:R-:W-:-:S03]  /*1e720*/  IMAD.MOV.U32 R68, RZ, RZ, R71 ;  /* 0x000000ffff447224 */ /* 0x000fc600078e0047 */
[----:B---3--:R2:W-:Y:S04]  /*1e730*/  STS.128 [R249+0x400], R208 ;  /* 0x000400d0f9007388 */ /* 0x0085e80000000c00 */
[----:B-1----:R-:W3:Y:S01]  /*1e740*/  LDL.LU R213, [R1+0x118] ;  /* 0x0001180001d57983 */ /* 0x002ee20000300800 */
[----:B------:R-:W-:-:S03]  /*1e750*/  IMAD.MOV.U32 R212, RZ, RZ, R70 ;  /* 0x000000ffffd47224 */ /* 0x000fc600078e0046 */
[----:B------:R-:W3:Y:S04]  /*1e760*/  LDL.LU R214, [R1+0x158] ;  /* 0x0001580001d67983 */ /* 0x000ee80000300800 */
[----:B------:R-:W3:Y:S04]  /*1e770*/  LDL.LU R215, [R1+0x1b8] ;  /* 0x0001b80001d77983 */ /* 0x000ee80000300800 */
[----:B------:R-:W4:Y:S04]  /*1e780*/  LDL.LU R69, [R1+0x11c] ;  /* 0x00011c0001457983 */ /* 0x000f280000300800 */
[----:B------:R-:W4:Y:S04]  /*1e790*/  LDL.LU R70, [R1+0x15c] ;  /* 0x00015c0001467983 */ /* 0x000f280000300800 */
[----:B------:R-:W4:Y:S04]  /*1e7a0*/  LDL.LU R71, [R1+0x1bc] ;  /* 0x0001bc0001477983 */ /* 0x000f280000300800 */
[----:B------:R-:W4:Y:S04]  /*1e7b0*/  LDL.LU R0, [R1+0x6a8] ;  /* 0x0006a80001007983 */ /* 0x000f280000300800 */
[----:B--2---:R-:W2:Y:S04]  /*1e7c0*/  LDL.LU R210, [R1+0x90] ;  /* 0x0000900001d27983 */ /* 0x004ea80000300800 */
[----:B------:R-:W2:Y:S04]  /*1e7d0*/  LDL.LU R211, [R1+0x140] ;  /* 0x0001400001d37983 */ /* 0x000ea80000300800 */
[----:B------:R-:W2:Y:S04]  /*1e7e0*/  LDL.LU R222, [R1+0x94] ;  /* 0x0000940001de7983 */ /* 0x000ea80000300800 */
[----:B------:R-:W2:Y:S01]  /*1e7f0*/  LDL.LU R223, [R1+0x144] ;  /* 0x0001440001df7983 */ /* 0x000ea20000300800 */
[----:B------:R-:W-:-:S03]  /*1e800*/  IMAD.MOV.U32 R220, RZ, RZ, R129 ;  /* 0x000000ffffdc7224 */ /* 0x000fc600078e0081 */
[----:B------:R-:W2:Y:S01]  /*1e810*/  LDL.LU R226, [R1+0x98] ;  /* 0x0000980001e27983 */ /* 0x000ea20000300800 */
[----:B------:R-:W-:-:S03]  /*1e820*/  IMAD.MOV.U32 R208, RZ, RZ, R128 ;  /* 0x000000ffffd07224 */ /* 0x000fc600078e0080 */
[----:B------:R-:W2:Y:S01]  /*1e830*/  LDL.LU R227, [R1+0x148] ;  /* 0x0001480001e37983 */ /* 0x000ea20000300800 */
[----:B------:R-:W-:Y:S02]  /*1e840*/  IMAD.MOV.U32 R209, RZ, RZ, R132 ;  /* 0x000000ffffd17224 */ /* 0x000fe400078e0084 */
[----:B------:R-:W-:Y:S02]  /*1e850*/  IMAD.MOV.U32 R224, RZ, RZ, R130 ;  /* 0x000000ffffe07224 */ /* 0x000fe400078e0082 */
[----:B------:R-:W-:Y:S02]  /*1e860*/  IMAD.MOV.U32 R221, RZ, RZ, R133 ;  /* 0x000000ffffdd7224 */ /* 0x000fe400078e0085 */
[----:B------:R-:W-:Y:S01]  /*1e870*/  IMAD.MOV.U32 R225, RZ, RZ, R134 ;  /* 0x000000ffffe17224 */ /* 0x000fe200078e0086 */
[----:B---3--:R-:W-:Y:S04]  /*1e880*/  STS.128 [R249+0x80], R212 ;  /* 0x000080d4f9007388 */ /* 0x008fe80000000c00 */
[----:B----4-:R1:W-:Y:S04]  /*1e890*/  STS.128 [R249+0x480], R68 ;  /* 0x00048044f9007388 */ /* 0x0103e80000000c00 */
[----:B-1----:R-:W3:Y:S01]  /*1e8a0*/  LDL.LU R70, [R1+0x9c] ;  /* 0x00009c0001467983 */ /* 0x002ee20000300800 */
[----:B------:R-:W-:-:S03]  /*1e8b0*/  IMAD.MOV.U32 R68, RZ, RZ, R131 ;  /* 0x000000ffff447224 */ /* 0x000fc600078e0083 */
[----:B------:R-:W3:Y:S04]  /*1e8c0*/  LDL.LU R71, [R1+0x14c] ;  /* 0x00014c0001477983 */ /* 0x000ee80000300800 */
[----:B------:R-:W4:Y:S01]  /*1e8d0*/  LDL.LU R129, [R1] ;  /* 0x0000000001817983 */ /* 0x000f220000300800 */
[----:B------:R-:W-:-:S03]  /*1e8e0*/  IMAD.MOV.U32 R69, RZ, RZ, R135 ;  /* 0x000000ffff457224 */ /* 0x000fc600078e0087 */
[----:B------:R-:W4:Y:S04]  /*1e8f0*/  LDL.LU R130, [R1+0x130] ;  /* 0x0001300001827983 */ /* 0x000f280000300800 */
[----:B------:R-:W4:Y:S04]  /*1e900*/  LDL.LU R131, [R1+0x180] ;  /* 0x0001800001837983 */ /* 0x000f280000300800 */
[----:B------:R-:W4:Y:S04]  /*1e910*/  LDL.LU R133, [R1+0x4] ;  /* 0x0000040001857983 */ /* 0x000f280000300800 */
[----:B------:R-:W4:Y:S04]  /*1e920*/  LDL.LU R134, [R1+0x134] ;  /* 0x0001340001867983 */ /* 0x000f280000300800 */
[----:B--2---:R1:W-:Y:S04]  /*1e930*/  STS.128 [R249+0x100], R208 ;  /* 0x000100d0f9007388 */ /* 0x0043e80000000c00 */
[----:B------:R-:W2:Y:S04]  /*1e940*/  LDL.LU R135, [R1+0x184] ;  /* 0x0001840001877983 */ /* 0x000ea80000300800 */
[----:B-1----:R-:W2:Y:S04]  /*1e950*/  LDL.LU R209, [R1+0x8] ;  /* 0x0000080001d17983 */ /* 0x002ea80000300800 */
[----:B------:R-:W2:Y:S04]  /*1e960*/  LDL.LU R210, [R1+0x138] ;  /* 0x0001380001d27983 */ /* 0x000ea80000300800 */
[----:B------:R-:W2:Y:S01]  /*1e970*/  LDL.LU R211, [R1+0x188] ;  /* 0x0001880001d37983 */ /* 0x000ea20000300800 */
[----:B------:R-:W-:-:S02]  /*1e980*/  IMAD.MOV.U32 R128, RZ, RZ, R72 ;  /* 0x000000ffff807224 */ /* 0x000fc400078e0048 */
[----:B------:R-:W-:Y:S01]  /*1e990*/  IMAD.MOV.U32 R132, RZ, RZ, R73 ;  /* 0x000000ffff847224 */ /* 0x000fe200078e0049 */
[----:B------:R-:W-:Y:S01]  /*1e9a0*/  STS.128 [R249+0x500], R220 ;  /* 0x000500dcf9007388 */ /* 0x000fe20000000c00 */
[----:B------:R-:W-:-:S03]  /*1e9b0*/  IMAD.MOV.U32 R208, RZ, RZ, R74 ;  /* 0x000000ffffd07224 */ /* 0x000fc600078e004a */
[----:B------:R-:W-:Y:S01]  /*1e9c0*/  STS.128 [R249+0x180], R224 ;  /* 0x000180e0f9007388 */ /* 0x000fe20000000c00 */
[----:B------:R-:W-:-:S03]  /*1e9d0*/  IMAD.MOV.U32 R72, RZ, RZ, R75 ;  /* 0x000000ffff487224 */ /* 0x000fc600078e004b */
[----:B------:R-:W2:Y:S04]  /*1e9e0*/  LDL.LU R73, [R1+0xc] ;  /* 0x00000c0001497983 */ /* 0x000ea80000300800 */
[----:B------:R-:W2:Y:S04]  /*1e9f0*/  LDL.LU R74, [R1+0x13c] ;  /* 0x00013c00014a7983 */ /* 0x000ea80000300800 */
[----:B------:R-:W2:Y:S04]  /*1ea00*/  LDL.LU R75, [R1+0x18c] ;  /* 0x00018c00014b7983 */ /* 0x000ea80000300800 */
[----:B---3--:R-:W-:Y:S04]  /*1ea10*/  STS.128 [R249+0x580], R68 ;  /* 0x00058044f9007388 */ /* 0x008fe80000000c00 */
[----:B----4-:R-:W-:Y:S04]  /*1ea20*/  STS.128 [R249+0x200], R128 ;  /* 0x00020080f9007388 */ /* 0x010fe80000000c00 */
[----:B--2---:R-:W-:Y:S04]  /*1ea30*/  STS.128 [R249+0x600], R132 ;  /* 0x00060084f9007388 */ /* 0x004fe80000000c00 */
[----:B------:R1:W-:Y:S04]  /*1ea40*/  STS.128 [R249+0x280], R208 ;  /* 0x000280d0f9007388 */ /* 0x0003e80000000c00 */
[----:B-1----:R-:W2:Y:S04]  /*1ea50*/  LDL.LU R208, [R1+0x1d0] ;  /* 0x0001d00001d07983 */ /* 0x002ea80000300800 */
[----:B------:R-:W1:Y:S01]  /*1ea60*/  S2R R248, SR_TID.X ;  /* 0x0000000000f87919 */ /* 0x000e620000002100 */
[C---:B------:R-:W-:Y:S01]  /*1ea70*/  ISETP.GE.AND P0, PT, R0.reuse, c[0x0][0x178], PT ;  /* 0x00005e0000007a0c */ /* 0x040fe20003f06270 */
[----:B------:R-:W-:Y:S01]  /*1ea80*/  IMAD R220, R0, c[0x0][0x194], RZ ;  /* 0x0000650000dc7a24 */ /* 0x000fe200078e02ff */
[----:B-1----:R-:W-:-:S04]  /*1ea90*/  SHF.R.U32.HI R248, RZ, 0x6, R248 ;  /* 0x00000006fff87819 */ /* 0x002fc800000116f8 */
[----:B------:R-:W-:Y:S01]  /*1eaa0*/  SGXT.U32 R248, R248, 0x1 ;  /* 0x00000001f8f8781a */ /* 0x000fe20000000000 */
        /* <DEDUP_REMOVED lines=10> */
[----:B-1----:R-:W-:Y:S02]  /*1eb50*/  IMAD.MOV.U32 R72, RZ, RZ, R194 ;  /* 0x000000ffff487224 */ /* 0x002fe400078e00c2 */
[----:B------:R-:W-:Y:S02]  /*1eb60*/  IMAD.MOV.U32 R73, RZ, RZ, R154 ;  /* 0x000000ffff497224 */ /* 0x000fe400078e009a */
[----:B------:R-:W-:-:S02]  /*1eb70*/  IMAD.MOV.U32 R74, RZ, RZ, R158 ;  /* 0x000000ffff4a7224 */ /* 0x000fc400078e009e */
[----:B------:R-:W-:Y:S02]  /*1eb80*/  IMAD.MOV.U32 R75, RZ, RZ, R162 ;  /* 0x000000ffff4b7224 */ /* 0x000fe400078e00a2 */
[----:B------:R-:W-:Y:S02]  /*1eb90*/  IMAD.MOV.U32 R161, RZ, RZ, R155 ;  /* 0x000000ffffa17224 */ /* 0x000fe400078e009b */
[----:B------:R-:W-:Y:S01]  /*1eba0*/  IMAD.MOV.U32 R162, RZ, RZ, R159 ;  /* 0x000000ffffa27224 */ /* 0x000fe200078e009f */
[----:B------:R-:W-:Y:S04]  /*1ebb0*/  STS.128 [R249+0x300], R212 ;  /* 0x000300d4f9007388 */ /* 0x000fe80000000c00 */
[----:B------:R-:W-:Y:S04]  /*1ebc0*/  STS.128 [R249+0x700], R68 ;  /* 0x00070044f9007388 */ /* 0x000fe80000000c00 */
[----:B------:R-:W-:Y:S04]  /*1ebd0*/  STS.128 [R249+0x380], R72 ;  /* 0x00038048f9007388 */ /* 0x000fe80000000c00 */
[----:B------:R1:W-:Y:S04]  /*1ebe0*/  STS.128 [R249+0x780], R160 ;  /* 0x000780a0f9007388 */ /* 0x0003e80000000c00 */
[----:B------:R-:W-:Y:S01]  /*1ebf0*/  BAR.SYNC.DEFER_BLOCKING 0x0 ;  /* 0x0000000000007b1d */ /* 0x000fe20000010000 */
[----:B------:R-:W-:-:S02]  /*1ec00*/  LEA R2, P2, R220, c[0x0][0x170], 0x2 ;  /* 0x00005c00dc027a11 */ /* 0x000fc400078410ff */
[C---:B--2---:R-:W-:Y:S02]  /*1ec10*/  LOP3.LUT R3, R208.reuse, R248, RZ, 0xfc, !PT ;  /* 0x000000f8d0037212 */ /* 0x044fe400078efcff */
[----:B------:R-:W-:Y:S02]  /*1ec20*/  LOP3.LUT R0, R208, 0x2, R248, 0xfe, !PT ;  /* 0x00000002d0007812 */ /* 0x000fe400078efef8 */
[----:B------:R-:W1:Y:S02]  /*1ec30*/  S2R R248, SR_TID.X ;  /* 0x0000000000f87919 */ /* 0x000e640000002100 */
[----:B-1----:R-:W-:-:S04]  /*1ec40*/  SHF.R.U32.HI R160, RZ, 0x6, R248 ;  /* 0x00000006ffa07819 */ /* 0x002fc800000116f8 */
[----:B------:R-:W-:-:S04]  /*1ec50*/  SGXT.U32 R160, R160, 0x1 ;  /* 0x00000001a0a0781a */ /* 0x000fc80000000000 */
[C-C-:B------:R-:W-:Y:S02]  /*1ec60*/  LOP3.LUT R158, R208.reuse, 0x182, R160.reuse, 0xfe, !PT ;  /* 0x00000182d09e7812 */ /* 0x140fe400078efea0 */
[----:B------:R-:W-:-:S03]  /*1ec70*/  LOP3.LUT R251, R208, 0x186, R160, 0xfe, !PT ;  /* 0x00000186d0fb7812 */ /* 0x000fc600078efea0 */
[----:B------:R1:W-:Y:S04]  /*1ec80*/  STL [R1+0x218], R158 ;  /* 0x0002189e01007387 */ /* 0x0003e80000100800 */
[----:B------:R2:W-:Y:S01]  /*1ec90*/  STL [R1+0x220], R251 ;  /* 0x000220fb01007387 */ /* 0x0005e20000100800 */
[C-C-:B-1----:R-:W-:Y:S02]  /*1eca0*/  LOP3.LUT R158, R208.reuse, 0x188, R160.reuse, 0xfe, !PT ;  /* 0x00000188d09e7812 */ /* 0x142fe400078efea0 */
[----:B--2---:R-:W-:-:S03]  /*1ecb0*/  LOP3.LUT R251, R208, 0x18a, R160, 0xfe, !PT ;  /* 0x0000018ad0fb7812 */ /* 0x004fc600078efea0 */
        /* <DEDUP_REMOVED lines=84> */
[----:B------:R1:W-:Y:S01]  /*1f200*/  STL [R1+0x2cc], R158 ;  /* 0x0002cc9e01007387 */ /* 0x0003e20000100800 */
[----:B------:R-:W-:-:S03]  /*1f210*/  ISETP.LT.AND P1, PT, R3, c[0x0][0x17c], !P0 ;  /* 0x00005f0003007a0c */ /* 0x000fc60004721270 */
[----:B------:R2:W-:Y:S01]  /*1f220*/  STL [R1+0x2d0], R251 ;  /* 0x0002d0fb01007387 */ /* 0x0005e20000100800 */
[C-C-:B-1----:R-:W-:Y:S01]  /*1f230*/  LOP3.LUT R158, R208.reuse, 0x1e0, R160.reuse, 0xfe, !PT ;  /* 0x000001e0d09e7812 */ /* 0x142fe200078efea0 */
[----:B------:R-:W-:Y:S01]  /*1f240*/  IMAD R3, R3, c[0x0][0x198], RZ ;  /* 0x0000660003037a24 */ /* 0x000fe200078e02ff */
[----:B--2---:R-:W-:-:S03]  /*1f250*/  LOP3.LUT R251, R208, 0x1e2, R160, 0xfe, !PT ;  /* 0x000001e2d0fb7812 */ /* 0x004fc600078efea0 */
[----:B------:R1:W-:Y:S01]  /*1f260*/  STL [R1+0x2d4], R158 ;  /* 0x0002d49e01007387 */ /* 0x0003e20000100800 */
[----:B------:R-:W-:Y:S01]  /*1f270*/  IMAD R131, R0, c[0x0][0x198], RZ ;  /* 0x0000660000837a24 */ /* 0x000fe200078e02ff */
[--C-:B------:R-:W-:Y:S02]  /*1f280*/  LOP3.LUT R132, R208, 0x4, R160.reuse, 0xfe, !PT ;  /* 0x00000004d0847812 */ /* 0x100fe400078efea0 */
[----:B------:R2:W-:Y:S01]  /*1f290*/  STL [R1+0x2d8], R251 ;  /* 0x0002d8fb01007387 */ /* 0x0005e20000100800 */
[----:B------:R-:W-:Y:S02]  /*1f2a0*/  ISETP.LT.AND P4, PT, R0, c[0x0][0x17c], !P0 ;  /* 0x00005f0000007a0c */ /* 0x000fe40004781270 */
[--C-:B-1----:R-:W-:Y:S02]  /*1f2b0*/  LOP3.LUT R158, R208, 0x1e4, R160.reuse, 0xfe, !PT ;  /* 0x000001e4d09e7812 */ /* 0x102fe400078efea0 */
[----:B------:R-:W-:Y:S02]  /*1f2c0*/  LEA.HI.X.SX32 R0, R220, c[0x0][0x174], 0x2, P2 ;  /* 0x00005d00dc007a11 */ /* 0x000fe400010f16ff */
[----:B--2---:R-:W-:Y:S01]  /*1f2d0*/  LOP3.LUT R251, R208, 0x1e6, R160, 0xfe, !PT ;  /* 0x000001e6d0fb7812 */ /* 0x004fe200078efea0 */
[----:B------:R1:W-:Y:S01]  /*1f2e0*/  STL [R1+0x2dc], R158 ;  /* 0x0002dc9e01007387 */ /* 0x0003e20000100800 */
[-C--:B------:R-:W-:Y:S01]  /*1f2f0*/  LEA R128, P2, R3, R2.reuse, 0x2 ;  /* 0x0000000203807211 */ /* 0x080fe200078410ff */
[C---:B------:R-:W-:Y:S01]  /*1f300*/  IMAD R133, R132.reuse, c[0x0][0x198], RZ ;  /* 0x0000660084857a24 */ /* 0x040fe200078e02ff */
[----:B------:R-:W-:Y:S01]  /*1f310*/  LEA R130, P3, R131, R2, 0x2 ;  /* 0x0000000283827211 */ /* 0x000fe200078610ff */
[----:B------:R2:W-:Y:S01]  /*1f320*/  STL [R1+0x2e0], R251 ;  /* 0x0002e0fb01007387 */ /* 0x0005e20000100800 */
[----:B------:R-:W-:-:S02]  /*1f330*/  ISETP.LT.AND P5, PT, R132, c[0x0][0x17c], !P0 ;  /* 0x00005f0084007a0c */ /* 0x000fc400047a1270 */
[C-C-:B-1----:R-:W-:Y:S02]  /*1f340*/  LOP3.LUT R158, R208.reuse, 0x1e8, R160.reuse, 0xfe, !PT ;  /* 0x000001e8d09e7812 */ /* 0x142fe400078efea0 */
[-C--:B------:R-:W-:Y:S02]  /*1f350*/  LEA.HI.X.SX32 R129, R3, R0.reuse, 0x2, P2 ;  /* 0x0000000003817211 */ /* 0x080fe400010f16ff */
[C-C-:B------:R-:W-:Y:S01]  /*1f360*/  LOP3.LUT R69, R208.reuse, 0x6, R160.reuse, 0xfe, !PT ;  /* 0x00000006d0457812 */ /* 0x140fe200078efea0 */
[----:B------:R1:W-:Y:S01]  /*1f370*/  STL [R1+0x2e4], R158 ;  /* 0x0002e49e01007387 */ /* 0x0003e20000100800 */
[C-C-:B--2---:R-:W-:Y:S02]  /*1f380*/  LOP3.LUT R251, R208.reuse, 0x1ea, R160.reuse, 0xfe, !PT ;  /* 0x000001ead0fb7812 */ /* 0x144fe400078efea0 */
[----:B------:R-:W-:Y:S02]  /*1f390*/  LEA.HI.X.SX32 R131, R131, R0, 0x2, P3 ;  /* 0x0000000083837211 */ /* 0x000fe400018f16ff */
[----:B------:R-:W-:-:S02]  /*1f3a0*/  LOP3.LUT R71, R208, 0x8, R160, 0xfe, !PT ;  /* 0x00000008d0477812 */ /* 0x000fc400078efea0 */
[C-C-:B------:R-:W-:Y:S02]  /*1f3b0*/  LOP3.LUT R70, R208.reuse, 0xa, R160.reuse, 0xfe, !PT ;  /* 0x0000000ad0467812 */ /* 0x140fe400078efea0 */
[----:B-1----:R-:W-:Y:S02]  /*1f3c0*/  LOP3.LUT R158, R208, 0x1ec, R160, 0xfe, !PT ;  /* 0x000001ecd09e7812 */ /* 0x002fe400078efea0 */
[----:B------:R-:W-:Y:S01]  /*1f3d0*/  LEA R68, P2, R133, R2, 0x2 ;  /* 0x0000000285447211 */ /* 0x000fe200078410ff */
[----:B------:R1:W-:Y:S01]  /*1f3e0*/  @P1 STG.E [R128.64], R244 ;  /* 0x000000f480001986 */ /* 0x0003e2000c101906 */
[C---:B------:R-:W-:Y:S01]  /*1f3f0*/  IMAD R75, R69.reuse, c[0x0][0x198], RZ ;  /* 0x00006600454b7a24 */ /* 0x040fe200078e02ff */
[----:B------:R-:W-:Y:S02]  /*1f400*/  ISETP.LT.AND P1, PT, R69, c[0x0][0x17c], !P0 ;  /* 0x00005f0045007a0c */ /* 0x000fe40004721270 */
[----:B------:R2:W-:Y:S01]  /*1f410*/  STL [R1+0x2e8], R251 ;  /* 0x0002e8fb01007387 */ /* 0x0005e20000100800 */
[----:B------:R-:W-:-:S03]  /*1f420*/  LEA.HI.X.SX32 R69, R133, R0, 0x2, P2 ;  /* 0x0000000085457211 */ /* 0x000fc600010f16ff */
[----:B------:R3:W-:Y:S01]  /*1f430*/  STL [R1+0x2ec], R158 ;  /* 0x0002ec9e01007387 */ /* 0x0007e20000100800 */
[----:B------:R-:W-:-:S03]  /*1f440*/  ISETP.LT.AND P3, PT, R71, c[0x0][0x17c], !P0 ;  /* 0x00005f0047007a0c */ /* 0x000fc60004761270 */
[----:B------:R4:W-:Y:S01]  /*1f450*/  @P4 STG.E [R130.64], R216 ;  /* 0x000000d882004986 */ /* 0x0009e2000c101906 */
[----:B-1----:R-:W-:Y:S01]  /*1f460*/  IMAD R129, R71, c[0x0][0x198], RZ ;  /* 0x0000660047817a24 */ /* 0x002fe200078e02ff */
[--C-:B--2---:R-:W-:Y:S02]  /*1f470*/  LOP3.LUT R251, R208, 0x1f0, R160.reuse, 0xfe, !PT ;  /* 0x000001f0d0fb7812 */ /* 0x104fe400078efea0 */
[----:B------:R-:W-:Y:S02]  /*1f480*/  ISETP.LT.AND P2, PT, R70, c[0x0][0x17c], !P0 ;  /* 0x00005f0046007a0c */ /* 0x000fe40004741270 */
[C-C-:B---3--:R-:W-:Y:S02]  /*1f490*/  LOP3.LUT R158, R208.reuse, 0x1ee, R160.reuse, 0xfe, !PT ;  /* 0x000001eed09e7812 */ /* 0x148fe400078efea0 */
[----:B------:R-:W-:Y:S01]  /*1f4a0*/  LOP3.LUT R73, R208, 0xc, R160, 0xfe, !PT ;  /* 0x0000000cd0497812 */ /* 0x000fe200078efea0 */
[----:B----4-:R-:W-:Y:S01]  /*1f4b0*/  IMAD R131, R70, c[0x0][0x198], RZ ;  /* 0x0000660046837a24 */ /* 0x010fe200078e02ff */
[-C--:B------:R-:W-:Y:S01]  /*1f4c0*/  LEA R70, P6, R75, R2.reuse, 0x2 ;  /* 0x000000024b467211 */ /* 0x080fe200078c10ff */
[----:B------:R-:W-:Y:S01]  /*1f4d0*/  @P5 STG.E [R68.64], R200 ;  /* 0x000000c844005986 */ /* 0x000fe2000c101906 */
[----:B------:R-:W-:-:S02]  /*1f4e0*/  LEA R72, P4, R129, R2, 0x2 ;  /* 0x0000000281487211 */ /* 0x000fc400078810ff */
[----:B------:R-:W-:Y:S01]  /*1f4f0*/  LEA R74, P5, R131, R2, 0x2 ;  /* 0x00000002834a7211 */ /* 0x000fe200078a10ff */
[----:B------:R1:W-:Y:S01]  /*1f500*/  STL [R1], R158 ;  /* 0x0000009e01007387 */ /* 0x0003e20000100800 */
[-C--:B------:R-:W-:Y:S01]  /*1f510*/  LEA.HI.X.SX32 R71, R75, R0.reuse, 0x2, P6 ;  /* 0x000000004b477211 */ /* 0x080fe200030f16ff */
[C---:B------:R-:W-:Y:S02]  /*1f520*/  IMAD R133, R73.reuse, c[0x0][0x198], RZ ;  /* 0x0000660049857a24 */ /* 0x040fe400078e02ff */
[----:B------:R2:W-:Y:S01]  /*1f530*/  STL [R1+0x4], R251 ;  /* 0x000004fb01007387 */ /* 0x0005e20000100800 */
[----:B------:R-:W-:Y:S02]  /*1f540*/  ISETP.LT.AND P6, PT, R73, c[0x0][0x17c], !P0 ;  /* 0x00005f0049007a0c */ /* 0x000fe400047c1270 */
[----:B------:R-:W-:Y:S02]  /*1f550*/  LEA.HI.X.SX32 R73, R129, R0, 0x2, P4 ;  /* 0x0000000081497211 */ /* 0x000fe400020f16ff */
[----:B-1----:R-:W-:-:S02]  /*1f560*/  LOP3.LUT R158, R208, 0x1f2, R160, 0xfe, !PT ;  /* 0x000001f2d09e7812 */ /* 0x002fc400078efea0 */
[----:B--2---:R-:W-:-:S03]  /*1f570*/  LOP3.LUT R251, R208, 0x1f4, R160, 0xfe, !PT ;  /* 0x000001f4d0fb7812 */ /* 0x004fc600078efea0 */
[----:B------:R-:W-:Y:S01]  /*1f580*/  STL [R1+0x8], R158 ;  /* 0x0000089e01007387 */ /* 0x000fe20000100800 */
[----:B------:R-:W-:Y:S02]  /*1f590*/  LEA.HI.X.SX32 R75, R131, R0, 0x2, P5 ;  /* 0x00000000834b7211 */ /* 0x000fe400028f16ff */
[C-C-:B------:R-:W-:Y:S01]  /*1f5a0*/  LOP3.LUT R159, R208.reuse, 0xe, R160.reuse, 0xfe, !PT ;  /* 0x0000000ed09f7812 */ /* 0x140fe200078efea0 */
[----:B------:R1:W-:Y:S04]  /*1f5b0*/  STL [R1+0xc], R251 ;  /* 0x00000cfb01007387 */ /* 0x0003e80000100800 */
[----:B------:R-:W-:Y:S04]  /*1f5c0*/  @P1 STG.E [R70.64], R124 ;  /* 0x0000007c46001986 */ /* 0x000fe8000c101906 */
[----:B------:R-:W-:Y:S01]  /*1f5d0*/  @P3 STG.E [R72.64], R236 ;  /* 0x000000ec48003986 */ /* 0x000fe2000c101906 */
[----:B-1----:R-:W-:-:S03]  /*1f5e0*/  LOP3.LUT R251, R208, 0x1f6, R160, 0xfe, !PT ;  /* 0x000001f6d0fb7812 */ /* 0x002fc600078efea0 */
[----:B------:R-:W-:Y:S01]  /*1f5f0*/  @P2 STG.E [R74.64], R196 ;  /* 0x000000c44a002986 */ /* 0x000fe2000c101906 */
[C---:B------:R-:W-:Y:S01]  /*1f600*/  ISETP.LT.AND P2, PT, R159.reuse, c[0x0][0x17c], !P0 ;  /* 0x00005f009f007a0c */ /* 0x040fe20004741270 */
[----:B------:R-:W-:Y:S02]  /*1f610*/  IMAD R159, R159, c[0x0][0x198], RZ ;  /* 0x000066009f9f7a24 */ /* 0x000fe400078e02ff */
[----:B------:R1:W-:Y:S01]  /*1f620*/  STL [R1+0x10], R251 ;  /* 0x000010fb01007387 */ /* 0x0003e20000100800 */
[-C--:B------:R-:W-:Y:S02]  /*1f630*/  LEA R128, P4, R133, R2.reuse, 0x2 ;  /* 0x0000000285807211 */ /* 0x080fe400078810ff */
[----:B------:R-:W-:Y:S02]  /*1f640*/  LEA R158, P1, R159, R2, 0x2 ;  /* 0x000000029f9e7211 */ /* 0x000fe400078210ff */
[C-C-:B------:R-:W-:Y:S02]  /*1f650*/  LOP3.LUT R161, R208.reuse, 0x10, R160.reuse, 0xfe, !PT ;  /* 0x00000010d0a17812 */ /* 0x140fe400078efea0 */
[----:B-1----:R-:W-:-:S02]  /*1f660*/  LOP3.LUT R251, R208, 0x1f8, R160, 0xfe, !PT ;  /* 0x000001f8d0fb7812 */ /* 0x002fc400078efea0 */
[----:B------:R-:W-:-:S03]  /*1f670*/  LEA.HI.X.SX32 R129, R133, R0, 0x2, P4 ;  /* 0x0000000085817211 */ /* 0x000fc600020f16ff */
[----:B------:R1:W-:Y:S01]  /*1f680*/  STL [R1+0x14], R251 ;  /* 0x000014fb01007387 */ /* 0x0003e20000100800 */
[----:B------:R-:W-:Y:S02]  /*1f690*/  LEA.HI.X.SX32 R159, R159, R0, 0x2, P1 ;  /* 0x000000009f9f7211 */ /* 0x000fe400008f16ff */
[C---:B------:R-:W-:Y:S01]  /*1f6a0*/  ISETP.LT.AND P1, PT, R161.reuse, c[0x0][0x17c], !P0 ;  /* 0x00005f00a1007a0c */ /* 0x040fe20004721270 */
[----:B------:R-:W-:Y:S01]  /*1f6b0*/  IMAD R161, R161, c[0x0][0x198], RZ ;  /* 0x00006600a1a17a24 */ /* 0x000fe200078e02ff */
[----:B------:R2:W-:Y:S01]  /*1f6c0*/  @P6 STG.E [R128.64], R172 ;  /* 0x000000ac80006986 */ /* 0x0005e2000c101906 */
[----:B-1----:R-:W-:-:S03]  /*1f6d0*/  LOP3.LUT R251, R208, 0x1fa, R160, 0xfe, !PT ;  /* 0x000001fad0fb7812 */ /* 0x002fc600078efea0 */
[----:B------:R-:W-:Y:S01]  /*1f6e0*/  @P2 STG.E [R158.64], R64 ;  /* 0x000000409e002986 */ /* 0x000fe2000c101906 */
[C-C-:B------:R-:W-:Y:S02]  /*1f6f0*/  LOP3.LUT R248, R208.reuse, 0x12, R160.reuse, 0xfe, !PT ;  /* 0x00000012d0f87812 */ /* 0x140fe400078efea0 */
[C-C-:B------:R-:W-:Y:S01]  /*1f700*/  LOP3.LUT R244, R208.reuse, 0x14, R160.reuse, 0xfe, !PT ;  /* 0x00000014d0f47812 */ /* 0x140fe200078efea0 */
[----:B------:R1:W-:Y:S01]  /*1f710*/  STL [R1+0x18], R251 ;  /* 0x000018fb01007387 */ /* 0x0003e20000100800 */
[C-C-:B------:R-:W-:Y:S02]  /*1f720*/  LOP3.LUT R243, R208.reuse, 0x16, R160.reuse, 0xfe, !PT ;  /* 0x00000016d0f37812 */ /* 0x140fe400078efea0 */
[C-C-:B------:R-:W-:Y:S02]  /*1f730*/  LOP3.LUT R163, R208.reuse, 0x18, R160.reuse, 0xfe, !PT ;  /* 0x00000018d0a37812 */ /* 0x140fe400078efea0 */
[C-C-:B------:R-:W-:Y:S02]  /*1f740*/  LOP3.LUT R227, R208.reuse, 0x1a, R160.reuse, 0xfe, !PT ;  /* 0x0000001ad0e37812 */ /* 0x140fe400078efea0 */
[----:B------:R-:W-:-:S02]  /*1f750*/  LOP3.LUT R236, R208, 0x1c, R160, 0xfe, !PT ;  /* 0x0000001cd0ec7812 */ /* 0x000fc400078efea0 */
[C-C-:B------:R-:W-:Y:S02]  /*1f760*/  LOP3.LUT R224, R208.reuse, 0x1e, R160.reuse, 0xfe, !PT ;  /* 0x0000001ed0e07812 */ /* 0x140fe400078efea0 */
[C-C-:B------:R-:W-:Y:S02]  /*1f770*/  LOP3.LUT R162, R208.reuse, 0x20, R160.reuse, 0xfe, !PT ;  /* 0x00000020d0a27812 */ /* 0x140fe400078efea0 */
        /* <DEDUP_REMOVED lines=13> */
[C-C-:B--2---:R-:W-:Y:S02]  /*1f850*/  LOP3.LUT R172, R208.reuse, 0x3c, R160.reuse, 0xfe, !PT ;  /* 0x0000003cd0ac7812 */ /* 0x144fe400078efea0 */
        /* <DEDUP_REMOVED lines=163> */
[----:B-1----:R-:W-:-:S02]  /*20290*/  LOP3.LUT R251, R208, 0x1fc, R160, 0xfe, !PT ;  /* 0x000001fcd0fb7812 */ /* 0x002fc400078efea0 */
[----:B------:R-:W-:Y:S02]  /*202a0*/  LOP3.LUT R208, R208, 0x1fe, R160, 0xfe, !PT ;  /* 0x000001fed0d07812 */ /* 0x000fe400078efea0 */
[C---:B------:R-:W-:Y:S01]  /*202b0*/  LEA R160, P2, R161.reuse, R2, 0x2 ;  /* 0x00000002a1a07211 */ /* 0x040fe200078410ff */
[----:B------:R-:W-:Y:S01]  /*202c0*/  IMAD R64, R248, c[0x0][0x198], RZ ;  /* 0x00006600f8407a24 */ /* 0x000fe200078e02ff */
[C---:B------:R-:W-:Y:S01]  /*202d0*/  ISETP.LT.AND P3, PT, R244.reuse, c[0x0][0x17c], !P0 ;  /* 0x00005f00f4007a0c */ /* 0x040fe20004761270 */
[----:B------:R-:W-:Y:S01]  /*202e0*/  IMAD R244, R244, c[0x0][0x198], RZ ;  /* 0x00006600f4f47a24 */ /* 0x000fe200078e02ff */
[----:B------:R-:W-:Y:S02]  /*202f0*/  LEA.HI.X.SX32 R161, R161, R0, 0x2, P2 ;  /* 0x00000000a1a17211 */ /* 0x000fe400010f16ff */
[----:B------:R-:W-:Y:S02]  /*20300*/  ISETP.LT.AND P4, PT, R248, c[0x0][0x17c], !P0 ;  /* 0x00005f00f8007a0c */ /* 0x000fe40004781270 */
[----:B------:R-:W-:Y:S01]  /*20310*/  LEA R158, P5, R64, R2, 0x2 ;  /* 0x00000002409e7211 */ /* 0x000fe200078a10ff */
[----:B------:R1:W-:Y:S01]  /*20320*/  @P1 STG.E [R160.64], R232 ;  /* 0x000000e8a0001986 */ /* 0x0003e2000c101906 */
[----:B------:R-:W-:-:S02]  /*20330*/  ISETP.LT.AND P2, PT, R243, c[0x0][0x17c], !P0 ;  /* 0x00005f00f3007a0c */ /* 0x000fc40004741270 */
[----:B------:R-:W-:Y:S01]  /*20340*/  LEA.HI.X.SX32 R159, R64, R0, 0x2, P5 ;  /* 0x00000000409f7211 */ /* 0x000fe200028f16ff */
[----:B------:R-:W-:Y:S02]  /*20350*/  IMAD R243, R243, c[0x0][0x198], RZ ;  /* 0x00006600f3f37a24 */ /* 0x000fe400078e02ff */
[----:B------:R-:W-:Y:S01]  /*20360*/  IMAD R64, R163, c[0x0][0x198], RZ ;  /* 0x00006600a3407a24 */ /* 0x000fe200078e02ff */
[----:B-1----:R-:W-:-:S04]  /*20370*/  LEA R160, P6, R244, R2, 0x2 ;  /* 0x00000002f4a07211 */ /* 0x002fc800078c10ff */
[----:B------:R-:W-:Y:S01]  /*20380*/  LEA.HI.X.SX32 R161, R244, R0, 0x2, P6 ;  /* 0x00000000f4a17211 */ /* 0x000fe200030f16ff */
[----:B------:R1:W-:Y:S01]  /*20390*/  @P4 STG.E [R158.64], R164 ;  /* 0x000000a49e004986 */ /* 0x0003e2000c101906 */
[----:B------:R-:W-:Y:S02]  /*203a0*/  ISETP.LT.AND P6, PT, R163, c[0x0][0x17c], !P0 ;  /* 0x00005f00a3007a0c */ /* 0x000fe400047c1270 */
[----:B------:R-:W-:Y:S01]  /*203b0*/  ISETP.LT.AND P1, PT, R162, c[0x0][0x17c], !P0 ;  /* 0x00005f00a2007a0c */ /* 0x000fe20004721270 */
[----:B------:R2:W-:Y:S01]  /*203c0*/  @P3 STG.E [R160.64], R168 ;  /* 0x000000a8a0003986 */ /* 0x0005e2000c101906 */
[C---:B------:R-:W-:Y:S01]  /*203d0*/  ISETP.LT.AND P4, PT, R227.reuse, c[0x0][0x17c], !P0 ;  /* 0x00005f00e3007a0c */ /* 0x040fe20004781270 */
[----:B------:R-:W-:Y:S01]  /*203e0*/  IMAD R227, R227, c[0x0][0x198], RZ ;  /* 0x00006600e3e37a24 */ /* 0x000fe200078e02ff */
[-C--:B------:R-:W-:Y:S02]  /*203f0*/  LEA R162, P5, R243, R2.reuse, 0x2 ;  /* 0x00000002f3a27211 */ /* 0x080fe400078a10ff */
[----:B-1----:R-:W-:-:S02]  /*20400*/  LEA R158, P3, R64, R2, 0x2 ;  /* 0x00000002409e7211 */ /* 0x002fc400078610ff */
[-C--:B------:R-:W-:Y:S02]  /*20410*/  LEA.HI.X.SX32 R163, R243, R0.reuse, 0x2, P5 ;  /* 0x00000000f3a37211 */ /* 0x080fe400028f16ff */
[----:B------:R-:W-:Y:S02]  /*20420*/  LEA.HI.X.SX32 R159, R64, R0, 0x2, P3 ;  /* 0x00000000409f7211 */ /* 0x000fe400018f16ff */
[C---:B------:R-:W-:Y:S01]  /*20430*/  ISETP.LT.AND P3, PT, R236.reuse, c[0x0][0x17c], !P0 ;  /* 0x00005f00ec007a0c */ /* 0x040fe20004761270 */
[----:B------:R-:W-:Y:S01]  /*20440*/  IMAD R236, R236, c[0x0][0x198], RZ ;  /* 0x00006600ecec7a24 */ /* 0x000fe200078e02ff */
[C---:B--2---:R-:W-:Y:S01]  /*20450*/  LEA R160, P5, R227.reuse, R2, 0x2 ;  /* 0x00000002e3a07211 */ /* 0x044fe200078a10ff */
[----:B------:R1:W-:Y:S03]  /*20460*/  @P2 STG.E [R162.64], R176 ;  /* 0x000000b0a2002986 */ /* 0x0003e6000c101906 */
[----:B------:R-:W-:Y:S01]  /*20470*/  LEA.HI.X.SX32 R161, R227, R0, 0x2, P5 ;  /* 0x00000000e3a17211 */ /* 0x000fe200028f16ff */
[----:B------:R2:W-:Y:S01]  /*20480*/  @P6 STG.E [R158.64], R228 ;  /* 0x000000e49e006986 */ /* 0x0005e2000c101906 */
[C---:B------:R-:W-:Y:S01]  /*20490*/  ISETP.LT.AND P5, PT, R224.reuse, c[0x0][0x17c], !P0 ;  /* 0x00005f00e0007a0c */ /* 0x040fe200047a1270 */
[----:B------:R-:W-:-:S02]  /*204a0*/  IMAD R224, R224, c[0x0][0x198], RZ ;  /* 0x00006600e0e07a24 */ /* 0x000fc400078e02ff */
[----:B------:R3:W-:Y:S01]  /*204b0*/  @P4 STG.E [R160.64], R180 ;  /* 0x000000b4a0004986 */ /* 0x0007e2000c101906 */
[----:B-1----:R-:W-:Y:S01]  /*204c0*/  IMAD.MOV.U32 R162, RZ, RZ, c[0x0][0x198] ;  /* 0x00006600ffa27624 */ /* 0x002fe200078e00ff */
[----:B--2---:R-:W-:-:S03]  /*204d0*/  LEA R158, P6, R236, R2, 0x2 ;  /* 0x00000002ec9e7211 */ /* 0x004fc600078c10ff */
[----:B------:R-:W-:Y:S01]  /*204e0*/  IMAD R3, R162, 0x20, R3 ;  /* 0x00000020a2037824 */ /* 0x000fe200078e0203 */
[----:B------:R-:W-:Y:S02]  /*204f0*/  LEA.HI.X.SX32 R159, R236, R0, 0x2, P6 ;  /* 0x00000000ec9f7211 */ /* 0x000fe400030f16ff */
[----:B---3--:R-:W-:Y:S01]  /*20500*/  LEA R160, P4, R224, R2, 0x2 ;  /* 0x00000002e0a07211 */ /* 0x008fe200078810ff */
[----:B------:R-:W-:Y:S02]  /*20510*/  IMAD R64, R162, 0x2, R3 ;  /* 0x00000002a2407824 */ /* 0x000fe400078e0203 */
[----:B------:R1:W-:Y:S01]  /*20520*/  @P3 STG.E [R158.64], R188 ;  /* 0x000000bc9e003986 */ /* 0x0003e2000c101906 */
[----:B------:R-:W-:Y:S02]  /*20530*/  LEA.HI.X.SX32 R161, R224, R0, 0x2, P4 ;  /* 0x00000000e0a17211 */ /* 0x000fe400020f16ff */
[----:B------:R-:W-:-:S03]  /*20540*/  ISETP.LT.AND P2, PT, R240, c[0x0][0x17c], !P0 ;  /* 0x00005f00f0007a0c */ /* 0x000fc60004741270 */
[----:B------:R2:W-:Y:S01]  /*20550*/  @P5 STG.E [R160.64], R184 ;  /* 0x000000b8a0005986 */ /* 0x0005e2000c101906 */
[C---:B-1----:R-:W-:Y:S02]  /*20560*/  LEA R158, P6, R3.reuse, R2, 0x2 ;  /* 0x00000002039e7211 */ /* 0x042fe400078c10ff */
[----:B------:R-:W-:Y:S02]  /*20570*/  ISETP.LT.AND P4, PT, R220, c[0x0][0x17c], !P0 ;  /* 0x00005f00dc007a0c */ /* 0x000fe40004781270 */
[----:B------:R-:W-:Y:S01]  /*20580*/  LEA.HI.X.SX32 R159, R3, R0, 0x2, P6 ;  /* 0x00000000039f7211 */ /* 0x000fe200030f16ff */
[----:B------:R-:W-:Y:S01]  /*20590*/  IMAD R3, R162, 0x2, R64 ;  /* 0x00000002a2037824 */ /* 0x000fe200078e0240 */
[----:B--2---:R-:W-:-:S03]  /*205a0*/  LEA R160, P5, R64, R2, 0x2 ;  /* 0x0000000240a07211 */ /* 0x004fc600078a10ff */
[----:B------:R1:W-:Y:S01]  /*205b0*/  @P1 STG.E [R158.64], R245 ;  /* 0x000000f59e001986 */ /* 0x0003e2000c101906 */
[----:B------:R-:W-:Y:S01]  /*205c0*/  LEA.HI.X.SX32 R161, R64, R0, 0x2, P5 ;  /* 0x0000000040a17211 */ /* 0x000fe200028f16ff */
[----:B------:R-:W-:Y:S01]  /*205d0*/  IMAD R64, R162, 0x2, R3 ;  /* 0x00000002a2407824 */ /* 0x000fe200078e0203 */
[----:B------:R-:W-:-:S03]  /*205e0*/  ISETP.LT.AND P3, PT, R221, c[0x0][0x17c], !P0 ;  /* 0x00005f00dd007a0c */ /* 0x000fc60004761270 */
[----:B------:R2:W-:Y:S01]  /*205f0*/  @P2 STG.E [R160.64], R217 ;  /* 0x000000d9a0002986 */ /* 0x0005e2000c101906 */
[----:B-1----:R-:W-:Y:S02]  /*20600*/  LEA R158, P6, R3, R2, 0x2 ;  /* 0x00000002039e7211 */ /* 0x002fe400078c10ff */
        /* <DEDUP_REMOVED lines=27> */
[----:B------:R-:W-:Y:S02]  /*207c0*/  ISETP.LT.AND P1, PT, R196, c[0x0][0x17c], !P0 ;  /* 0x00005f00c4007a0c */ /* 0x000fe40004721270 */
[----:B------:R-:W-:Y:S02]  /*207d0*/  ISETP.LT.AND P5, PT, R195, c[0x0][0x17c], !P0 ;  /* 0x00005f00c3007a0c */ /* 0x000fe400047a1270 */
[----:B-1----:R-:W-:-:S04]  /*207e0*/  LEA R158, P6, R3, R2, 0x2 ;  /* 0x00000002039e7211 */ /* 0x002fc800078c10ff */
[----:B------:R-:W-:Y:S01]  /*207f0*/  LEA.HI.X.SX32 R159, R3, R0, 0x2, P6 ;  /* 0x00000000039f7211 */ /* 0x000fe200030f16ff */
[----:B------:R-:W-:Y:S01]  /*20800*/  IMAD R3, R162, 0x2, R125 ;  /* 0x00000002a2037824 */ /* 0x000fe200078e027d */
[----:B------:R-:W-:Y:S01]  /*20810*/  LEA R64, P6, R125, R2, 0x2 ;  /* 0x000000027d407211 */ /* 0x000fe200078c10ff */
[----:B------:R1:W-:Y:S01]  /*20820*/  @P4 STG.E [R160.64], R65 ;  /* 0x00000041a0004986 */ /* 0x0003e2000c101906 */
[----:B------:R-:W-:-:S03]  /*20830*/  ISETP.LT.AND P2, PT, R194, c[0x0][0x17c], !P0 ;  /* 0x00005f00c2007a0c */ /* 0x000fc60004741270 */
[----:B------:R2:W-:Y:S01]  /*20840*/  @P3 STG.E [R158.64], R233 ;  /* 0x000000e99e003986 */ /* 0x0005e2000c101906 */
[----:B-1----:R-:W-:Y:S01]  /*20850*/  LEA.HI.X.SX32 R65, R125, R0, 0x2, P6 ;  /* 0x000000007d417211 */ /* 0x002fe200030f16ff */
        /* <DEDUP_REMOVED lines=17> */
[----:B-1----:R-:W-:Y:S02]  /*20970*/  LEA R64, P6, R125, R2, 0x2 ;  /* 0x000000027d407211 */ /* 0x002fe400078c10ff */
[----:B------:R-:W-:Y:S02]  /*20980*/  ISETP.LT.AND P5, PT, R157, c[0x0][0x17c], !P0 ;  /* 0x00005f009d007a0c */ /* 0x000fe400047a1270 */
[----:B------:R-:W-:Y:S01]  /*20990*/  LEA.HI.X.SX32 R65, R125, R0, 0x2, P6 ;  /* 0x000000007d417211 */ /* 0x000fe200030f16ff */
[C---:B------:R-:W-:Y:S01]  /*209a0*/  IMAD R125, R162.reuse, 0x2, R3 ;  /* 0x00000002a27d7824 */ /* 0x040fe200078e0203 */
[C---:B------:R-:W-:Y:S01]  /*209b0*/  LEA R156, P6, R3.reuse, R2, 0x2 ;  /* 0x00000002039c7211 */ /* 0x040fe200078c10ff */
[----:B------:R-:W-:Y:S03]  /*209c0*/  @P4 STG.E [R158.64], R229 ;  /* 0x000000e59e004986 */ /* 0x000fe6000c101906 */
[----:B------:R-:W-:Y:S01]  /*209d0*/  LEA.HI.X.SX32 R157, R3, R0, 0x2, P6 ;  /* 0x00000000039d7211 */ /* 0x000fe200030f16ff */
[----:B------:R1:W-:Y:S01]  /*209e0*/  @P3 STG.E [R64.64], R181 ;  /* 0x000000b540003986 */ /* 0x0003e2000c101906 */
[----:B------:R-:W-:Y:S01]  /*209f0*/  IMAD R3, R162, 0x2, R125 ;  /* 0x00000002a2037824 */ /* 0x000fe200078e027d */
[----:B------:R-:W-:-:S02]  /*20a00*/  ISETP.LT.AND P3, PT, R154, c[0x0][0x17c], !P0 ;  /* 0x00005f009a007a0c */ /* 0x000fc40004761270 */
[----:B------:R-:W-:Y:S02]  /*20a10*/  ISETP.LT.AND P4, PT, R155, c[0x0][0x17c], !P0 ;  /* 0x00005f009b007a0c */ /* 0x000fe40004781270 */
[----:B-1----:R-:W-:-:S04]  /*20a20*/  LEA R64, P6, R125, R2, 0x2 ;  /* 0x000000027d407211 */ /* 0x002fc800078c10ff */
[----:B------:R-:W-:Y:S01]  /*20a30*/  LEA.HI.X.SX32 R65, R125, R0, 0x2, P6 ;  /* 0x000000007d417211 */ /* 0x000fe200030f16ff */
[C---:B------:R-:W-:Y:S01]  /*20a40*/  IMAD R125, R162.reuse, 0x2, R3 ;  /* 0x00000002a27d7824 */ /* 0x040fe200078e0203 */
[C---:B------:R-:W-:Y:S01]  /*20a50*/  LEA R154, P6, R3.reuse, R2, 0x2 ;  /* 0x00000002039a7211 */ /* 0x040fe200078c10ff */
[----:B------:R-:W-:Y:S03]  /*20a60*/  @P1 STG.E [R156.64], R189 ;  /* 0x000000bd9c001986 */ /* 0x000fe6000c101906 */
[----:B------:R-:W-:Y:S01]  /*20a70*/  LEA.HI.X.SX32 R155, R3, R0, 0x2, P6 ;  /* 0x00000000039b7211 */ /* 0x000fe200030f16ff */
[----:B------:R1:W-:Y:S01]  /*20a80*/  @P5 STG.E [R64.64], R185 ;  /* 0x000000b940005986 */ /* 0x0003e2000c101906 */
[----:B------:R-:W-:Y:S01]  /*20a90*/  IMAD R3, R162, 0x2, R125 ;  /* 0x00000002a2037824 */ /* 0x000fe200078e027d */
[----:B------:R-:W-:Y:S02]  /*20aa0*/  ISETP.LT.AND P5, PT, R152, c[0x0][0x17c], !P0 ;  /* 0x00005f0098007a0c */ /* 0x000fe400047a1270 */
[----:B------:R-:W-:-:S02]  /*20ab0*/  ISETP.LT.AND P1, PT, R153, c[0x0][0x17c], !P0 ;  /* 0x00005f0099007a0c */ /* 0x000fc40004721270 */
        /* <DEDUP_REMOVED lines=40> */
[----:B-1----:R-:W-:Y:S01]  /*20d40*/  LEA R64, P6, R125, R2, 0x2 ;  /* 0x000000027d407211 */ /* 0x002fe200078c10ff */
[----:B------:R-:W-:-:S03]  /*20d50*/  IMAD R66, R162, 0x2, R3 ;  /* 0x00000002a2427824 */ /* 0x000fc600078e0203 */
[----:B------:R-:W-:Y:S02]  /*20d60*/  LEA.HI.X.SX32 R65, R125, R0, 0x2, P6 ;  /* 0x000000007d417211 */ /* 0x000fe400030f16ff */
[C---:B------:R-:W-:Y:S01]  /*20d70*/  LEA R128, P6, R3.reuse, R2, 0x2 ;  /* 0x0000000203807211 */ /* 0x040fe200078c10ff */
[----:B------:R-:W-:Y:S03]  /*20d80*/  @P1 STG.E [R130.64], R234 ;  /* 0x000000ea82001986 */ /* 0x000fe6000c101906 */
[----:B------:R-:W-:Y:S01]  /*20d90*/  LEA.HI.X.SX32 R129, R3, R0, 0x2, P6 ;  /* 0x0000000003817211 */ /* 0x000fe200030f16ff */
[----:B------:R1:W-:Y:S01]  /*20da0*/  @P5 STG.E [R64.64], R166 ;  /* 0x000000a640005986 */ /* 0x0003e2000c101906 */
[----:B------:R-:W-:Y:S01]  /*20db0*/  IMAD R3, R162, 0x2, R66 ;  /* 0x00000002a2037824 */ /* 0x000fe200078e0242 */
[----:B------:R-:W-:Y:S02]  /*20dc0*/  ISETP.LT.AND P1, PT, R124, c[0x0][0x17c], !P0 ;  /* 0x00005f007c007a0c */ /* 0x000fe40004721270 */
[----:B------:R-:W-:Y:S01]  /*20dd0*/  @P2 STG.E [R128.64], R170 ;  /* 0x000000aa80002986 */ /* 0x000fe2000c101906 */
[----:B-1----:R-:W-:-:S04]  /*20de0*/  LEA R64, P6, R66, R2, 0x2 ;  /* 0x0000000242407211 */ /* 0x002fc800078c10ff */
[----:B------:R-:W-:Y:S01]  /*20df0*/  LEA.HI.X.SX32 R65, R66, R0, 0x2, P6 ;  /* 0x0000000042417211 */ /* 0x000fe200030f16ff */
[----:B------:R-:W-:Y:S01]  /*20e00*/  IMAD R66, R162, 0x2, R3 ;  /* 0x00000002a2427824 */ /* 0x000fe200078e0203 */
[----:B------:R-:W-:-:S03]  /*20e10*/  LEA R124, P6, R3, R2, 0x2 ;  /* 0x00000002037c7211 */ /* 0x000fc600078c10ff */
[----:B------:R1:W-:Y:S01]  /*20e20*/  @P4 STG.E [R64.64], R178 ;  /* 0x000000b240004986 */ /* 0x0003e2000c101906 */
[----:B------:R-:W-:Y:S01]  /*20e30*/  LEA.HI.X.SX32 R125, R3, R0, 0x2, P6 ;  /* 0x00000000037d7211 */ /* 0x000fe200030f16ff */
[----:B------:R-:W-:Y:S01]  /*20e40*/  IMAD R3, R162, 0x2, R66 ;  /* 0x00000002a2037824 */ /* 0x000fe200078e0242 */
[----:B------:R-:W-:Y:S02]  /*20e50*/  ISETP.LT.AND P2, PT, R74, c[0x0][0x17c], !P0 ;  /* 0x00005f004a007a0c */ /* 0x000fe40004741270 */
        /* <DEDUP_REMOVED lines=24> */
[----:B------:R-:W-:Y:S01]  /*20fe0*/  LEA R70, P6, R3, R2, 0x2 ;  /* 0x0000000203467211 */ /* 0x000fe200078c10ff */
[----:B------:R-:W-:Y:S01]  /*20ff0*/  @P4 STG.E [R72.64], R247 ;  /* 0x000000f748004986 */ /* 0x000fe2000c101906 */
[----:B------:R-:W-:Y:S02]  /*21000*/  ISETP.LT.AND P2, PT, R69, c[0x0][0x17c], !P0 ;  /* 0x00005f0045007a0c */ /* 0x000fe40004741270 */
        /* <DEDUP_REMOVED lines=36> */
[----:B------:R-:W-:Y:S02]  /*21250*/  LEA.HI.X.SX32 R65, R66, R0, 0x2, P6 ;  /* 0x0000000042417211 */ /* 0x000fe400030f16ff */
[C---:B------:R-:W-:Y:S01]  /*21260*/  LEA R66, P6, R3.reuse, R2, 0x2 ;  /* 0x0000000203427211 */ /* 0x040fe200078c10ff */
[C---:B--2---:R-:W-:Y:S02]  /*21270*/  IMAD R68, R162.reuse, 0x2, R3 ;  /* 0x00000002a2447824 */ /* 0x044fe400078e0203 */
        /* <DEDUP_REMOVED lines=15> */
[----:B-1----:R-:W-:-:S04]  /*21370*/  LEA R64, P6, R68, R2, 0x2 ;  /* 0x0000000244407211 */ /* 0x002fc800078c10ff */
[----:B------:R-:W-:Y:S01]  /*21380*/  LEA.HI.X.SX32 R65, R68, R0, 0x2, P6 ;  /* 0x0000000044417211 */ /* 0x000fe200030f16ff */
[----:B------:R-:W-:Y:S01]  /*21390*/  IMAD R68, R162, 0x2, R3 ;  /* 0x00000002a2447824 */ /* 0x000fe200078e0203 */
[C---:B--2---:R-:W-:Y:S02]  /*213a0*/  LEA R66, P6, R3.reuse, R2, 0x2 ;  /* 0x0000000203427211 */ /* 0x044fe400078c10ff */
[----:B------:R-:W-:Y:S01]  /*213b0*/  ISETP.LT.AND P4, PT, R242, c[0x0][0x17c], !P0 ;  /* 0x00005f00f2007a0c */ /* 0x000fe20004781270 */
[----:B------:R1:W-:Y:S01]  /*213c0*/  @P5 STG.E [R64.64], R183 ;  /* 0x000000b740005986 */ /* 0x0003e2000c101906 */
[----:B------:R-:W-:Y:S01]  /*213d0*/  LEA.HI.X.SX32 R67, R3, R0, 0x2, P6 ;  /* 0x0000000003437211 */ /* 0x000fe200030f16ff */
[----:B------:R-:W-:Y:S01]  /*213e0*/  IMAD R3, R162, 0x2, R68 ;  /* 0x00000002a2037824 */ /* 0x000fe200078e0244 */
[----:B------:R-:W-:-:S03]  /*213f0*/  ISETP.LT.AND P3, PT, R249, c[0x0][0x17c], !P0 ;  /* 0x00005f00f9007a0c */ /* 0x000fc60004761270 */
[----:B------:R2:W-:Y:S01]  /*21400*/  @P2 STG.E [R66.64], R191 ;  /* 0x000000bf42002986 */ /* 0x0005e2000c101906 */
[----:B------:R-:W-:-:S03]  /*21410*/  ISETP.LT.AND P2, PT, R144, c[0x0][0x17c], !P0 ;  /* 0x00005f0090007a0c */ /* 0x000fc60004741270 */
[----:B------:R-:W3:Y:S01]  /*21420*/  LDL.LU R144, [R1+0x8e4] ;  /* 0x0008e40001907983 */ /* 0x000ee20000300800 */
[----:B-1----:R-:W-:-:S04]  /*21430*/  LEA R64, P6, R68, R2, 0x2 ;  /* 0x0000000244407211 */ /* 0x002fc800078c10ff */
[----:B------:R-:W-:Y:S02]  /*21440*/  LEA.HI.X.SX32 R65, R68, R0, 0x2, P6 ;  /* 0x0000000044417211 */ /* 0x000fe400030f16ff */
[----:B--2---:R-:W-:-:S04]  /*21450*/  LEA R66, P6, R3, R2, 0x2 ;  /* 0x0000000203427211 */ /* 0x004fc800078c10ff */
[----:B------:R-:W-:Y:S01]  /*21460*/  LEA.HI.X.SX32 R67, R3, R0, 0x2, P6 ;  /* 0x0000000003437211 */ /* 0x000fe200030f16ff */
[----:B------:R1:W-:Y:S01]  /*21470*/  @P4 STG.E [R64.64], R187 ;  /* 0x000000bb40004986 */ /* 0x0003e2000c101906 */
[----:B------:R-:W-:-:S03]  /*21480*/  ISETP.LT.AND P4, PT, R148, c[0x0][0x17c], !P0 ;  /* 0x00005f0094007a0c */ /* 0x000fc60004781270 */
[----:B------:R2:W-:Y:S01]  /*21490*/  @P3 STG.E [R66.64], R140 ;  /* 0x0000008c42003986 */ /* 0x0005e2000c101906 */
[----:B------:R-:W-:-:S03]  /*214a0*/  ISETP.LT.AND P3, PT, R92, c[0x0][0x17c], !P0 ;  /* 0x00005f005c007a0c */ /* 0x000fc60004761270 */
[----:B------:R-:W4:Y:S04]  /*214b0*/  LDL.LU R148, [R1+0x8e0] ;  /* 0x0008e00001947983 */ /* 0x000f280000300800 */
[----:B------:R-:W4:Y:S01]  /*214c0*/  LDL.LU R92, [R1+0x8dc] ;  /* 0x0008dc00015c7983 */ /* 0x000f220000300800 */
[----:B------:R-:W-:Y:S01]  /*214d0*/  IMAD R68, R162, 0x2, R3 ;  /* 0x00000002a2447824 */ /* 0x000fe200078e0203 */
[----:B------:R-:W-:-:S03]  /*214e0*/  ISETP.LT.AND P1, PT, R250, c[0x0][0x17c], !P0 ;  /* 0x00005f00fa007a0c */ /* 0x000fc60004721270 */
[----:B------:R-:W-:Y:S01]  /*214f0*/  IMAD R3, R162, 0x2, R68 ;  /* 0x00000002a2037824 */ /* 0x000fe200078e0244 */
[----:B-1----:R-:W-:Y:S02]  /*21500*/  LEA R64, P6, R68, R2, 0x2 ;  /* 0x0000000244407211 */ /* 0x002fe400078c10ff */
[----:B------:R-:W-:Y:S02]  /*21510*/  ISETP.LT.AND P5, PT, R252, c[0x0][0x17c], !P0 ;  /* 0x00005f00fc007a0c */ /* 0x000fe400047a1270 */
[----:B------:R-:W-:Y:S01]  /*21520*/  LEA.HI.X.SX32 R65, R68, R0, 0x2, P6 ;  /* 0x0000000044417211 */ /* 0x000fe200030f16ff */
[----:B------:R-:W-:Y:S01]  /*21530*/  IMAD R68, R162, 0x2, R3 ;  /* 0x00000002a2447824 */ /* 0x000fe200078e0203 */
[----:B--2---:R-:W-:-:S04]  /*21540*/  LEA R66, P6, R3, R2, 0x2 ;  /* 0x0000000203427211 */ /* 0x004fc800078c10ff */
[----:B------:R-:W-:Y:S01]  /*21550*/  LEA.HI.X.SX32 R67, R3, R0, 0x2, P6 ;  /* 0x0000000003437211 */ /* 0x000fe200030f16ff */
[----:B---3--:R1:W-:Y:S01]  /*21560*/  @P1 STG.E [R64.64], R144 ;  /* 0x0000009040001986 */ /* 0x0083e2000c101906 */
[----:B------:R-:W-:-:S03]  /*21570*/  ISETP.LT.AND P1, PT, R84, c[0x0][0x17c], !P0 ;  /* 0x00005f0054007a0c */ /* 0x000fc60004721270 */
[----:B------:R-:W2:Y:S01]  /*21580*/  LDL.LU R84, [R1+0x8d8] ;  /* 0x0008d80001547983 */ /* 0x000ea20000300800 */
[----:B-1----:R-:W-:-:S04]  /*21590*/  LEA R64, P6, R68, R2, 0x2 ;  /* 0x0000000244407211 */ /* 0x002fc800078c10ff */
[----:B------:R-:W-:Y:S01]  /*215a0*/  LEA.HI.X.SX32 R65, R68, R0, 0x2, P6 ;  /* 0x0000000044417211 */ /* 0x000fe200030f16ff */
[----:B----4-:R1:W-:Y:S01]  /*215b0*/  @P5 STG.E [R66.64], R148 ;  /* 0x0000009442005986 */ /* 0x0103e2000c101906 */
[----:B------:R-:W-:-:S03]  /*215c0*/  ISETP.LT.AND P5, PT, R100, c[0x0][0x17c], !P0 ;  /* 0x00005f0064007a0c */ /* 0x000fc600047a1270 */
[----:B------:R3:W-:Y:S01]  /*215d0*/  @P2 STG.E [R64.64], R92 ;  /* 0x0000005c40002986 */ /* 0x0007e2000c101906 */
[----:B------:R-:W-:-:S03]  /*215e0*/  ISETP.LT.AND P2, PT, R104, c[0x0][0x17c], !P0 ;  /* 0x00005f0068007a0c */ /* 0x000fc60004741270 */
[----:B------:R-:W4:Y:S04]  /*215f0*/  LDL.LU R100, [R1+0x8d4] ;  /* 0x0008d40001647983 */ /* 0x000f280000300800 */
[----:B------:R-:W4:Y:S01]  /*21600*/  LDL.LU R104, [R1+0x8d0] ;  /* 0x0008d00001687983 */ /* 0x000f220000300800 */
[----:B------:R-:W-:-:S04]  /*21610*/  IMAD R3, R162, 0x2, R68 ;  /* 0x00000002a2037824 */ /* 0x000fc800078e0244 */
[----:B------:R-:W-:Y:S01]  /*21620*/  IMAD R68, R162, 0x2, R3 ;  /* 0x00000002a2447824 */ /* 0x000fe200078e0203 */
[----:B-1----:R-:W-:-:S04]  /*21630*/  LEA R66, P6, R3, R2, 0x2 ;  /* 0x0000000203427211 */ /* 0x002fc800078c10ff */
[----:B------:R-:W-:Y:S01]  /*21640*/  LEA.HI.X.SX32 R67, R3, R0, 0x2, P6 ;  /* 0x0000000003437211 */ /* 0x000fe200030f16ff */
[----:B------:R-:W-:Y:S01]  /*21650*/  IMAD R3, R162, 0x2, R68 ;  /* 0x00000002a2037824 */ /* 0x000fe200078e0244 */
[----:B---3--:R-:W-:-:S04]  /*21660*/  LEA R64, P6, R68, R2, 0x2 ;  /* 0x0000000244407211 */ /* 0x008fc800078c10ff */
[----:B------:R-:W-:Y:S01]  /*21670*/  LEA.HI.X.SX32 R65, R68, R0, 0x2, P6 ;  /* 0x0000000044417211 */ /* 0x000fe200030f16ff */
[----:B--2---:R1:W-:Y:S01]  /*21680*/  @P4 STG.E [R66.64], R84 ;  /* 0x0000005442004986 */ /* 0x0043e2000c101906 */
        /* <DEDUP_REMOVED lines=465> */
[----:B------:R-:W-:-:S04]  /*233a0*/  LEA R60, P6, R69, R2, 0x2 ;  /* 0x00000002453c7211 */ /* 0x000fc800078c10ff */
[----:B---3--:R-:W-:Y:S02]  /*233b0*/  LEA.HI.X.SX32 R61, R69, R0, 0x2, P6 ;  /* 0x00000000453d7211 */ /* 0x008fe400030f16ff */
[----:B------:R-:W-:Y:S01]  /*233c0*/  LEA R56, P6, R3, R2, 0x2 ;  /* 0x0000000203387211 */ /* 0x000fe200078c10ff */
[----:B--2---:R1:W-:Y:S01]  /*233d0*/  @P5 STG.E [R66.64], R57 ;  /* 0x0000003942005986 */ /* 0x0043e2000c101906 */
[----:B------:R-:W-:-:S03]  /*233e0*/  ISETP.LT.AND P5, PT, R45, c[0x0][0x17c], !P0 ;  /* 0x00005f002d007a0c */ /* 0x000fc600047a1270 */
[----:B------:R-:W2:Y:S01]  /*233f0*/  LDL.LU R45, [R1+0x794] ;  /* 0x00079400012d7983 */ /* 0x000ea20000300800 */
[----:B-1----:R-:W-:-:S03]  /*23400*/  LEA.HI.X.SX32 R57, R3, R0, 0x2, P6 ;  /* 0x0000000003397211 */ /* 0x002fc600030f16ff */
        /* <DEDUP_REMOVED lines=8> */
[----:B------:R-:W-:-:S03]  /*23490*/  LEA R52, P6, R69, R2, 0x2 ;  /* 0x0000000245347211 */ /* 0x000fc600078c10ff */
[----:B------:R-:W-:Y:S01]  /*234a0*/  IMAD R65, R162, 0x2, R3 ;  /* 0x00000002a2417824 */ /* 0x000fe200078e0203 */
[----:B-1----:R-:W-:Y:S02]  /*234b0*/  LEA.HI.X.SX32 R53, R69, R0, 0x2, P6 ;  /* 0x0000000045357211 */ /* 0x002fe400030f16ff */
        /* <DEDUP_REMOVED lines=15> */
[----:B------:R-:W-:-:S04]  /*235b0*/  LEA R40, P6, R3, R2, 0x2 ;  /* 0x0000000203287211 */ /* 0x000fc800078c10ff */
[----:B-1----:R-:W-:Y:S01]  /*235c0*/  LEA.HI.X.SX32 R41, R3, R0, 0x2, P6 ;  /* 0x0000000003297211 */ /* 0x002fe200030f16ff */
        /* <DEDUP_REMOVED lines=21> */
[----:B------:R-:W-:-:S04]  /*23720*/  LEA R36, P6, R41, R2, 0x2 ;  /* 0x0000000229247211 */ /* 0x000fc800078c10ff */
[----:B------:R-:W-:Y:S01]  /*23730*/  LEA.HI.X.SX32 R37, R41, R0, 0x2, P6 ;  /* 0x0000000029257211 */ /* 0x000fe200030f16ff */
[----:B--2---:R1:W-:Y:S01]  /*23740*/  @P1 STG.E [R28.64], R21 ;  /* 0x000000151c001986 */ /* 0x0043e2000c101906 */
[----:B------:R-:W-:-:S03]  /*23750*/  ISETP.LT.AND P1, PT, R9, c[0x0][0x17c], !P0 ;  /* 0x00005f0009007a0c */ /* 0x000fc60004721270 */
[----:B------:R-:W2:Y:S04]  /*23760*/  LDL.LU R9, [R1+0x770] ;  /* 0x0007700001097983 */ /* 0x000ea80000300800 */
        /* <DEDUP_REMOVED lines=9> */
[----:B------:R-:W-:Y:S01]  /*23800*/  LEA.HI.X.SX32 R33, R3, R0, 0x2, P6 ;  /* 0x0000000003217211 */ /* 0x000fe200030f16ff */
[----:B------:R-:W-:Y:S01]  /*23810*/  IMAD R3, R162, 0x2, R41 ;  /* 0x00000002a2037824 */ /* 0x000fe200078e0229 */
[----:B------:R-:W-:-:S04]  /*23820*/  LEA R20, P6, R41, R2, 0x2 ;  /* 0x0000000229147211 */ /* 0x000fc800078c10ff */
[----:B-1----:R-:W-:Y:S02]  /*23830*/  LEA.HI.X.SX32 R21, R41, R0, 0x2, P6 ;  /* 0x0000000029157211 */ /* 0x002fe400030f16ff */
[----:B------:R-:W-:-:S04]  /*23840*/  LEA R16, P6, R3, R2, 0x2 ;  /* 0x0000000203107211 */ /* 0x000fc800078c10ff */
[----:B---3--:R-:W-:Y:S01]  /*23850*/  LEA.HI.X.SX32 R17, R3, R0, 0x2, P6 ;  /* 0x0000000003117211 */ /* 0x008fe200030f16ff */
        /* <DEDUP_REMOVED lines=32> */
[----:B-1----:R-:W-:-:S04]  /*23a60*/  LEA R12, P6, R21, R2, 0x2 ;  /* 0x00000002150c7211 */ /* 0x002fc800078c10ff */
[----:B------:R-:W-:Y:S02]  /*23a70*/  LEA.HI.X.SX32 R13, R21, R0, 0x2, P6 ;  /* 0x00000000150d7211 */ /* 0x000fe400030f16ff */
[----:B---3--:R-:W-:-:S04]  /*23a80*/  LEA R8, P6, R3, R2, 0x2 ;  /* 0x0000000203087211 */ /* 0x008fc800078c10ff */
        /* <DEDUP_REMOVED lines=130> */
[----:B------:R-:W3:Y:S04]  /*242b0*/  LDL.LU R164, [R1+0x218] ;  /* 0x0002180001a47983 */ /* 0x000ee80000300800 */
[----:B----4-:R-:W-:Y:S01]  /*242c0*/  @P5 STG.E [R8.64], R27 ;  /* 0x0000001b08005986 */ /* 0x010fe2000c101906 */
[----:B------:R-:W-:-:S03]  /*242d0*/  ISETP.LT.AND P5, PT, R19, c[0x0][0x17c], !P0 ;  /* 0x00005f0013007a0c */ /* 0x000fc600047a1270 */
[----:B------:R-:W4:Y:S04]  /*242e0*/  LDL.LU R19, [R1+0x6f4] ;  /* 0x0006f40001137983 */ /* 0x000f280000300800 */
[----:B------:R1:W-:Y:S01]  /*242f0*/  @P2 STG.E [R4.64], R23 ;  /* 0x0000001704002986 */ /* 0x0003e2000c101906 */
[----:B------:R-:W-:-:S03]  /*24300*/  ISETP.LT.AND P2, PT, R15, c[0x0][0x17c], !P0 ;  /* 0x00005f000f007a0c */ /* 0x000fc60004741270 */
[----:B------:R-:W2:Y:S04]  /*24310*/  LDL.LU R168, [R1+0x220] ;  /* 0x0002200001a87983 */ /* 0x000ea80000300800 */
[----:B------:R-:W2:Y:S01]  /*24320*/  LDL.LU R15, [R1+0x6f0] ;  /* 0x0006f000010f7983 */ /* 0x000ea20000300800 */
[----:B------:R-:W-:-:S03]  /*24330*/  IMAD R3, R162, 0x2, R21 ;  /* 0x00000002a2037824 */ /* 0x000fc600078e0215 */
[----:B------:R-:W2:Y:S01]  /*24340*/  LDL.LU R248, [R1+0x224] ;  /* 0x0002240001f87983 */ /* 0x000ea20000300800 */
[----:B------:R-:W-:Y:S01]  /*24350*/  IMAD R17, R162, 0x2, R3 ;  /* 0x00000002a2117824 */ /* 0x000fe200078e0203 */
[C---:B------:R-:W-:Y:S02]  /*24360*/  LEA R32, P6, R3.reuse, R2, 0x2 ;  /* 0x0000000203207211 */ /* 0x040fe400078c10ff */
[----:B------:R-:W2:Y:S02]  /*24370*/  LDL.LU R240, [R1+0x228] ;  /* 0x0002280001f07983 */ /* 0x000ea40000300800 */
[----:B------:R-:W-:Y:S02]  /*24380*/  LEA.HI.X.SX32 R33, R3, R0, 0x2, P6 ;  /* 0x0000000003217211 */ /* 0x000fe400030f16ff */
[----:B-1----:R-:W-:-:S04]  /*24390*/  LEA R12, P6, R17, R2, 0x2 ;  /* 0x00000002110c7211 */ /* 0x002fc800078c10ff */
[----:B------:R-:W-:Y:S01]  /*243a0*/  LEA.HI.X.SX32 R13, R17, R0, 0x2, P6 ;  /* 0x00000000110d7211 */ /* 0x000fe200030f16ff */
[----:B------:R-:W1:Y:S04]  /*243b0*/  S2R R232, SR_TID.X ;  /* 0x0000000000e87919 */ /* 0x000e680000002100 */
[----:B----4-:R-:W-:Y:S01]  /*243c0*/  @P4 STG.E [R32.64], R19 ;  /* 0x0000001320004986 */ /* 0x010fe2000c101906 */
[----:B---3--:R-:W-:-:S03]  /*243d0*/  ISETP.LT.AND P4, PT, R164, c[0x0][0x17c], !P0 ;  /* 0x00005f00a4007a0c */ /* 0x008fc60004781270 */
[----:B------:R-:W3:Y:S04]  /*243e0*/  LDL.LU R164, [R1+0x22c] ;  /* 0x00022c0001a47983 */ /* 0x000ee80000300800 */
[----:B--2---:R-:W-:Y:S01]  /*243f0*/  @P3 STG.E [R12.64], R15 ;  /* 0x0000000f0c003986 */ /* 0x004fe2000c101906 */
[----:B------:R-:W-:-:S03]  /*24400*/  ISETP.LT.AND P3, PT, R7, c[0x0][0x17c], !P0 ;  /* 0x00005f0007007a0c */ /* 0x000fc60004761270 */
[----:B------:R-:W2:Y:S01]  /*24410*/  LDL.LU R7, [R1+0x6ec] ;  /* 0x0006ec0001077983 */ /* 0x000ea20000300800 */
[----:B------:R-:W-:Y:S01]  /*24420*/  IMAD R3, R162, 0x2, R17 ;  /* 0x00000002a2037824 */ /* 0x000fe200078e0211 */
[C---:B-1----:R-:W-:Y:S01]  /*24430*/  LOP3.LUT R163, R232.reuse, 0x7f, RZ, 0xc0, !PT ;  /* 0x0000007fe8a37812 */ /* 0x042fe200078ec0ff */
[----:B------:R-:W-:Y:S02]  /*24440*/  IMAD.SHL.U32 R176, R232, 0x1000, RZ ;  /* 0x00001000e8b07824 */ /* 0x000fe400078e00ff */
[----:B------:R-:W-:Y:S01]  /*24450*/  IMAD R5, R162, 0x2, R3 ;  /* 0x00000002a2057824 */ /* 0x000fe200078e0203 */
[C---:B------:R-:W-:Y:S01]  /*24460*/  LEA R34, P6, R3.reuse, R2, 0x2 ;  /* 0x0000000203227211 */ /* 0x040fe200078c10ff */
[C---:B------:R-:W-:Y:S02]  /*24470*/  IMAD.SHL.U32 R243, R232.reuse, 0x1000, RZ ;  /* 0x00001000e8f37824 */ /* 0x040fe400078e00ff */
[C---:B------:R-:W-:Y:S01]  /*24480*/  IMAD.SHL.U32 R244, R232.reuse, 0x1000, RZ ;  /* 0x00001000e8f47824 */ /* 0x040fe200078e00ff */
[----:B------:R-:W-:Y:S01]  /*24490*/  LEA.HI.X.SX32 R35, R3, R0, 0x2, P6 ;  /* 0x0000000003237211 */ /* 0x000fe200030f16ff */
[----:B------:R-:W-:Y:S01]  /*244a0*/  IMAD.SHL.U32 R232, R232, 0x1000, RZ ;  /* 0x00001000e8e87824 */ /* 0x000fe200078e00ff */
[----:B------:R-:W-:-:S02]  /*244b0*/  LEA R36, P6, R5, R2, 0x2 ;  /* 0x0000000205247211 */ /* 0x000fc400078c10ff */
[----:B------:R-:W-:Y:S02]  /*244c0*/  LOP3.LUT R176, R176, 0x6000, RZ, 0xc0, !PT ;  /* 0x00006000b0b07812 */ /* 0x000fe400078ec0ff */
[----:B------:R-:W-:Y:S02]  /*244d0*/  LOP3.LUT R243, R243, 0x6000, RZ, 0xc0, !PT ;  /* 0x00006000f3f37812 */ /* 0x000fe400078ec0ff */
[----:B------:R-:W-:Y:S02]  /*244e0*/  LOP3.LUT R244, R244, 0x6000, RZ, 0xc0, !PT ;  /* 0x00006000f4f47812 */ /* 0x000fe400078ec0ff */
[----:B------:R-:W-:Y:S02]  /*244f0*/  LOP3.LUT R232, R232, 0x6000, RZ, 0xc0, !PT ;  /* 0x00006000e8e87812 */ /* 0x000fe400078ec0ff */
[----:B------:R-:W-:Y:S01]  /*24500*/  LEA.HI.X.SX32 R37, R5, R0, 0x2, P6 ;  /* 0x0000000005257211 */ /* 0x000fe200030f16ff */
[C---:B------:R-:W-:Y:S01]  /*24510*/  IMAD R176, R163.reuse, 0x10, R176 ;  /* 0x00000010a3b07824 */ /* 0x040fe200078e02b0 */
[----:B------:R-:W-:Y:S01]  /*24520*/  @P1 STG.E [R34.64], R11 ;  /* 0x0000000b22001986 */ /* 0x000fe2000c101906 */
[C---:B------:R-:W-:Y:S01]  /*24530*/  IMAD R243, R163.reuse, 0x10, R243 ;  /* 0x00000010a3f37824 */ /* 0x040fe200078e02f3 */
[----:B------:R-:W-:Y:S01]  /*24540*/  ISETP.LT.AND P1, PT, R168, c[0x0][0x17c], !P0 ;  /* 0x00005f00a8007a0c */ /* 0x000fe20004721270 */
[C---:B------:R-:W-:Y:S01]  /*24550*/  IMAD R244, R163.reuse, 0x10, R244 ;  /* 0x00000010a3f47824 */ /* 0x040fe200078e02f4 */
[----:B------:R-:W1:Y:S01]  /*24560*/  LDS.128 R24, [R176] ;  /* 0x00000000b0187984 */ /* 0x000e620000000c00 */
[----:B------:R-:W-:-:S03]  /*24570*/  IMAD R232, R163, 0x10, R232 ;  /* 0x00000010a3e87824 */ /* 0x000fc600078e02e8 */
[----:B------:R-:W3:Y:S04]  /*24580*/  LDL.LU R163, [R1+0x230] ;  /* 0x0002300001a37983 */ /* 0x000ee80000300800 */
[----:B------:R-:W3:Y:S01]  /*24590*/  LDL.LU R168, [R1+0x234] ;  /* 0x0002340001a87983 */ /* 0x000ee20000300800 */
[----:B------:R-:W-:Y:S01]  /*245a0*/  LOP3.LUT R243, R243, 0x20, RZ, 0x3c, !PT ;  /* 0x00000020f3f37812 */ /* 0x000fe200078e3cff */
[----:B------:R-:W-:Y:S02]  /*245b0*/  IMAD R3, R162, 0x2, R5 ;  /* 0x00000002a2037824 */ /* 0x000fe400078e0205 */
[----:B------:R-:W-:Y:S04]  /*245c0*/  LDS.128 R8, [R176+0x800] ;  /* 0x00080000b0087984 */ /* 0x000fe80000000c00 */
[----:B------:R-:W1:Y:S01]  /*245d0*/  LDS.128 R20, [R243] ;  /* 0x00000000f3147984 */ /* 0x000e620000000c00 */
[----:B------:R-:W-:-:S03]  /*245e0*/  LOP3.LUT R244, R244, 0x40, RZ, 0x3c, !PT ;  /* 0x00000040f4f47812 */ /* 0x000fc600078e3cff */
[----:B------:R-:W-:Y:S04]  /*245f0*/  LDS.128 R40, [R176+0x1000] ;  /* 0x00100000b0287984 */ /* 0x000fe80000000c00 */
[----:B--2---:R2:W-:Y:S01]  /*24600*/  @P5 STG.E [R36.64], R7 ;  /* 0x0000000724005986 */ /* 0x0045e2000c101906 */
[----:B------:R-:W-:-:S03]  /*24610*/  ISETP.LT.AND P5, PT, R248, c[0x0][0x17c], !P0 ;  /* 0x00005f00f8007a0c */ /* 0x000fc600047a1270 */
[----:B------:R-:W4:Y:S01]  /*24620*/  LDL.LU R248, [R1+0x238] ;  /* 0x0002380001f87983 */ /* 0x000f220000300800 */
[----:B------:R-:W-:-:S03]  /*24630*/  LOP3.LUT R232, R232, 0x60, RZ, 0x3c, !PT ;  /* 0x00000060e8e87812 */ /* 0x000fc600078e3cff */
[----:B------:R-:W3:Y:S04]  /*24640*/  LDS.128 R16, [R244] ;  /* 0x00000000f4107984 */ /* 0x000ee80000000c00 */
[----:B------:R-:W3:Y:S01]  /*24650*/  LDS.128 R28, [R232] ;  /* 0x00000000e81c7984 */ /* 0x000ee20000000c00 */
[C---:B------:R-:W-:Y:S01]  /*24660*/  LEA R38, P6, R3.reuse, R2, 0x2 ;  /* 0x0000000203267211 */ /* 0x040fe200078c10ff */
[C---:B------:R-:W-:Y:S02]  /*24670*/  IMAD R5, R162.reuse, 0x2, R3 ;  /* 0x00000002a2057824 */ /* 0x040fe400078e0203 */
[----:B------:R-:W4:Y:S01]  /*24680*/  LDS.128 R12, [R243+0x800] ;  /* 0x00080000f30c7984 */ /* 0x000f220000000c00 */
[----:B------:R-:W-:Y:S02]  /*24690*/  LEA.HI.X.SX32 R39, R3, R0, 0x2, P6 ;  /* 0x0000000003277211 */ /* 0x000fe400030f16ff */
[C---:B------:R-:W-:Y:S01]  /*246a0*/  LEA R44, P6, R5.reuse, R2, 0x2 ;  /* 0x00000002052c7211 */ /* 0x040fe200078c10ff */
[C---:B------:R-:W-:Y:S01]  /*246b0*/  IMAD R3, R162.reuse, 0x2, R5 ;  /* 0x00000002a2037824 */ /* 0x040fe200078e0205 */
[----:B------:R-:W-:Y:S02]  /*246c0*/  LDS.128 R32, [R232+0x800] ;  /* 0x00080000e8207984 */ /* 0x000fe40000000c00 */
[----:B------:R-:W-:Y:S01]  /*246d0*/  LEA.HI.X.SX32 R45, R5, R0, 0x2, P6 ;  /* 0x00000000052d7211 */ /* 0x000fe200030f16ff */
[----:B--2---:R-:W-:Y:S01]  /*246e0*/  IMAD R37, R162, 0x2, R3 ;  /* 0x00000002a2257824 */ /* 0x004fe200078e0203 */
[----:B-1----:R-:W-:Y:S01]  /*246f0*/  @P2 STG.E [R38.64], R24 ;  /* 0x0000001826002986 */ /* 0x002fe2000c101906 */
[----:B------:R-:W-:-:S02]  /*24700*/  ISETP.LT.AND P2, PT, R240, c[0x0][0x17c], !P0 ;  /* 0x00005f00f0007a0c */ /* 0x000fc40004741270 */
[----:B------:R-:W-:Y:S01]  /*24710*/  LEA R46, P6, R3, R2, 0x2 ;  /* 0x00000002032e7211 */ /* 0x000fe200078c10ff */
[----:B------:R1:W-:Y:S01]  /*24720*/  @P4 STG.E [R44.64], R20 ;  /* 0x000000142c004986 */ /* 0x0003e2000c101906 */
[----:B---3--:R-:W-:-:S03]  /*24730*/  ISETP.LT.AND P4, PT, R164, c[0x0][0x17c], !P0 ;  /* 0x00005f00a4007a0c */ /* 0x008fc60004781270 */
[----:B------:R-:W2:Y:S01]  /*24740*/  LDL.LU R240, [R1+0x23c] ;  /* 0x00023c0001f07983 */ /* 0x000ea20000300800 */
[----:B------:R-:W-:-:S03]  /*24750*/  LEA.HI.X.SX32 R47, R3, R0, 0x2, P6 ;  /* 0x00000000032f7211 */ /* 0x000fc600030f16ff */
[----:B------:R-:W3:Y:S01]  /*24760*/  LDL.LU R164, [R1+0x240] ;  /* 0x0002400001a47983 */ /* 0x000ee20000300800 */
[C---:B------:R-:W-:Y:S01]  /*24770*/  LEA R48, P6, R37.reuse, R2, 0x2 ;  /* 0x0000000225307211 */ /* 0x040fe200078c10ff */
[----:B------:R-:W-:Y:S02]  /*24780*/  IMAD R3, R162, 0x2, R37 ;  /* 0x00000002a2037824 */ /* 0x000fe400078e0225 */
[----:B------:R-:W4:Y:S01]  /*24790*/  LDS.128 R4, [R244+0x800] ;  /* 0x00080000f4047984 */ /* 0x000f220000000c00 */
[----:B------:R-:W-:Y:S02]  /*247a0*/  LEA.HI.X.SX32 R49, R37, R0, 0x2, P6 ;  /* 0x0000000025317211 */ /* 0x000fe400030f16ff */
[C---:B------:R-:W-:Y:S01]  /*247b0*/  LEA R52, P6, R3.reuse, R2, 0x2 ;  /* 0x0000000203347211 */ /* 0x040fe200078c10ff */
[----:B------:R-:W2:Y:S03]  /*247c0*/  LDS.128 R36, [R243+0x1000] ;  /* 0x00100000f3247984 */ /* 0x000ea60000000c00 */
[----:B------:R-:W-:Y:S01]  /*247d0*/  LEA.HI.X.SX32 R53, R3, R0, 0x2, P6 ;  /* 0x0000000003357211 */ /* 0x000fe200030f16ff */
[----:B------:R-:W-:Y:S01]  /*247e0*/  @P3 STG.E [R46.64], R16 ;  /* 0x000000102e003986 */ /* 0x000fe2000c101906 */
[----:B------:R-:W-:-:S03]  /*247f0*/  ISETP.LT.AND P3, PT, R163, c[0x0][0x17c], !P0 ;  /* 0x00005f00a3007a0c */ /* 0x000fc60004761270 */
[----:B------:R-:W-:Y:S01]  /*24800*/  @P1 STG.E [R48.64], R28 ;  /* 0x0000001c30001986 */ /* 0x000fe2000c101906 */
[----:B------:R-:W-:-:S03]  /*24810*/  ISETP.LT.AND P1, PT, R168, c[0x0][0x17c], !P0 ;  /* 0x00005f00a8007a0c */ /* 0x000fc60004721270 */
[----:B------:R-:W2:Y:S04]  /*24820*/  LDL.LU R163, [R1+0x244] ;  /* 0x0002440001a37983 */ /* 0x000ea80000300800 */
[----:B------:R-:W-:Y:S04]  /*24830*/  @P5 STG.E [R52.64], R8 ;  /* 0x0000000834005986 */ /* 0x000fe8000c101906 */
[----:B------:R-:W2:Y:S01]  /*24840*/  LDL.LU R168, [R1+0x248] ;  /* 0x0002480001a87983 */ /* 0x000ea20000300800 */
[----:B-1----:R-:W-:-:S03]  /*24850*/  IMAD R45, R162, 0x2, R3 ;  /* 0x00000002a22d7824 */ /* 0x002fc600078e0203 */
[----:B------:R-:W-:Y:S04]  /*24860*/  LDS.128 R48, [R232+0x1000] ;  /* 0x00100000e8307984 */ /* 0x000fe80000000c00 */
[----:B------:R-:W-:Y:S01]  /*24870*/  LDS.128 R52, [R176+0x1800] ;  /* 0x00180000b0347984 */ /* 0x000fe20000000c00 */
[----:B----4-:R-:W-:-:S03]  /*24880*/  ISETP.LT.AND P5, PT, R248, c[0x0][0x17c], !P0 ;  /* 0x00005f00f8007a0c */ /* 0x010fc600047a1270 */
[----:B------:R-:W4:Y:S01]  /*24890*/  LDL.LU R248, [R1+0x24c] ;  /* 0x00024c0001f87983 */ /* 0x000f220000300800 */
[----:B------:R-:W-:Y:S01]  /*248a0*/  LEA R60, P6, R45, R2, 0x2 ;  /* 0x000000022d3c7211 */ /* 0x000fe200078c10ff */
[----:B------:R-:W-:-:S03]  /*248b0*/  IMAD R3, R162, 0x2, R45 ;  /* 0x00000002a2037824 */ /* 0x000fc600078e022d */
[----:B------:R-:W-:Y:S02]  /*248c0*/  LEA.HI.X.SX32 R61, R45, R0, 0x2, P6 ;  /* 0x000000002d3d7211 */ /* 0x000fe400030f16ff */
[C---:B------:R-:W-:Y:S01]  /*248d0*/  LEA R62, P6, R3.reuse, R2, 0x2 ;  /* 0x00000002033e7211 */ /* 0x040fe200078c10ff */
[C---:B------:R-:W-:Y:S01]  /*248e0*/  IMAD R57, R162.reuse, 0x2, R3 ;  /* 0x00000002a2397824 */ /* 0x040fe200078e0203 */
[----:B------:R-:W1:Y:S02]  /*248f0*/  LDS.128 R44, [R244+0x1000] ;  /* 0x00100000f42c7984 */ /* 0x000e640000000c00 */
[----:B------:R-:W-:Y:S01]  /*24900*/  LEA.HI.X.SX32 R63, R3, R0, 0x2, P6 ;  /* 0x00000000033f7211 */ /* 0x000fe200030f16ff */
[----:B------:R-:W-:Y:S01]  /*24910*/  IMAD R3, R162, 0x2, R57 ;  /* 0x00000002a2037824 */ /* 0x000fe200078e0239 */
[----:B------:R-:W-:Y:S01]  /*24920*/  @P2 STG.E [R60.64], R12 ;  /* 0x0000000c3c002986 */ /* 0x000fe2000c101906 */
[----:B------:R-:W-:-:S03]  /*24930*/  LEA R68, P6, R57, R2, 0x2 ;  /* 0x0000000239447211 */ /* 0x000fc600078c10ff */
[----:B------:R-:W-:Y:S01]  /*24940*/  @P4 STG.E [R62.64], R4 ;  /* 0x000000043e004986 */ /* 0x000fe2000c101906 */
[----:B------:R-:W-:Y:S01]  /*24950*/  LEA.HI.X.SX32 R69, R57, R0, 0x2, P6 ;  /* 0x0000000039457211 */ /* 0x000fe200030f16ff */
[----:B------:R-:W-:Y:S01]  /*24960*/  IMAD R65, R162, 0x2, R3 ;  /* 0x00000002a2417824 */ /* 0x000fe200078e0203 */
[C---:B------:R-:W-:Y:S01]  /*24970*/  LEA R70, P6, R3.reuse, R2, 0x2 ;  /* 0x0000000203467211 */ /* 0x040fe200078c10ff */
[----:B------:R3:W1:Y:S03]  /*24980*/  LDS.128 R56, [R243+0x1800] ;  /* 0x00180000f3387984 */ /* 0x0006660000000c00 */
[----:B------:R-:W-:Y:S01]  /*24990*/  LEA.HI.X.SX32 R71, R3, R0, 0x2, P6 ;  /* 0x0000000003477211 */ /* 0x000fe200030f16ff */
[----:B------:R3:W1:Y:S02]  /*249a0*/  LDS.128 R60, [R244+0x1800] ;  /* 0x00180000f43c7984 */ /* 0x0006640000000c00 */
[----:B---3--:R-:W-:-:S02]  /*249b0*/  ISETP.LT.AND P4, PT, R164, c[0x0][0x17c], !P0 ;  /* 0x00005f00a4007a0c */ /* 0x008fc40004781270 */
[----:B------:R-:W3:Y:S01]  /*249c0*/  LDL.LU R164, [R1+0x250] ;  /* 0x0002500001a47983 */ /* 0x000ee20000300800 */
[C---:B------:R-:W-:Y:S01]  /*249d0*/  LEA R72, P6, R65.reuse, R2, 0x2 ;  /* 0x0000000241487211 */ /* 0x040fe200078c10ff */
[----:B------:R-:W-:Y:S02]  /*249e0*/  IMAD R3, R162, 0x2, R65 ;  /* 0x00000002a2037824 */ /* 0x000fe400078e0241 */
[----:B------:R-:W-:Y:S01]  /*249f0*/  @P3 STG.E [R68.64], R32 ;  /* 0x0000002044003986 */ /* 0x000fe2000c101906 */
[----:B------:R-:W-:-:S03]  /*24a00*/  LEA.HI.X.SX32 R73, R65, R0, 0x2, P6 ;  /* 0x0000000041497211 */ /* 0x000fc600030f16ff */
[----:B------:R-:W-:Y:S01]  /*24a10*/  @P1 STG.E [R70.64], R40 ;  /* 0x0000002846001986 */ /* 0x000fe2000c101906 */
[----:B------:R-:W-:-:S03]  /*24a20*/  LEA R74, P1, R3, R2, 0x2 ;  /* 0x00000002034a7211 */ /* 0x000fc600078210ff */
[----:B------:R-:W3:Y:S01]  /*24a30*/  LDL.LU R243, [R1+0x254] ;  /* 0x0002540001f37983 */ /* 0x000ee20000300800 */
[----:B------:R-:W-:-:S03]  /*24a40*/  LEA.HI.X.SX32 R75, R3, R0, 0x2, P1 ;  /* 0x00000000034b7211 */ /* 0x000fc600008f16ff */
[----:B------:R2:W1:Y:S04]  /*24a50*/  LDS.128 R64, [R232+0x1800] ;  /* 0x00180000e8407984 */ /* 0x0004680000000c00 */
[----:B------:R-:W3:Y:S04]  /*24a60*/  LDL.LU R244, [R1+0x258] ;  /* 0x0002580001f47983 */ /* 0x000ee80000300800 */
[----:B--2---:R2:W-:Y:S01]  /*24a70*/  @P5 STG.E [R72.64], R36 ;  /* 0x0000002448005986 */ /* 0x0045e2000c101906 */
[----:B------:R-:W-:-:S03]  /*24a80*/  ISETP.LT.AND P5, PT, R168, c[0x0][0x17c], !P0 ;  /* 0x00005f00a8007a0c */ /* 0x000fc600047a1270 */
[----:B------:R-:W3:Y:S04]  /*24a90*/  LDL.LU R232, [R1+0x25c] ;  /* 0x00025c0001e87983 */ /* 0x000ee80000300800 */
[----:B------:R-:W3:Y:S01]  /*24aa0*/  LDL.LU R168, [R1+0x260] ;  /* 0x0002600001a87983 */ /* 0x000ee20000300800 */
[----:B----4-:R-:W-:-:S03]  /*24ab0*/  ISETP.LT.AND P1, PT, R248, c[0x0][0x17c], !P0 ;  /* 0x00005f00f8007a0c */ /* 0x010fc60004721270 */
[----:B------:R-:W4:Y:S01]  /*24ac0*/  LDL.LU R248, [R1+0x264] ;  /* 0x0002640001f87983 */ /* 0x000f220000300800 */
[----:B------:R-:W-:Y:S01]  /*24ad0*/  ISETP.LT.AND P2, PT, R240, c[0x0][0x17c], !P0 ;  /* 0x00005f00f0007a0c */ /* 0x000fe20004741270 */
[----:B------:R-:W-:Y:S01]  /*24ae0*/  IMAD R77, R162, 0x2, R3 ;  /* 0x00000002a24d7824 */ /* 0x000fe200078e0203 */
[----:B------:R-:W-:-:S03]  /*24af0*/  ISETP.LT.AND P3, PT, R163, c[0x0][0x17c], !P0 ;  /* 0x00005f00a3007a0c */ /* 0x000fc60004761270 */
[----:B------:R-:W-:Y:S01]  /*24b00*/  IMAD R3, R162, 0x2, R77 ;  /* 0x00000002a2037824 */ /* 0x000fe200078e024d */
[----:B------:R-:W-:-:S04]  /*24b10*/  LEA R68, P6, R77, R2, 0x2 ;  /* 0x000000024d447211 */ /* 0x000fc800078c10ff */
[----:B------:R-:W-:Y:S01]  /*24b20*/  LEA.HI.X.SX32 R69, R77, R0, 0x2, P6 ;  /* 0x000000004d457211 */ /* 0x000fe200030f16ff */
[C---:B------:R-:W-:Y:S02]  /*24b30*/  IMAD R77, R162.reuse, 0x2, R3 ;  /* 0x00000002a24d7824 */ /* 0x040fe400078e0203 */
[----:B-1----:R1:W-:Y:S01]  /*24b40*/  @P2 STG.E [R74.64], R44 ;  /* 0x0000002c4a002986 */ /* 0x0023e2000c101906 */
[-C--:B------:R-:W-:Y:S02]  /*24b50*/  LEA R70, P2, R3, R2.reuse, 0x2 ;  /* 0x0000000203467211 */ /* 0x080fe400078410ff */
[----:B--2---:R-:W-:Y:S01]  /*24b60*/  LEA R72, P6, R77, R2, 0x2 ;  /* 0x000000024d487211 */ /* 0x004fe200078c10ff */
[----:B------:R2:W-:Y:S01]  /*24b70*/  @P4 STG.E [R68.64], R48 ;  /* 0x0000003044004986 */ /* 0x0005e2000c101906 */
[-C--:B------:R-:W-:Y:S01]  /*24b80*/  LEA.HI.X.SX32 R71, R3, R0.reuse, 0x2, P2 ;  /* 0x0000000003477211 */ /* 0x080fe200010f16ff */
[----:B------:R-:W-:Y:S01]  /*24b90*/  IMAD R3, R162, 0x2, R77 ;  /* 0x00000002a2037824 */ /* 0x000fe200078e024d */
[----:B------:R-:W-:-:S03]  /*24ba0*/  LEA.HI.X.SX32 R73, R77, R0, 0x2, P6 ;  /* 0x000000004d497211 */ /* 0x000fc600030f16ff */
[----:B------:R2:W-:Y:S01]  /*24bb0*/  @P3 STG.E [R70.64], R52 ;  /* 0x0000003446003986 */ /* 0x0005e2000c101906 */
[----:B------:R-:W-:Y:S01]  /*24bc0*/  IMAD R77, R162, 0x2, R3 ;  /* 0x00000002a24d7824 */ /* 0x000fe200078e0203 */
[C---:B-1----:R-:W-:Y:S02]  /*24bd0*/  LEA R74, P3, R3.reuse, R2, 0x2 ;  /* 0x00000002034a7211 */ /* 0x042fe400078610ff */
[----:B---3--:R-:W-:Y:S02]  /*24be0*/  ISETP.LT.AND P4, PT, R164, c[0x0][0x17c], !P0 ;  /* 0x00005f00a4007a0c */ /* 0x008fe40004781270 */
[----:B------:R-:W3:Y:S01]  /*24bf0*/  LDL.LU R164, [R1+0x268] ;  /* 0x0002680001a47983 */ /* 0x000ee20000300800 */
[----:B------:R-:W-:Y:S01]  /*24c00*/  LEA.HI.X.SX32 R75, R3, R0, 0x2, P3 ;  /* 0x00000000034b7211 */ /* 0x000fe200018f16ff */
[----:B------:R-:W-:Y:S01]  /*24c10*/  IMAD R3, R162, 0x2, R77 ;  /* 0x00000002a2037824 */ /* 0x000fe200078e024d */
[C---:B--2---:R-:W-:Y:S01]  /*24c20*/  LEA R68, P6, R77.reuse, R2, 0x2 ;  /* 0x000000024d447211 */ /* 0x044fe200078c10ff */
[----:B------:R1:W-:Y:S03]  /*24c30*/  @P5 STG.E [R72.64], R56 ;  /* 0x0000003848005986 */ /* 0x0003e6000c101906 */
[----:B------:R-:W-:Y:S01]  /*24c40*/  LEA.HI.X.SX32 R69, R77, R0, 0x2, P6 ;  /* 0x000000004d457211 */ /* 0x000fe200030f16ff */
[----:B------:R2:W-:Y:S01]  /*24c50*/  @P1 STG.E [R74.64], R60 ;  /* 0x0000003c4a001986 */ /* 0x0005e2000c101906 */
[----:B------:R-:W-:-:S02]  /*24c60*/  LEA R70, P1, R3, R2, 0x2 ;  /* 0x0000000203467211 */ /* 0x000fc400078210ff */
[----:B------:R-:W-:Y:S01]  /*24c70*/  ISETP.LT.AND P2, PT, R243, c[0x0][0x17c], !P0 ;  /* 0x00005f00f3007a0c */ /* 0x000fe20004741270 */
[----:B------:R1:W-:Y:S01]  /*24c80*/  @P4 STG.E [R68.64], R64 ;  /* 0x0000004044004986 */ /* 0x0003e2000c101906 */
[----:B------:R-:W-:-:S03]  /*24c90*/  LEA.HI.X.SX32 R71, R3, R0, 0x2, P1 ;  /* 0x0000000003477211 */ /* 0x000fc600008f16ff */
[----:B------:R-:W3:Y:S01]  /*24ca0*/  LDL.LU R243, [R1+0x26c] ;  /* 0x00026c0001f37983 */ /* 0x000ee20000300800 */
[----:B------:R-:W-:-:S03]  /*24cb0*/  ISETP.LT.AND P5, PT, R244, c[0x0][0x17c], !P0 ;  /* 0x00005f00f4007a0c */ /* 0x000fc600047a1270 */
[----:B------:R-:W3:Y:S01]  /*24cc0*/  LDL.LU R244, [R1+0x270] ;  /* 0x0002700001f47983 */ /* 0x000ee20000300800 */
[----:B------:R-:W-:-:S03]  /*24cd0*/  ISETP.LT.AND P3, PT, R232, c[0x0][0x17c], !P0 ;  /* 0x00005f00e8007a0c */ /* 0x000fc60004761270 */
[----:B------:R-:W3:Y:S01]  /*24ce0*/  LDL.LU R232, [R1+0x274] ;  /* 0x0002740001e87983 */ /* 0x000ee20000300800 */
[----:B------:R-:W-:-:S03]  /*24cf0*/  ISETP.LT.AND P4, PT, R168, c[0x0][0x17c], !P0 ;  /* 0x00005f00a8007a0c */ /* 0x000fc60004781270 */
[----:B------:R-:W3:Y:S01]  /*24d00*/  LDL.LU R168, [R1+0x278] ;  /* 0x0002780001a87983 */ /* 0x000ee20000300800 */
[----:B----4-:R-:W-:-:S03]  /*24d10*/  ISETP.LT.AND P1, PT, R248, c[0x0][0x17c], !P0 ;  /* 0x00005f00f8007a0c */ /* 0x010fc60004721270 */
[----:B------:R-:W4:Y:S01]  /*24d20*/  LDL.LU R248, [R1+0x27c] ;  /* 0x00027c0001f87983 */ /* 0x000f220000300800 */
[----:B------:R-:W-:-:S04]  /*24d30*/  IMAD R77, R162, 0x2, R3 ;  /* 0x00000002a24d7824 */ /* 0x000fc800078e0203 */
[C---:B------:R-:W-:Y:S01]  /*24d40*/  IMAD R3, R162.reuse, 0x2, R77 ;  /* 0x00000002a2037824 */ /* 0x040fe200078e024d */
[C---:B-1----:R-:W-:Y:S01]  /*24d50*/  LEA R72, P6, R77.reuse, R2, 0x2 ;  /* 0x000000024d487211 */ /* 0x042fe200078c10ff */
[----:B------:R1:W-:Y:S03]  /*24d60*/  @P2 STG.E [R70.64], R25 ;  /* 0x0000001946002986 */ /* 0x0003e6000c101906 */
[----:B------:R-:W-:Y:S01]  /*24d70*/  LEA.HI.X.SX32 R73, R77, R0, 0x2, P6 ;  /* 0x000000004d497211 */ /* 0x000fe200030f16ff */
[----:B------:R-:W-:Y:S01]  /*24d80*/  IMAD R77, R162, 0x2, R3 ;  /* 0x00000002a24d7824 */ /* 0x000fe200078e0203 */
[----:B--2---:R-:W-:-:S03]  /*24d90*/  LEA R74, P2, R3, R2, 0x2 ;  /* 0x00000002034a7211 */ /* 0x004fc600078410ff */
[----:B------:R2:W-:Y:S01]  /*24da0*/  @P5 STG.E [R72.64], R21 ;  /* 0x0000001548005986 */ /* 0x0005e2000c101906 */
[----:B------:R-:W-:Y:S01]  /*24db0*/  LEA.HI.X.SX32 R75, R3, R0, 0x2, P2 ;  /* 0x00000000034b7211 */ /* 0x000fe200010f16ff */
[----:B------:R-:W-:Y:S01]  /*24dc0*/  IMAD R3, R162, 0x2, R77 ;  /* 0x00000002a2037824 */ /* 0x000fe200078e024d */
[----:B------:R-:W-:-:S03]  /*24dd0*/  LEA R68, P6, R77, R2, 0x2 ;  /* 0x000000024d447211 */ /* 0x000fc600078c10ff */
[----:B------:R2:W-:Y:S01]  /*24de0*/  @P3 STG.E [R74.64], R17 ;  /* 0x000000114a003986 */ /* 0x0005e2000c101906 */
[----:B-1----:R-:W-:Y:S01]  /*24df0*/  IMAD R71, R162, 0x2, R3 ;  /* 0x00000002a2477824 */ /* 0x002fe200078e0203 */
[----:B------:R-:W-:Y:S02]  /*24e00*/  LEA R24, P3, R3, R2, 0x2 ;  /* 0x0000000203187211 */ /* 0x000fe400078610ff */
[----:B---3--:R-:W-:Y:S02]  /*24e10*/  ISETP.LT.AND P5, PT, R164, c[0x0][0x17c], !P0 ;  /* 0x00005f00a4007a0c */ /* 0x008fe400047a1270 */
[----:B------:R-:W3:Y:S01]  /*24e20*/  LDL.LU R164, [R1+0x280] ;  /* 0x0002800001a47983 */ /* 0x000ee20000300800 */
[-C--:B------:R-:W-:Y:S02]  /*24e30*/  LEA.HI.X.SX32 R69, R77, R0.reuse, 0x2, P6 ;  /* 0x000000004d457211 */ /* 0x080fe400030f16ff */
[----:B------:R-:W-:Y:S01]  /*24e40*/  LEA.HI.X.SX32 R25, R3, R0, 0x2, P3 ;  /* 0x0000000003197211 */ /* 0x000fe200018f16ff */
[----:B------:R-:W-:Y:S01]  /*24e50*/  IMAD R3, R162, 0x2, R71 ;  /* 0x00000002a2037824 */ /* 0x000fe200078e0247 */
[C---:B------:R-:W-:Y:S01]  /*24e60*/  LEA R20, P6, R71.reuse, R2, 0x2 ;  /* 0x0000000247147211 */ /* 0x040fe200078c10ff */
[----:B------:R-:W-:Y:S03]  /*24e70*/  @P4 STG.E [R68.64], R29 ;  /* 0x0000001d44004986 */ /* 0x000fe6000c101906 */
[----:B--2---:R-:W-:Y:S01]  /*24e80*/  LEA.HI.X.SX32 R21, R71, R0, 0x2, P6 ;  /* 0x0000000047157211 */ /* 0x004fe200030f16ff */
[----:B------:R1:W-:Y:S01]  /*24e90*/  @P1 STG.E [R24.64], R9 ;  /* 0x0000000918001986 */ /* 0x0003e2000c101906 */
[----:B------:R-:W-:-:S02]  /*24ea0*/  LEA R16, P1, R3, R2, 0x2 ;  /* 0x0000000203107211 */ /* 0x000fc400078210ff */
[----:B------:R-:W-:Y:S01]  /*24eb0*/  ISETP.LT.AND P2, PT, R243, c[0x0][0x17c], !P0 ;  /* 0x00005f00f3007a0c */ /* 0x000fe20004741270 */
[----:B------:R-:W-:Y:S01]  /*24ec0*/  @P5 STG.E [R20.64], R13 ;  /* 0x0000000d14005986 */ /* 0x000fe2000c101906 */
[----:B------:R-:W-:Y:S02]  /*24ed0*/  LEA.HI.X.SX32 R17, R3, R0, 0x2, P1 ;  /* 0x0000000003117211 */ /* 0x000fe400008f16ff */
[----:B------:R-:W-:Y:S01]  /*24ee0*/  ISETP.LT.AND P4, PT, R244, c[0x0][0x17c], !P0 ;  /* 0x00005f00f4007a0c */ /* 0x000fe20004781270 */
[----:B------:R-:W2:Y:S04]  /*24ef0*/  LDL.LU R243, [R1+0x284] ;  /* 0x0002840001f37983 */ /* 0x000ea80000300800 */
[----:B------:R-:W2:Y:S01]  /*24f00*/  LDL.LU R244, [R1+0x288] ;  /* 0x0002880001f47983 */ /* 0x000ea20000300800 */
[----:B------:R-:W-:-:S03]  /*24f10*/  ISETP.LT.AND P3, PT, R232, c[0x0][0x17c], !P0 ;  /* 0x00005f00e8007a0c */ /* 0x000fc60004761270 */
[----:B------:R-:W2:Y:S01]  /*24f20*/  LDL.LU R232, [R1+0x28c] ;  /* 0x00028c0001e87983 */ /* 0x000ea20000300800 */
[----:B------:R-:W-:-:S03]  /*24f30*/  ISETP.LT.AND P5, PT, R168, c[0x0][0x17c], !P0 ;  /* 0x00005f00a8007a0c */ /* 0x000fc600047a1270 */
[----:B------:R-:W2:Y:S01]  /*24f40*/  LDL.LU R168, [R1+0x290] ;  /* 0x0002900001a87983 */ /* 0x000ea20000300800 */
[----:B----4-:R-:W-:-:S03]  /*24f50*/  ISETP.LT.AND P1, PT, R248, c[0x0][0x17c], !P0 ;  /* 0x00005f00f8007a0c */ /* 0x010fc60004721270 */
[----:B------:R-:W4:Y:S01]  /*24f60*/  LDL.LU R248, [R1+0x294] ;  /* 0x0002940001f87983 */ /* 0x000f220000300800 */
[----:B------:R-:W-:-:S04]  /*24f70*/  IMAD R71, R162, 0x2, R3 ;  /* 0x00000002a2477824 */ /* 0x000fc800078e0203 */
[C---:B------:R-:W-:Y:S01]  /*24f80*/  IMAD R3, R162.reuse, 0x2, R71 ;  /* 0x00000002a2037824 */ /* 0x040fe200078e0247 */
[C---:B------:R-:W-:Y:S01]  /*24f90*/  LEA R28, P6, R71.reuse, R2, 0x2 ;  /* 0x00000002471c7211 */ /* 0x040fe200078c10ff */
[----:B------:R3:W-:Y:S02]  /*24fa0*/  @P2 STG.E [R16.64], R5 ;  /* 0x0000000510002986 */ /* 0x0007e4000c101906 */
[----:B-1----:R-:W-:Y:S01]  /*24fb0*/  IMAD R25, R162, 0x2, R3 ;  /* 0x00000002a2197824 */ /* 0x002fe200078e0203 */
[----:B------:R-:W-:Y:S02]  /*24fc0*/  LEA.HI.X.SX32 R29, R71, R0, 0x2, P6 ;  /* 0x00000000471d7211 */ /* 0x000fe400030f16ff */
[----:B------:R-:W-:-:S03]  /*24fd0*/  LEA R8, P2, R3, R2, 0x2 ;  /* 0x0000000203087211 */ /* 0x000fc600078410ff */
[----:B------:R-:W-:Y:S01]  /*24fe0*/  @P4 STG.E [R28.64], R33 ;  /* 0x000000211c004986 */ /* 0x000fe2000c101906 */
[----:B------:R-:W-:Y:S01]  /*24ff0*/  LEA.HI.X.SX32 R9, R3, R0, 0x2, P2 ;  /* 0x0000000003097211 */ /* 0x000fe200010f16ff */
[----:B------:R-:W-:Y:S01]  /*25000*/  IMAD R3, R162, 0x2, R25 ;  /* 0x00000002a2037824 */ /* 0x000fe200078e0219 */
[----:B------:R-:W-:-:S03]  /*25010*/  LEA R12, P6, R25, R2, 0x2 ;  /* 0x00000002190c7211 */ /* 0x000fc600078c10ff */
[----:B------:R1:W-:Y:S01]  /*25020*/  @P3 STG.E [R8.64], R41 ;  /* 0x0000002908003986 */ /* 0x0003e2000c101906 */
[----:B---3--:R-:W-:Y:S01]  /*25030*/  IMAD R17, R162, 0x2, R3 ;  /* 0x00000002a2117824 */ /* 0x008fe200078e0203 */
[----:B------:R-:W-:Y:S02]  /*25040*/  LEA R4, P3, R3, R2, 0x2 ;  /* 0x0000000203047211 */ /* 0x000fe400078610ff */
[----:B------:R-:W-:Y:S02]  /*25050*/  ISETP.LT.AND P4, PT, R164, c[0x0][0x17c], !P0 ;  /* 0x00005f00a4007a0c */ /* 0x000fe40004781270 */
[----:B------:R-:W3:Y:S01]  /*25060*/  LDL.LU R164, [R1+0x298] ;  /* 0x0002980001a47983 */ /* 0x000ee20000300800 */
[-C--:B------:R-:W-:Y:S02]  /*25070*/  LEA.HI.X.SX32 R13, R25, R0.reuse, 0x2, P6 ;  /* 0x00000000190d7211 */ /* 0x080fe400030f16ff */
[----:B------:R-:W-:Y:S01]  /*25080*/  LEA.HI.X.SX32 R5, R3, R0, 0x2, P3 ;  /* 0x0000000003057211 */ /* 0x000fe200018f16ff */
[----:B------:R-:W-:Y:S01]  /*25090*/  IMAD R3, R162, 0x2, R17 ;  /* 0x00000002a2037824 */ /* 0x000fe200078e0211 */
[C---:B------:R-:W-:Y:S01]  /*250a0*/  LEA R16, P6, R17.reuse, R2, 0x2 ;  /* 0x0000000211107211 */ /* 0x040fe200078c10ff */
[----:B------:R2:W-:Y:S03]  /*250b0*/  @P5 STG.E [R12.64], R37 ;  /* 0x000000250c005986 */ /* 0x0005e6000c101906 */
[----:B------:R-:W-:Y:S01]  /*250c0*/  LEA.HI.X.SX32 R17, R17, R0, 0x2, P6 ;  /* 0x0000000011117211 */ /* 0x000fe200030f16ff */
[----:B------:R2:W-:Y:S01]  /*250d0*/  @P1 STG.E [R4.64], R45 ;  /* 0x0000002d04001986 */ /* 0x0005e2000c101906 */
[----:B-1----:R-:W-:-:S03]  /*250e0*/  LEA R8, P1, R3, R2, 0x2 ;  /* 0x0000000203087211 */ /* 0x002fc600078210ff */
[----:B------:R1:W-:Y:S01]  /*250f0*/  @P4 STG.E [R16.64], R49 ;  /* 0x0000003110004986 */ /* 0x0003e2000c101906 */
[----:B--2---:R-:W-:-:S03]  /*25100*/  ISETP.LT.AND P2, PT, R243, c[0x0][0x17c], !P0 ;  /* 0x00005f00f3007a0c */ /* 0x004fc60004741270 */
[----:B------:R-:W2:Y:S01]  /*25110*/  LDL.LU R243, [R1+0x29c] ;  /* 0x00029c0001f37983 */ /* 0x000ea20000300800 */
[----:B------:R-:W-:-:S03]  /*25120*/  ISETP.LT.AND P5, PT, R244, c[0x0][0x17c], !P0 ;  /* 0x00005f00f4007a0c */ /* 0x000fc600047a1270 */
[----:B------:R-:W2:Y:S01]  /*25130*/  LDL.LU R244, [R1+0x2a0] ;  /* 0x0002a00001f47983 */ /* 0x000ea20000300800 */
[----:B------:R-:W-:Y:S02]  /*25140*/  LEA.HI.X.SX32 R9, R3, R0, 0x2, P1 ;  /* 0x0000000003097211 */ /* 0x000fe400008f16ff */
[----:B------:R-:W-:Y:S02]  /*25150*/  ISETP.LT.AND P3, PT, R232, c[0x0][0x17c], !P0 ;  /* 0x00005f00e8007a0c */ /* 0x000fe40004761270 */
        /* <DEDUP_REMOVED lines=8> */
[----:B------:R1:W-:Y:S03]  /*251e0*/  @P2 STG.E [R8.64], R53 ;  /* 0x0000003508002986 */ /* 0x0003e6000c101906 */
[----:B------:R-:W-:Y:S01]  /*251f0*/  LEA.HI.X.SX32 R13, R21, R0, 0x2, P6 ;  /* 0x00000000150d7211 */ /* 0x000fe200030f16ff */
[----:B------:R-:W-:Y:S01]  /*25200*/  IMAD R21, R162, 0x2, R3 ;  /* 0x00000002a2157824 */ /* 0x000fe200078e0203 */
[----:B------:R-:W-:-:S03]  /*25210*/  LEA R4, P2, R3, R2, 0x2 ;  /* 0x0000000203047211 */ /* 0x000fc600078410ff */
[----:B------:R3:W-:Y:S01]  /*25220*/  @P5 STG.E [R12.64], R57 ;  /* 0x000000390c005986 */ /* 0x0007e2000c101906 */
[----:B------:R-:W-:Y:S01]  /*25230*/  LEA.HI.X.SX32 R5, R3, R0, 0x2, P2 ;  /* 0x0000000003057211 */ /* 0x000fe200010f16ff */
[----:B------:R-:W-:Y:S01]  /*25240*/  IMAD R3, R162, 0x2, R21 ;  /* 0x00000002a2037824 */ /* 0x000fe200078e0215 */
[----:B-1----:R-:W-:-:S03]  /*25250*/  LEA R16, P6, R21, R2, 0x2 ;  /* 0x0000000215107211 */ /* 0x002fc600078c10ff */
[----:B------:R1:W-:Y:S01]  /*25260*/  @P3 STG.E [R4.64], R61 ;  /* 0x0000003d04003986 */ /* 0x0003e2000c101906 */
[----:B------:R-:W-:Y:S01]  /*25270*/  LEA.HI.X.SX32 R17, R21, R0, 0x2, P6 ;  /* 0x0000000015117211 */ /* 0x000fe200030f16ff */
[----:B------:R-:W-:Y:S01]  /*25280*/  IMAD R21, R162, 0x2, R3 ;  /* 0x00000002a2157824 */ /* 0x000fe200078e0203 */
[C---:B------:R-:W-:Y:S02]  /*25290*/  LEA R8, P3, R3.reuse, R2, 0x2 ;  /* 0x0000000203087211 */ /* 0x040fe400078610ff */
[----:B---3--:R-:W-:Y:S02]  /*252a0*/  ISETP.LT.AND P5, PT, R164, c[0x0][0x17c], !P0 ;  /* 0x00005f00a4007a0c */ /* 0x008fe400047a1270 */
[----:B------:R-:W3:Y:S01]  /*252b0*/  LDL.LU R164, [R1+0x2b0] ;  /* 0x0002b00001a47983 */ /* 0x000ee20000300800 */
        /* <DEDUP_REMOVED lines=8> */
[----:B------:R-:W-:Y:S02]  /*25340*/  LEA.HI.X.SX32 R5, R3, R0, 0x2, P1 ;  /* 0x0000000003057211 */ /* 0x000fe400008f16ff */
[----:B--2---:R-:W-:Y:S02]  /*25350*/  ISETP.LT.AND P2, PT, R243, c[0x0][0x17c], !P0 ;  /* 0x00005f00f3007a0c */ /* 0x004fe40004741270 */
[----:B------:R-:W2:Y:S01]  /*25360*/  LDL.LU R243, [R1+0x2b4] ;  /* 0x0002b40001f37983 */ /* 0x000ea20000300800 */
[----:B------:R-:W-:-:S03]  /*25370*/  ISETP.LT.AND P4, PT, R244, c[0x0][0x17c], !P0 ;  /* 0x00005f00f4007a0c */ /* 0x000fc60004781270 */
        /* <DEDUP_REMOVED lines=76> */
[----:B------:R-:W2:Y:S01]  /*25840*/  LDL.LU R168, [R1] ;  /* 0x0000000001a87983 */ /* 0x000ea20000300800 */
        /* <DEDUP_REMOVED lines=9> */
[----:B------:R-:W-:Y:S01]  /*258e0*/  @P4 STG.E [R16.64], R66 ;  /* 0x0000004210004986 */ /* 0x000fe2000c101906 */
        /* <DEDUP_REMOVED lines=10> */
[----:B------:R-:W-:Y:S02]  /*25990*/  IMAD R3, R162, 0x2, R21 ;  /* 0x00000002a2037824 */ /* 0x000fe400078e0215 */
[----:B------:R2:W-:Y:S04]  /*259a0*/  @P5 STG.E [R12.64], R23 ;  /* 0x000000170c005986 */ /* 0x0005e8000c101906 */
[----:B------:R2:W-:Y:S01]  /*259b0*/  @P1 STG.E [R4.64], R19 ;  /* 0x0000001304001986 */ /* 0x0005e2000c101906 */
[----:B-1----:R-:W-:-:S04]  /*259c0*/  LEA R8, P1, R3, R2, 0x2 ;  /* 0x0000000203087211 */ /* 0x002fc800078210ff */
[----:B------:R-:W-:Y:S02]  /*259d0*/  LEA.HI.X.SX32 R9, R3, R0, 0x2, P1 ;  /* 0x0000000003097211 */ /* 0x000fe400008f16ff */
[----:B--2---:R-:W-:Y:S02]  /*259e0*/  ISETP.LT.AND P2, PT, R243, c[0x0][0x17c], !P0 ;  /* 0x00005f00f3007a0c */ /* 0x004fe40004741270 */
[----:B------:R-:W2:Y:S01]  /*259f0*/  LDL.LU R243, [R1+0xc] ;  /* 0x00000c0001f37983 */ /* 0x000ea20000300800 */
[----:B------:R-:W-:-:S03]  /*25a00*/  ISETP.LT.AND P5, PT, R244, c[0x0][0x17c], !P0 ;  /* 0x00005f00f4007a0c */ /* 0x000fc600047a1270 */
[----:B------:R-:W2:Y:S01]  /*25a10*/  LDL.LU R244, [R1+0x10] ;  /* 0x0000100001f47983 */ /* 0x000ea20000300800 */
[----:B------:R-:W-:-:S03]  /*25a20*/  ISETP.LT.AND P3, PT, R232, c[0x0][0x17c], !P0 ;  /* 0x00005f00e8007a0c */ /* 0x000fc60004761270 */
[----:B------:R-:W2:Y:S01]  /*25a30*/  LDL.LU R232, [R1+0x14] ;  /* 0x0000140001e87983 */ /* 0x000ea20000300800 */
[----:B----4-:R-:W-:-:S03]  /*25a40*/  ISETP.LT.AND P1, PT, R248, c[0x0][0x17c], !P0 ;  /* 0x00005f00f8007a0c */ /* 0x010fc60004721270 */
[----:B------:R-:W4:Y:S01]  /*25a50*/  LDL.LU R248, [R1+0x18] ;  /* 0x0000180001f87983 */ /* 0x000f220000300800 */
[----:B------:R-:W-:-:S04]  /*25a60*/  LEA R16, P6, R21, R2, 0x2 ;  /* 0x0000000215107211 */ /* 0x000fc800078c10ff */
[----:B------:R-:W-:Y:S01]  /*25a70*/  LEA.HI.X.SX32 R17, R21, R0, 0x2, P6 ;  /* 0x0000000015117211 */ /* 0x000fe200030f16ff */
[----:B------:R-:W-:-:S04]  /*25a80*/  IMAD R21, R162, 0x2, R3 ;  /* 0x00000002a2157824 */ /* 0x000fc800078e0203 */
[C---:B------:R-:W-:Y:S01]  /*25a90*/  IMAD R3, R162.reuse, 0x2, R21 ;  /* 0x00000002a2037824 */ /* 0x040fe200078e0215 */
[----:B------:R1:W-:Y:S01]  /*25aa0*/  @P4 STG.E [R16.64], R31 ;  /* 0x0000001f10004986 */ /* 0x0003e2000c101906 */
[-C--:B------:R-:W-:Y:S02]  /*25ab0*/  LEA R12, P6, R21, R2.reuse, 0x2 ;  /* 0x00000002150c7211 */ /* 0x080fe400078c10ff */
[C---:B------:R-:W-:Y:S01]  /*25ac0*/  IMAD R19, R162.reuse, 0x2, R3 ;  /* 0x00000002a2137824 */ /* 0x040fe200078e0203 */
[----:B------:R3:W-:Y:S01]  /*25ad0*/  @P2 STG.E [R8.64], R11 ;  /* 0x0000000b08002986 */ /* 0x0007e2000c101906 */
[----:B------:R-:W-:Y:S02]  /*25ae0*/  LEA R4, P2, R3, R2, 0x2 ;  /* 0x0000000203047211 */ /* 0x000fe400078410ff */
[-C--:B------:R-:W-:Y:S02]  /*25af0*/  LEA.HI.X.SX32 R13, R21, R0.reuse, 0x2, P6 ;  /* 0x00000000150d7211 */ /* 0x080fe400030f16ff */
[----:B------:R-:W-:Y:S01]  /*25b00*/  LEA.HI.X.SX32 R5, R3, R0, 0x2, P2 ;  /* 0x0000000003057211 */ /* 0x000fe200010f16ff */
[C---:B------:R-:W-:Y:S01]  /*25b10*/  IMAD R3, R162.reuse, 0x2, R19 ;  /* 0x00000002a2037824 */ /* 0x040fe200078e0213 */
[C---:B-1----:R-:W-:Y:S01]  /*25b20*/  LEA R16, P6, R19.reuse, R2, 0x2 ;  /* 0x0000000213107211 */ /* 0x042fe200078c10ff */
[----:B------:R1:W-:Y:S03]  /*25b30*/  @P5 STG.E [R12.64], R15 ;  /* 0x0000000f0c005986 */ /* 0x0003e6000c101906 */
[----:B------:R-:W-:Y:S01]  /*25b40*/  LEA.HI.X.SX32 R17, R19, R0, 0x2, P6 ;  /* 0x0000000013117211 */ /* 0x000fe200030f16ff */
[----:B------:R-:W-:Y:S01]  /*25b50*/  IMAD R19, R162, 0x2, R3 ;  /* 0x00000002a2137824 */ /* 0x000fe200078e0203 */
[----:B------:R1:W-:Y:S01]  /*25b60*/  @P3 STG.E [R4.64], R7 ;  /* 0x0000000704003986 */ /* 0x0003e2000c101906 */
[----:B---3--:R-:W-:-:S02]  /*25b70*/  LEA R8, P3, R3, R2, 0x2 ;  /* 0x0000000203087211 */ /* 0x008fc400078610ff */
[----:B------:R-:W-:Y:S01]  /*25b80*/  IMAD R21, R162, 0x2, R19 ;  /* 0x00000002a2157824 */ /* 0x000fe200078e0213 */
[----:B------:R-:W-:Y:S02]  /*25b90*/  ISETP.LT.AND P4, PT, R168, c[0x0][0x17c], !P0 ;  /* 0x00005f00a8007a0c */ /* 0x000fe40004781270 */
[----:B------:R-:W-:Y:S01]  /*25ba0*/  LEA.HI.X.SX32 R9, R3, R0, 0x2, P3 ;  /* 0x0000000003097211 */ /* 0x000fe200018f16ff */
[----:B------:R-:W-:Y:S01]  /*25bb0*/  IMAD R3, R162, 0x2, R21 ;  /* 0x00000002a2037824 */ /* 0x000fe200078e0215 */
[----:B------:R-:W-:-:S03]  /*25bc0*/  ISETP.LT.AND P2, PT, R164, c[0x0][0x17c], !P0 ;  /* 0x00005f00a4007a0c */ /* 0x000fc60004741270 */
[----:B-1----:R-:W-:Y:S01]  /*25bd0*/  IMAD R13, R162, 0x2, R3 ;  /* 0x00000002a20d7824 */ /* 0x002fe200078e0203 */
[----:B------:R-:W-:-:S03]  /*25be0*/  LEA R10, P6, R19, R2, 0x2 ;  /* 0x00000002130a7211 */ /* 0x000fc600078c10ff */
[C---:B------:R-:W-:Y:S01]  /*25bf0*/  IMAD R15, R162.reuse, 0x2, R13 ;  /* 0x00000002a20f7824 */ /* 0x040fe200078e020d */
[----:B------:R-:W-:Y:S01]  /*25c00*/  LEA.HI.X.SX32 R11, R19, R0, 0x2, P6 ;  /* 0x00000000130b7211 */ /* 0x000fe200030f16ff */
[----:B------:R1:W-:Y:S04]  /*25c10*/  @P4 STG.E [R16.64], R35 ;  /* 0x0000002310004986 */ /* 0x0003e8000c101906 */
[----:B------:R3:W-:Y:S01]  /*25c20*/  @P1 STG.E [R8.64], R43 ;  /* 0x0000002b08001986 */ /* 0x0007e2000c101906 */
[-C--:B------:R-:W-:Y:S02]  /*25c30*/  LEA R4, P1, R21, R2.reuse, 0x2 ;  /* 0x0000000215047211 */ /* 0x080fe400078210ff */
[-C--:B------:R-:W-:Y:S01]  /*25c40*/  LEA R12, P6, R13, R2.reuse, 0x2 ;  /* 0x000000020d0c7211 */ /* 0x080fe200078c10ff */
[----:B------:R3:W-:Y:S01]  /*25c50*/  @P2 STG.E [R10.64], R39 ;  /* 0x000000270a002986 */ /* 0x0007e2000c101906 */
[----:B-1----:R-:W-:Y:S01]  /*25c60*/  IMAD R17, R162, 0x2, R15 ;  /* 0x00000002a2117824 */ /* 0x002fe200078e020f */
[----:B------:R-:W-:-:S02]  /*25c70*/  LEA R6, P2, R3, R2, 0x2 ;  /* 0x0000000203067211 */ /* 0x000fc400078410ff */
[----:B------:R-:W-:Y:S01]  /*25c80*/  LEA.HI.X.SX32 R5, R21, R0, 0x2, P1 ;  /* 0x0000000015057211 */ /* 0x000fe200008f16ff */
[----:B------:R-:W-:Y:S01]  /*25c90*/  IMAD R19, R162, 0x2, R17 ;  /* 0x00000002a2137824 */ /* 0x000fe200078e0211 */
[----:B------:R-:W-:Y:S02]  /*25ca0*/  LEA R14, P1, R15, R2, 0x2 ;  /* 0x000000020f0e7211 */ /* 0x000fe400078210ff */
[----:B--2---:R-:W-:Y:S02]  /*25cb0*/  ISETP.LT.AND P5, PT, R243, c[0x0][0x17c], !P0 ;  /* 0x00005f00f3007a0c */ /* 0x004fe400047a1270 */
[----:B------:R-:W-:Y:S02]  /*25cc0*/  ISETP.LT.AND P4, PT, R244, c[0x0][0x17c], !P0 ;  /* 0x00005f00f4007a0c */ /* 0x000fe40004781270 */
[----:B------:R-:W-:Y:S02]  /*25cd0*/  ISETP.LT.AND P3, PT, R232, c[0x0][0x17c], !P0 ;  /* 0x00005f00e8007a0c */ /* 0x000fe40004761270 */
[----:B------:R-:W-:-:S02]  /*25ce0*/  LEA.HI.X.SX32 R7, R3, R0, 0x2, P2 ;  /* 0x0000000003077211 */ /* 0x000fc400010f16ff */
[----:B------:R-:W-:Y:S02]  /*25cf0*/  LEA.HI.X.SX32 R13, R13, R0, 0x2, P6 ;  /* 0x000000000d0d7211 */ /* 0x000fe400030f16ff */
[----:B---3--:R-:W-:Y:S02]  /*25d00*/  LEA R8, P6, R19, R2, 0x2 ;  /* 0x0000000213087211 */ /* 0x008fe400078c10ff */
[-C--:B------:R-:W-:Y:S02]  /*25d10*/  LEA.HI.X.SX32 R15, R15, R0.reuse, 0x2, P1 ;  /* 0x000000000f0f7211 */ /* 0x080fe400008f16ff */
[----:B------:R-:W-:Y:S02]  /*25d20*/  ISETP.LT.AND P1, PT, R251, c[0x0][0x17c], !P0 ;  /* 0x00005f00fb007a0c */ /* 0x000fe40004721270 */
[----:B------:R-:W-:Y:S02]  /*25d30*/  LEA.HI.X.SX32 R9, R19, R0, 0x2, P6 ;  /* 0x0000000013097211 */ /* 0x000fe400030f16ff */
[C---:B------:R-:W-:Y:S01]  /*25d40*/  LEA R2, P6, R17.reuse, R2, 0x2 ;  /* 0x0000000211027211 */ /* 0x040fe200078c10ff */
[----:B------:R1:W-:Y:S03]  /*25d50*/  @P5 STG.E [R4.64], R47 ;  /* 0x0000002f04005986 */ /* 0x0003e6000c101906 */
[----:B------:R-:W-:Y:S01]  /*25d60*/  LEA.HI.X.SX32 R3, R17, R0, 0x2, P6 ;  /* 0x0000000011037211 */ /* 0x000fe200030f16ff */
[----:B------:R1:W-:Y:S04]  /*25d70*/  @P4 STG.E [R6.64], R51 ;  /* 0x0000003306004986 */ /* 0x0003e8000c101906 */
[----:B------:R1:W-:Y:S01]  /*25d80*/  @P3 STG.E [R12.64], R55 ;  /* 0x000000370c003986 */ /* 0x0003e2000c101906 */
[----:B----4-:R-:W-:-:S02]  /*25d90*/  ISETP.LT.AND P2, PT, R248, c[0x0][0x17c], !P0 ;  /* 0x00005f00f8007a0c */ /* 0x010fc40004741270 */
[----:B------:R-:W-:-:S11]  /*25da0*/  ISETP.LT.AND P0, PT, R208, c[0x0][0x17c], !P0 ;  /* 0x00005f00d0007a0c */ /* 0x000fd60004701270 */
[----:B------:R1:W-:Y:S04]  /*25db0*/  @P2 STG.E [R14.64], R59 ;  /* 0x0000003b0e002986 */ /* 0x0003e8000c101906 */
[----:B------:R1:W-:Y:S01]  /*25dc0*/  @P1 STG.E [R2.64], R63 ;  /* 0x0000003f02001986 */ /* 0x0003e2000c101906 */
[----:B------:R-:W-:Y:S05]  /*25dd0*/  @!P0 EXIT ;  /* 0x000000000000894d */ /* 0x000fea0003800000 */
[----:B------:R-:W-:Y:S01]  /*25de0*/  STG.E [R8.64], R67 ;  /* 0x0000004308007986 */ /* 0x000fe2000c101906 */
[----:B------:R-:W-:Y:S05]  /*25df0*/  EXIT ;  /* 0x000000000000794d */ /* 0x000fea0003800000 */
.L_x_2:
[----:B------:R-:W-:-:S00]  /*25e00*/  BRA `(.L_x_2) ;  /* 0xfffffff000007947 */ /* 0x000fc0000383ffff */
[----:B------:R-:W-:-:S00]  /*25e10*/  NOP ;  /* 0x0000000000007918 */ /* 0x000fc00000000000 */
        /* <DEDUP_REMOVED lines=14> */
.L_x_3:


//--------------------- .nv.shared.matmul_kernel  --------------------------
	.section	.nv.shared.matmul_kernel,"aw",@nobits
	.sectionflags	@""
	.align	16
